	.target	sm_90a

	.elftype	@"ET_EXEC"


//--------------------- .note.nv.tkinfo           --------------------------
	.section	.note.nv.tkinfo,"",@"SHT_NOTE"
	.sectionflags	@"SHF_NOTE_NV_TKINFO"
	.tkinfo
        /*0018*/ 	.word	0x00000002
        /*0030*/ 	.string	""
        /*0030*/ 	.string	"ptxas"
        /*0030*/ 	.string	"Cuda compilation tools, release 13.0, V13.0.88"
        /*0030*/ 	.string	"Build cuda_13.0.r13.0/compiler.36424714_0"
        /*0030*/ 	.string	"-arch sm_90a -m 64 "



//--------------------- .note.nv.cuinfo           --------------------------
	.section	.note.nv.cuinfo,"",@"SHT_NOTE"
	.sectionflags	@"SHF_NOTE_NV_CUINFO"
        /*0018*/ 	.short	0x0002
        /*001a*/ 	.short	0x005a
        /*001c*/ 	.short	0x0082
	.zero		2


//--------------------- .nv.info                  --------------------------
	.section	.nv.info,"",@"SHT_CUDA_INFO"
	.align	4


	//----- nvinfo : EIATTR_REGCOUNT
	.align		4
        /*0000*/ 	.byte	0x04, 0x2f
        /*0002*/ 	.short	(.L_15 - .L_14)
	.align		4
.L_14:
        /*0004*/ 	.word	index@(_ZN7cutlass13device_kernelINS_4gemm6kernel13GemmUniversalINS1_17GroupProblemShapeIN4cute5tupleIJiiiEEEEENS1_10collective13CollectiveMmaINS1_39MainloopSm90ArrayTmaGmmaWarpSpecializedILi4ENS6_IJNS5_1CILi2EEENSC_ILi1EEESE_EEENS1_52KernelPtrArrayTmaWarpSpecializedPingpongFP8FastAccumEEENS6_IJNSC_ILi256EEENSC_ILi128EEESJ_EEENS_12float_e4m3_tEPNS6_IJlSE_NSC_ILi0EEEEEESL_SO_NS5_8TiledMMAINS5_8MMA_AtomIJNS5_4SM904GMMA31MMA_64x128x32_F32E4M3E4M3_SS_TNILNSS_7ScaleInE1ELSU_1EEEEEENS5_6LayoutINS6_IJSE_SE_SE_EEENS6_IJSM_SM_SM_EEEEENS6_IJNS5_10UnderscoreES11_S11_EEEEENS5_13SM90_TMA_LOADENS5_14ComposedLayoutINS5_7SwizzleILi3ELi4ELi3EEENS5_18smem_ptr_flag_bitsILi8EEENSX_INS6_IJNSC_ILi8EEESJ_EEENS6_IJSJ_SE_EEEEEEEvNS5_8identityENS5_23SM90_TMA_LOAD_MULTICASTES1E_vS1F_EENS_8epilogue10collective18CollectiveEpilogueINS1I_30Sm90PtrArrayTmaWarpSpecializedILi4ELi2ELi16ELb1ELb0ELi2EEEJSK_NS6_IJNSC_ILi64EEENSC_ILi32EEEEEENS_6half_tEPNS6_IJSE_lSM_EEES1Q_S1S_NS1I_6fusion15FusionCallbacksIS1M_NS1T_17LinearCombinationIS1Q_fS1Q_fLNS_15FloatRoundStyleE2EEESK_S1P_JEEES14_NS15_IS17_NS18_ILi16EEENSX_INS6_IJS1N_S1A_EEENS6_IJSE_S1N_EEEEEEENS5_17SM75_U16x8_LDSM_TENS5_14SM90_TMA_STOREES23_NS5_17SM90_U16x8_STSM_TENS5_9Copy_AtomIJNS5_17SM90_U32x4_STSM_NES1Q_EEEvEEEvvEEEEvNT_6ParamsE)
        /*0008*/ 	.word	0x000000a8


	//----- nvinfo : EIATTR_FRAME_SIZE
	.align		4
.L_15:
        /*000c*/ 	.byte	0x04, 0x11
        /*000e*/ 	.short	(.L_17 - .L_16)
	.align		4
.L_16:
        /*0010*/ 	.word	index@($__internal_0_$__cuda_sm20_div_u64)
        /*0014*/ 	.word	0x00000508


	//----- nvinfo : EIATTR_FRAME_SIZE
	.align		4
.L_17:
        /*0018*/ 	.byte	0x04, 0x11
        /*001a*/ 	.short	(.L_19 - .L_18)
	.align		4
.L_18:
        /*001c*/ 	.word	index@(_ZN7cutlass13device_kernelINS_4gemm6kernel13GemmUniversalINS1_17GroupProblemShapeIN4cute5tupleIJiiiEEEEENS1_10collective13CollectiveMmaINS1_39MainloopSm90ArrayTmaGmmaWarpSpecializedILi4ENS6_IJNS5_1CILi2EEENSC_ILi1EEESE_EEENS1_52KernelPtrArrayTmaWarpSpecializedPingpongFP8FastAccumEEENS6_IJNSC_ILi256EEENSC_ILi128EEESJ_EEENS_12float_e4m3_tEPNS6_IJlSE_NSC_ILi0EEEEEESL_SO_NS5_8TiledMMAINS5_8MMA_AtomIJNS5_4SM904GMMA31MMA_64x128x32_F32E4M3E4M3_SS_TNILNSS_7ScaleInE1ELSU_1EEEEEENS5_6LayoutINS6_IJSE_SE_SE_EEENS6_IJSM_SM_SM_EEEEENS6_IJNS5_10UnderscoreES11_S11_EEEEENS5_13SM90_TMA_LOADENS5_14ComposedLayoutINS5_7SwizzleILi3ELi4ELi3EEENS5_18smem_ptr_flag_bitsILi8EEENSX_INS6_IJNSC_ILi8EEESJ_EEENS6_IJSJ_SE_EEEEEEEvNS5_8identityENS5_23SM90_TMA_LOAD_MULTICASTES1E_vS1F_EENS_8epilogue10collective18CollectiveEpilogueINS1I_30Sm90PtrArrayTmaWarpSpecializedILi4ELi2ELi16ELb1ELb0ELi2EEEJSK_NS6_IJNSC_ILi64EEENSC_ILi32EEEEEENS_6half_tEPNS6_IJSE_lSM_EEES1Q_S1S_NS1I_6fusion15FusionCallbacksIS1M_NS1T_17LinearCombinationIS1Q_fS1Q_fLNS_15FloatRoundStyleE2EEESK_S1P_JEEES14_NS15_IS17_NS18_ILi16EEENSX_INS6_IJS1N_S1A_EEENS6_IJSE_S1N_EEEEEEENS5_17SM75_U16x8_LDSM_TENS5_14SM90_TMA_STOREES23_NS5_17SM90_U16x8_STSM_TENS5_9Copy_AtomIJNS5_17SM90_U32x4_STSM_NES1Q_EEEvEEEvvEEEEvNT_6ParamsE)
        /*0020*/ 	.word	0x00000508


	//----- nvinfo : EIATTR_MIN_STACK_SIZE
	.align		4
.L_19:
        /*0024*/ 	.byte	0x04, 0x12
        /*0026*/ 	.short	(.L_21 - .L_20)
	.align		4
.L_20:
        /*0028*/ 	.word	index@(_ZN7cutlass13device_kernelINS_4gemm6kernel13GemmUniversalINS1_17GroupProblemShapeIN4cute5tupleIJiiiEEEEENS1_10collective13CollectiveMmaINS1_39MainloopSm90ArrayTmaGmmaWarpSpecializedILi4ENS6_IJNS5_1CILi2EEENSC_ILi1EEESE_EEENS1_52KernelPtrArrayTmaWarpSpecializedPingpongFP8FastAccumEEENS6_IJNSC_ILi256EEENSC_ILi128EEESJ_EEENS_12float_e4m3_tEPNS6_IJlSE_NSC_ILi0EEEEEESL_SO_NS5_8TiledMMAINS5_8MMA_AtomIJNS5_4SM904GMMA31MMA_64x128x32_F32E4M3E4M3_SS_TNILNSS_7ScaleInE1ELSU_1EEEEEENS5_6LayoutINS6_IJSE_SE_SE_EEENS6_IJSM_SM_SM_EEEEENS6_IJNS5_10UnderscoreES11_S11_EEEEENS5_13SM90_TMA_LOADENS5_14ComposedLayoutINS5_7SwizzleILi3ELi4ELi3EEENS5_18smem_ptr_flag_bitsILi8EEENSX_INS6_IJNSC_ILi8EEESJ_EEENS6_IJSJ_SE_EEEEEEEvNS5_8identityENS5_23SM90_TMA_LOAD_MULTICASTES1E_vS1F_EENS_8epilogue10collective18CollectiveEpilogueINS1I_30Sm90PtrArrayTmaWarpSpecializedILi4ELi2ELi16ELb1ELb0ELi2EEEJSK_NS6_IJNSC_ILi64EEENSC_ILi32EEEEEENS_6half_tEPNS6_IJSE_lSM_EEES1Q_S1S_NS1I_6fusion15FusionCallbacksIS1M_NS1T_17LinearCombinationIS1Q_fS1Q_fLNS_15FloatRoundStyleE2EEESK_S1P_JEEES14_NS15_IS17_NS18_ILi16EEENSX_INS6_IJS1N_S1A_EEENS6_IJSE_S1N_EEEEEEENS5_17SM75_U16x8_LDSM_TENS5_14SM90_TMA_STOREES23_NS5_17SM90_U16x8_STSM_TENS5_9Copy_AtomIJNS5_17SM90_U32x4_STSM_NES1Q_EEEvEEEvvEEEEvNT_6ParamsE)
        /*002c*/ 	.word	0x00000508
.L_21:


//--------------------- .nv.compat                --------------------------
	.section	.nv.compat,"",@"SHT_CUDA_COMPAT_INFO"
	.align	4
        /*0000*/ 	.byte	0x02, 0x09, 0x01, 0x00, 0x02, 0x02, 0x04, 0x00, 0x02, 0x05, 0x05, 0x00, 0x03, 0x07, 0x01, 0x01
        /*0010*/ 	.byte	0x02, 0x03, 0x03, 0x00, 0x02, 0x06, 0x01, 0x00, 0x04, 0x0b, 0x08, 0x00, 0x00, 0x00, 0x00, 0x00
        /*0020*/ 	.byte	0x00, 0x00, 0x00, 0x00


//--------------------- .nv.info._ZN7cutlass13device_kernelINS_4gemm6kernel13GemmUniversalINS1_17GroupProblemShapeIN4cute5tupleIJiiiEEEEENS1_10collective13CollectiveMmaINS1_39MainloopSm90ArrayTmaGmmaWarpSpecializedILi4ENS6_IJNS5_1CILi2EEENSC_ILi1EEESE_EEENS1_52KernelPtrArrayTmaWarpSpecializedPingpongFP8FastAccumEEENS6_IJNSC_ILi256EEENSC_ILi128EEESJ_EEENS_12float_e4m3_tEPNS6_IJlSE_NSC_ILi0EEEEEESL_SO_NS5_8TiledMMAINS5_8MMA_AtomIJNS5_4SM904GMMA31MMA_64x128x32_F32E4M3E4M3_SS_TNILNSS_7ScaleInE1ELSU_1EEEEEENS5_6LayoutINS6_IJSE_SE_SE_EEENS6_IJSM_SM_SM_EEEEENS6_IJNS5_10UnderscoreES11_S11_EEEEENS5_13SM90_TMA_LOADENS5_14ComposedLayoutINS5_7SwizzleILi3ELi4ELi3EEENS5_18smem_ptr_flag_bitsILi8EEENSX_INS6_IJNSC_ILi8EEESJ_EEENS6_IJSJ_SE_EEEEEEEvNS5_8identityENS5_23SM90_TMA_LOAD_MULTICASTES1E_vS1F_EENS_8epilogue10collective18CollectiveEpilogueINS1I_30Sm90PtrArrayTmaWarpSpecializedILi4ELi2ELi16ELb1ELb0ELi2EEEJSK_NS6_IJNSC_ILi64EEENSC_ILi32EEEEEENS_6half_tEPNS6_IJSE_lSM_EEES1Q_S1S_NS1I_6fusion15FusionCallbacksIS1M_NS1T_17LinearCombinationIS1Q_fS1Q_fLNS_15FloatRoundStyleE2EEESK_S1P_JEEES14_NS15_IS17_NS18_ILi16EEENSX_INS6_IJS1N_S1A_EEENS6_IJSE_S1N_EEEEEEENS5_17SM75_U16x8_LDSM_TENS5_14SM90_TMA_STOREES23_NS5_17SM90_U16x8_STSM_TENS5_9Copy_AtomIJNS5_17SM90_U32x4_STSM_NES1Q_EEEvEEEvvEEEEvNT_6ParamsE --------------------------
	.section	.nv.info._ZN7cutlass13device_kernelINS_4gemm6kernel13GemmUniversalINS1_17GroupProblemShapeIN4cute5tupleIJiiiEEEEENS1_10collective13CollectiveMmaINS1_39MainloopSm90ArrayTmaGmmaWarpSpecializedILi4ENS6_IJNS5_1CILi2EEENSC_ILi1EEESE_EEENS1_52KernelPtrArrayTmaWarpSpecializedPingpongFP8FastAccumEEENS6_IJNSC_ILi256EEENSC_ILi128EEESJ_EEENS_12float_e4m3_tEPNS6_IJlSE_NSC_ILi0EEEEEESL_SO_NS5_8TiledMMAINS5_8MMA_AtomIJNS5_4SM904GMMA31MMA_64x128x32_F32E4M3E4M3_SS_TNILNSS_7ScaleInE1ELSU_1EEEEEENS5_6LayoutINS6_IJSE_SE_SE_EEENS6_IJSM_SM_SM_EEEEENS6_IJNS5_10UnderscoreES11_S11_EEEEENS5_13SM90_TMA_LOADENS5_14ComposedLayoutINS5_7SwizzleILi3ELi4ELi3EEENS5_18smem_ptr_flag_bitsILi8EEENSX_INS6_IJNSC_ILi8EEESJ_EEENS6_IJSJ_SE_EEEEEEEvNS5_8identityENS5_23SM90_TMA_LOAD_MULTICASTES1E_vS1F_EENS_8epilogue10collective18CollectiveEpilogueINS1I_30Sm90PtrArrayTmaWarpSpecializedILi4ELi2ELi16ELb1ELb0ELi2EEEJSK_NS6_IJNSC_ILi64EEENSC_ILi32EEEEEENS_6half_tEPNS6_IJSE_lSM_EEES1Q_S1S_NS1I_6fusion15FusionCallbacksIS1M_NS1T_17LinearCombinationIS1Q_fS1Q_fLNS_15FloatRoundStyleE2EEESK_S1P_JEEES14_NS15_IS17_NS18_ILi16EEENSX_INS6_IJS1N_S1A_EEENS6_IJSE_S1N_EEEEEEENS5_17SM75_U16x8_LDSM_TENS5_14SM90_TMA_STOREES23_NS5_17SM90_U16x8_STSM_TENS5_9Copy_AtomIJNS5_17SM90_U32x4_STSM_NES1Q_EEEvEEEvvEEEEvNT_6ParamsE,"",@"SHT_CUDA_INFO"
	.sectionflags	@""
	.align	4


	//----- nvinfo : EIATTR_CUDA_API_VERSION
	.align		4
        /*0000*/ 	.byte	0x04, 0x37
        /*0002*/ 	.short	(.L_23 - .L_22)
.L_22:
        /*0004*/ 	.word	0x00000082


	//----- nvinfo : EIATTR_KPARAM_INFO
	.align		4
.L_23:
        /*0008*/ 	.byte	0x04, 0x17
        /*000a*/ 	.short	(.L_25 - .L_24)
.L_24:
        /*000c*/ 	.word	0x00000000
        /*0010*/ 	.short	0x0000
        /*0012*/ 	.short	0x0070
        /*0014*/ 	.byte	0x00, 0xf0, 0x01, 0x1c


	//----- nvinfo : EIATTR_SPARSE_MMA_MASK
	.align		4
.L_25:
        /*0018*/ 	.byte	0x03, 0x50
        /*001a*/ 	.short	0x0000


	//----- nvinfo : EIATTR_MAXREG_COUNT
	.align		4
        /*001c*/ 	.byte	0x03, 0x1b
        /*001e*/ 	.short	0x00a8


	//----- nvinfo : EIATTR_NUM_BARRIERS
	.align		4
        /*0020*/ 	.byte	0x02, 0x4c
        /*0022*/ 	.byte	0x02
	.zero		1


	//----- nvinfo : EIATTR_EXTERNS
	.align		4
        /*0024*/ 	.byte	0x04, 0x0f
        /*0026*/ 	.short	(.L_27 - .L_26)


	//   ....[0]....
	.align		4
.L_26:
        /*0028*/ 	.word	index@(__assertfail)


	//----- nvinfo : EIATTR_ANNOTATIONS
	.align		4
.L_27:
        /*002c*/ 	.byte	0x04, 0x55
        /*002e*/ 	.short	(.L_29 - .L_28)


	//   ....[0]....
.L_28:
        /*0030*/ 	.word	0x00000001
        /*0034*/ 	.byte	0x30, 0x30, 0x00, 0x00, 0x01, 0x00, 0x00, 0x00, 0x70, 0x32, 0x00, 0x00, 0x01, 0x00, 0x00, 0x00
        /* <DEDUP_REMOVED lines=499> */
        /*1f74*/ 	.byte	0xb0, 0x4d, 0x01, 0x00, 0x01, 0x00, 0x00, 0x00, 0x20, 0x4e, 0x01, 0x00


	//----- nvinfo : EIATTR_MERCURY_ISA_VERSION
	.align		4
.L_29:
        /*1f80*/ 	.byte	0x03, 0x5f
        /*1f82*/ 	.short	0x0101


	//----- nvinfo : EIATTR_INT_WARP_WIDE_INSTR_OFFSETS
	.align		4
        /*1f84*/ 	.byte	0x04, 0x31
        /*1f86*/ 	.short	(.L_31 - .L_30)


	//   ....[0]....
.L_30:
        /*1f88*/ 	.word	0x00001340


	//   ....[1]....
        /*1f8c*/ 	.word	0x00001360


	//   ....[2]....
        /*1f90*/ 	.word	0x000014d0


	//   ....[3]....
        /*1f94*/ 	.word	0x000014e0


	//   ....[4]....
        /*1f98*/ 	.word	0x00001530


	//   ....[5]....
        /*1f9c*/ 	.word	0x00001570


	//   ....[6]....
        /*1fa0*/ 	.word	0x000015c0


	//   ....[7]....
        /*1fa4*/ 	.word	0x000015e0


	//----- nvinfo : EIATTR_COOP_GROUP_MASK_REGIDS
	.align		4
.L_31:
        /*1fa8*/ 	.byte	0x04, 0x29
        /*1faa*/ 	.short	(.L_33 - .L_32)


	//   ....[0]....
.L_32:
        /*1fac*/ 	.word	0xffffffff


	//   ....[1]....
        /*1fb0*/ 	.word	0xffffffff


	//   ....[2]....
        /*1fb4*/ 	.word	0xffffffff


	//   ....[3]....
        /*1fb8*/ 	.word	0xffffffff


	//   ....[4]....
        /*1fbc*/ 	.word	0xffffffff


	//   ....[5]....
        /*1fc0*/ 	.word	0xffffffff


	//   ....[6]....
        /*1fc4*/ 	.word	0xffffffff


	//   ....[7]....
        /*1fc8*/ 	.word	0xffffffff


	//   ....[8]....
        /*1fcc*/ 	.word	0xffffffff


	//   ....[9]....
        /*1fd0*/ 	.word	0xffffffff


	//   ....[10]....
        /*1fd4*/ 	.word	0xffffffff


	//   ....[11]....
        /*1fd8*/ 	.word	0xffffffff


	//   ....[12]....
        /*1fdc*/ 	.word	0xffffffff


	//   ....[13]....
        /*1fe0*/ 	.word	0xffffffff


	//   ....[14]....
        /*1fe4*/ 	.word	0xffffffff


	//   ....[15]....
        /*1fe8*/ 	.word	0xffffffff


	//   ....[16]....
        /*1fec*/ 	.word	0xffffffff


	//   ....[17]....
        /*1ff0*/ 	.word	0xffffffff


	//   ....[18]....
        /*1ff4*/ 	.word	0xffffffff


	//   ....[19]....
        /*1ff8*/ 	.word	0xffffffff


	//   ....[20]....
        /*1ffc*/ 	.word	0xffffffff


	//   ....[21]....
        /*2000*/ 	.word	0xffffffff


	//   ....[22]....
        /*2004*/ 	.word	0xffffffff


	//   ....[23]....
        /*2008*/ 	.word	0xffffffff


	//   ....[24]....
        /*200c*/ 	.word	0xffffffff


	//   ....[25]....
        /*2010*/ 	.word	0xffffffff


	//   ....[26]....
        /*2014*/ 	.word	0xffffffff


	//   ....[27]....
        /*2018*/ 	.word	0xffffffff


	//   ....[28]....
        /*201c*/ 	.word	0xffffffff


	//   ....[29]....
        /*2020*/ 	.word	0xffffffff


	//   ....[30]....
        /*2024*/ 	.word	0xffffffff


	//   ....[31]....
        /*2028*/ 	.word	0xffffffff


	//   ....[32]....
        /*202c*/ 	.word	0xffffffff


	//   ....[33]....
        /*2030*/ 	.word	0xffffffff


	//   ....[34]....
        /*2034*/ 	.word	0xffffffff


	//   ....[35]....
        /*2038*/ 	.word	0xffffffff


	//   ....[36]....
        /*203c*/ 	.word	0xffffffff


	//   ....[37]....
        /*2040*/ 	.word	0xffffffff


	//   ....[38]....
        /*2044*/ 	.word	0xffffffff


	//   ....[39]....
        /*2048*/ 	.word	0xffffffff


	//   ....[40]....
        /*204c*/ 	.word	0xffffffff


	//   ....[41]....
        /*2050*/ 	.word	0xffffffff


	//   ....[42]....
        /*2054*/ 	.word	0xffffffff


	//   ....[43]....
        /*2058*/ 	.word	0xffffffff


	//   ....[44]....
        /*205c*/ 	.word	0xffffffff


	//   ....[45]....
        /*2060*/ 	.word	0xffffffff


	//   ....[46]....
        /*2064*/ 	.word	0xffffffff


	//   ....[47]....
        /*2068*/ 	.word	0xffffffff


	//   ....[48]....
        /*206c*/ 	.word	0xffffffff


	//   ....[49]....
        /*2070*/ 	.word	0xffffffff


	//   ....[50]....
        /*2074*/ 	.word	0xffffffff


	//   ....[51]....
        /*2078*/ 	.word	0xffffffff


	//   ....[52]....
        /*207c*/ 	.word	0xffffffff


	//   ....[53]....
        /*2080*/ 	.word	0xffffffff


	//   ....[54]....
        /*2084*/ 	.word	0xffffffff


	//   ....[55]....
        /*2088*/ 	.word	0xffffffff


	//   ....[56]....
        /*208c*/ 	.word	0xffffffff


	//   ....[57]....
        /*2090*/ 	.word	0xffffffff


	//   ....[58]....
        /*2094*/ 	.word	0xffffffff


	//   ....[59]....
        /*2098*/ 	.word	0xffffffff


	//   ....[60]....
        /*209c*/ 	.word	0xffffffff


	//   ....[61]....
        /*20a0*/ 	.word	0xffffffff


	//   ....[62]....
        /*20a4*/ 	.word	0xffffffff


	//   ....[63]....
        /*20a8*/ 	.word	0xffffffff


	//   ....[64]....
        /*20ac*/ 	.word	0xffffffff


	//   ....[65]....
        /*20b0*/ 	.word	0xffffffff


	//   ....[66]....
        /*20b4*/ 	.word	0xffffffff


	//   ....[67]....
        /*20b8*/ 	.word	0xffffffff


	//   ....[68]....
        /*20bc*/ 	.word	0xffffffff


	//   ....[69]....
        /*20c0*/ 	.word	0xffffffff


	//   ....[70]....
        /*20c4*/ 	.word	0xffffffff


	//   ....[71]....
        /*20c8*/ 	.word	0xffffffff


	//   ....[72]....
        /*20cc*/ 	.word	0xffffffff


	//   ....[73]....
        /*20d0*/ 	.word	0xffffffff


	//   ....[74]....
        /*20d4*/ 	.word	0xffffffff


	//   ....[75]....
        /*20d8*/ 	.word	0xffffffff


	//   ....[76]....
        /*20dc*/ 	.word	0xffffffff


	//   ....[77]....
        /*20e0*/ 	.word	0xffffffff


	//   ....[78]....
        /*20e4*/ 	.word	0xffffffff


	//   ....[79]....
        /*20e8*/ 	.word	0x0500000f


	//----- nvinfo : EIATTR_COOP_GROUP_INSTR_OFFSETS
	.align		4
.L_33:
        /*20ec*/ 	.byte	0x04, 0x28
        /*20ee*/ 	.short	(.L_35 - .L_34)


	//   ....[0]....
.L_34:
        /*20f0*/ 	.word	0x00000800


	//   ....[1]....
        /*20f4*/ 	.word	0x00000880


	//   ....[2]....
        /*20f8*/ 	.word	0x00000d20


	//   ....[3]....
        /*20fc*/ 	.word	0x00000f20


	//   ....[4]....
        /*2100*/ 	.word	0x00001180


	//   ....[5]....
        /*2104*/ 	.word	0x000011c0


	//   ....[6]....
        /*2108*/ 	.word	0x000016a0


	//   ....[7]....
        /*210c*/ 	.word	0x00001de0


	//   ....[8]....
        /*2110*/ 	.word	0x00001e10


	//   ....[9]....
        /*2114*/ 	.word	0x00001e90


	//   ....[10]....
        /*2118*/ 	.word	0x00001ea0


	//   ....[11]....
        /*211c*/ 	.word	0x00001ee0


	//   ....[12]....
        /*2120*/ 	.word	0x00001f00


	//   ....[13]....
        /*2124*/ 	.word	0x00001f40


	//   ....[14]....
        /*2128*/ 	.word	0x00001f60


	//   ....[15]....
        /*212c*/ 	.word	0x00001fa0


	//   ....[16]....
        /*2130*/ 	.word	0x00001fc0


	//   ....[17]....
        /*2134*/ 	.word	0x00002030


	//   ....[18]....
        /*2138*/ 	.word	0x00002150


	//   ....[19]....
        /*213c*/ 	.word	0x000021d0


	//   ....[20]....
        /*2140*/ 	.word	0x000027b0


	//   ....[21]....
        /*2144*/ 	.word	0x000027c0


	//   ....[22]....
        /*2148*/ 	.word	0x00002810


	//   ....[23]....
        /*214c*/ 	.word	0x00002820


	//   ....[24]....
        /*2150*/ 	.word	0x00002870


	//   ....[25]....
        /*2154*/ 	.word	0x00002880


	//   ....[26]....
        /*2158*/ 	.word	0x000028d0


	//   ....[27]....
        /*215c*/ 	.word	0x000028e0


	//   ....[28]....
        /*2160*/ 	.word	0x00002930


	//   ....[29]....
        /*2164*/ 	.word	0x00002940


	//   ....[30]....
        /*2168*/ 	.word	0x000029d0


	//   ....[31]....
        /*216c*/ 	.word	0x00002a40


	//   ....[32]....
        /*2170*/ 	.word	0x00002ad0


	//   ....[33]....
        /*2174*/ 	.word	0x00002af0


	//   ....[34]....
        /*2178*/ 	.word	0x00002b00


	//   ....[35]....
        /*217c*/ 	.word	0x00002b10


	//   ....[36]....
        /*2180*/ 	.word	0x00002b20


	//   ....[37]....
        /*2184*/ 	.word	0x00002b30


	//   ....[38]....
        /*2188*/ 	.word	0x000033b0


	//   ....[39]....
        /*218c*/ 	.word	0x00003650


	//   ....[40]....
        /*2190*/ 	.word	0x000039c0


	//   ....[41]....
        /*2194*/ 	.word	0x00010d90


	//   ....[42]....
        /*2198*/ 	.word	0x000111b0


	//   ....[43]....
        /*219c*/ 	.word	0x00011550


	//   ....[44]....
        /*21a0*/ 	.word	0x000132e0


	//   ....[45]....
        /*21a4*/ 	.word	0x00013a10


	//   ....[46]....
        /*21a8*/ 	.word	0x00013e80


	//   ....[47]....
        /*21ac*/ 	.word	0x00014cb0


	//   ....[48]....
        /*21b0*/ 	.word	0x00015b00


	//   ....[49]....
        /*21b4*/ 	.word	0x00015b20


	//   ....[50]....
        /*21b8*/ 	.word	0x00015b70


	//   ....[51]....
        /*21bc*/ 	.word	0x00015b90


	//   ....[52]....
        /*21c0*/ 	.word	0x00015bd0


	//   ....[53]....
        /*21c4*/ 	.word	0x00015c00


	//   ....[54]....
        /*21c8*/ 	.word	0x00015c40


	//   ....[55]....
        /*21cc*/ 	.word	0x00015c70


	//   ....[56]....
        /*21d0*/ 	.word	0x00015cb0


	//   ....[57]....
        /*21d4*/ 	.word	0x00015ce0


	//   ....[58]....
        /*21d8*/ 	.word	0x00015d70


	//   ....[59]....
        /*21dc*/ 	.word	0x00015e90


	//   ....[60]....
        /*21e0*/ 	.word	0x00015eb0


	//   ....[61]....
        /*21e4*/ 	.word	0x00016510


	//   ....[62]....
        /*21e8*/ 	.word	0x00016520


	//   ....[63]....
        /*21ec*/ 	.word	0x00016570


	//   ....[64]....
        /*21f0*/ 	.word	0x00016580


	//   ....[65]....
        /*21f4*/ 	.word	0x000165d0


	//   ....[66]....
        /*21f8*/ 	.word	0x000165e0


	//   ....[67]....
        /*21fc*/ 	.word	0x00016630


	//   ....[68]....
        /*2200*/ 	.word	0x00016640


	//   ....[69]....
        /*2204*/ 	.word	0x00016690


	//   ....[70]....
        /*2208*/ 	.word	0x000166a0


	//   ....[71]....
        /*220c*/ 	.word	0x00016730


	//   ....[72]....
        /*2210*/ 	.word	0x000167a0


	//   ....[73]....
        /*2214*/ 	.word	0x00016830


	//   ....[74]....
        /*2218*/ 	.word	0x00016850


	//   ....[75]....
        /*221c*/ 	.word	0x00016860


	//   ....[76]....
        /*2220*/ 	.word	0x00016870


	//   ....[77]....
        /*2224*/ 	.word	0x00016880


	//   ....[78]....
        /*2228*/ 	.word	0x00016890


	//   ....[79]....
        /*222c*/ 	.word	0x00018760


	//----- nvinfo : EIATTR_REG_RECONFIG
	.align		4
.L_35:
        /*2230*/ 	.byte	0x01, 0x54
	.zero		2


	//----- nvinfo : EIATTR_SYSCALL_OFFSETS
	.align		4
        /*2234*/ 	.byte	0x04, 0x46
        /*2236*/ 	.short	(.L_37 - .L_36)


	//   ....[0]....
.L_36:
        /*2238*/ 	.word	0x0000a590


	//   ....[1]....
        /*223c*/ 	.word	0x0000a680


	//----- nvinfo : EIATTR_MBARRIER_INSTR_OFFSETS
	.align		4
.L_37:
        /*2240*/ 	.byte	0x04, 0x39
        /*2242*/ 	.short	(.L_39 - .L_38)


	//   ....[0]....
.L_38:
        /*2244*/ 	.word	0x00000c00
        /*2248*/ 	.word	0x000000ff
        /*224c*/ 	.word	0x00034400
        /*2250*/ 	.short	0x0100
        /*2252*/ 	.byte	0x0b
	.zero		1


	//   ....[1]....
        /*2254*/ 	.word	0x00000c10
        /*2258*/ 	.word	0x000000ff
        /*225c*/ 	.word	0x00034440
        /*2260*/ 	.short	0x0100
        /*2262*/ 	.byte	0x0b
	.zero		1


	//   ....[2]....
        /*2264*/ 	.word	0x00000c20
        /*2268*/ 	.word	0x000000ff
        /*226c*/ 	.word	0x00034408
        /*2270*/ 	.short	0x0100
        /*2272*/ 	.byte	0x0b
	.zero		1


	//   ....[3]....
        /*2274*/ 	.word	0x00000c30
        /*2278*/ 	.word	0x000000ff
        /*227c*/ 	.word	0x00034448
        /*2280*/ 	.short	0x0100
        /*2282*/ 	.byte	0x0b
	.zero		1


	//   ....[4]....
        /*2284*/ 	.word	0x00000c40
        /*2288*/ 	.word	0x000000ff
        /*228c*/ 	.word	0x00034410
        /*2290*/ 	.short	0x0100
        /*2292*/ 	.byte	0x0b
	.zero		1


	//   ....[5]....
        /*2294*/ 	.word	0x00000c50
        /*2298*/ 	.word	0x000000ff
        /*229c*/ 	.word	0x00034450
        /*22a0*/ 	.short	0x0100
        /*22a2*/ 	.byte	0x0b
	.zero		1


	//   ....[6]....
        /*22a4*/ 	.word	0x00000c60
        /*22a8*/ 	.word	0x000000ff
        /*22ac*/ 	.word	0x00034418
        /*22b0*/ 	.short	0x0100
        /*22b2*/ 	.byte	0x0b
	.zero		1


	//   ....[7]....
        /*22b4*/ 	.word	0x00000c70
        /*22b8*/ 	.word	0x000000ff
        /*22bc*/ 	.word	0x00034458
        /*22c0*/ 	.short	0x0100
        /*22c2*/ 	.byte	0x0b
	.zero		1


	//   ....[8]....
        /*22c4*/ 	.word	0x00000c80
        /*22c8*/ 	.word	0x000000ff
        /*22cc*/ 	.word	0x00034420
        /*22d0*/ 	.short	0x0100
        /*22d2*/ 	.byte	0x0b
	.zero		1


	//   ....[9]....
        /*22d4*/ 	.word	0x00000c90
        /*22d8*/ 	.word	0x000000ff
        /*22dc*/ 	.word	0x00034460
        /*22e0*/ 	.short	0x0100
        /*22e2*/ 	.byte	0x0b
	.zero		1


	//   ....[10]....
        /*22e4*/ 	.word	0x00000ca0
        /*22e8*/ 	.word	0x000000ff
        /*22ec*/ 	.word	0x00034428
        /*22f0*/ 	.short	0x0100
        /*22f2*/ 	.byte	0x0b
	.zero		1


	//   ....[11]....
        /*22f4*/ 	.word	0x00000cb0
        /*22f8*/ 	.word	0x000000ff
        /*22fc*/ 	.word	0x00034468
        /*2300*/ 	.short	0x0100
        /*2302*/ 	.byte	0x0b
	.zero		1


	//   ....[12]....
        /*2304*/ 	.word	0x00000cc0
        /*2308*/ 	.word	0x000000ff
        /*230c*/ 	.word	0x00034430
        /*2310*/ 	.short	0x0100
        /*2312*/ 	.byte	0x0b
	.zero		1


	//   ....[13]....
        /*2314*/ 	.word	0x00000cd0
        /*2318*/ 	.word	0x000000ff
        /*231c*/ 	.word	0x00034470
        /*2320*/ 	.short	0x0100
        /*2322*/ 	.byte	0x0b
	.zero		1


	//   ....[14]....
        /*2324*/ 	.word	0x00000ce0
        /*2328*/ 	.word	0x000000ff
        /*232c*/ 	.word	0x00034438
        /*2330*/ 	.short	0x0100
        /*2332*/ 	.byte	0x0b
	.zero		1


	//   ....[15]....
        /*2334*/ 	.word	0x00000cf0
        /*2338*/ 	.word	0x000000ff
        /*233c*/ 	.word	0x00034478
        /*2340*/ 	.short	0x0100
        /*2342*/ 	.byte	0x0b
	.zero		1


	//   ....[16]....
        /*2344*/ 	.word	0x00000e90
        /*2348*/ 	.word	0x000000ff
        /*234c*/ 	.word	0x00034480
        /*2350*/ 	.short	0x0100
        /*2352*/ 	.byte	0x0b
	.zero		1


	//   ....[17]....
        /*2354*/ 	.word	0x00000ea0
        /*2358*/ 	.word	0x000000ff
        /*235c*/ 	.word	0x000344a0
        /*2360*/ 	.short	0x0100
        /*2362*/ 	.byte	0x0b
	.zero		1


	//   ....[18]....
        /*2364*/ 	.word	0x00000eb0
        /*2368*/ 	.word	0x000000ff
        /*236c*/ 	.word	0x00034488
        /*2370*/ 	.short	0x0100
        /*2372*/ 	.byte	0x0b
	.zero		1


	//   ....[19]....
        /*2374*/ 	.word	0x00000ec0
        /*2378*/ 	.word	0x000000ff
        /*237c*/ 	.word	0x000344a8
        /*2380*/ 	.short	0x0100
        /*2382*/ 	.byte	0x0b
	.zero		1


	//   ....[20]....
        /*2384*/ 	.word	0x00000ed0
        /*2388*/ 	.word	0x000000ff
        /*238c*/ 	.word	0x00034490
        /*2390*/ 	.short	0x0100
        /*2392*/ 	.byte	0x0b
	.zero		1


	//   ....[21]....
        /*2394*/ 	.word	0x00000ee0
        /*2398*/ 	.word	0x000000ff
        /*239c*/ 	.word	0x000344b0
        /*23a0*/ 	.short	0x0100
        /*23a2*/ 	.byte	0x0b
	.zero		1


	//   ....[22]....
        /*23a4*/ 	.word	0x00000ef0
        /*23a8*/ 	.word	0x000000ff
        /*23ac*/ 	.word	0x00034498
        /*23b0*/ 	.short	0x0100
        /*23b2*/ 	.byte	0x0b
	.zero		1


	//   ....[23]....
        /*23b4*/ 	.word	0x00000f00
        /*23b8*/ 	.word	0x000000ff
        /*23bc*/ 	.word	0x000344b8
        /*23c0*/ 	.short	0x0100
        /*23c2*/ 	.byte	0x0b
	.zero		1


	//   ....[24]....
        /*23c4*/ 	.word	0x000010f0
        /*23c8*/ 	.word	0x000000ff
        /*23cc*/ 	.word	0x000344c0
        /*23d0*/ 	.short	0x0100
        /*23d2*/ 	.byte	0x06
	.zero		1


	//   ....[25]....
        /*23d4*/ 	.word	0x00001100
        /*23d8*/ 	.word	0x000000ff
        /*23dc*/ 	.word	0x000344e0
        /*23e0*/ 	.short	0x0100
        /*23e2*/ 	.byte	0x06
	.zero		1


	//   ....[26]....
        /*23e4*/ 	.word	0x00001110
        /*23e8*/ 	.word	0x000000ff
        /*23ec*/ 	.word	0x000344c8
        /*23f0*/ 	.short	0x0100
        /*23f2*/ 	.byte	0x06
	.zero		1


	//   ....[27]....
        /*23f4*/ 	.word	0x00001120
        /*23f8*/ 	.word	0x000000ff
        /*23fc*/ 	.word	0x000344e8
        /*2400*/ 	.short	0x0100
        /*2402*/ 	.byte	0x06
	.zero		1


	//   ....[28]....
        /*2404*/ 	.word	0x00001130
        /*2408*/ 	.word	0x000000ff
        /*240c*/ 	.word	0x000344d0
        /*2410*/ 	.short	0x0100
        /*2412*/ 	.byte	0x06
	.zero		1


	//   ....[29]....
        /*2414*/ 	.word	0x00001140
        /*2418*/ 	.word	0x000000ff
        /*241c*/ 	.word	0x000344f0
        /*2420*/ 	.short	0x0100
        /*2422*/ 	.byte	0x06
	.zero		1


	//   ....[30]....
        /*2424*/ 	.word	0x00001150
        /*2428*/ 	.word	0x000000ff
        /*242c*/ 	.word	0x000344d8
        /*2430*/ 	.short	0x0100
        /*2432*/ 	.byte	0x06
	.zero		1


	//   ....[31]....
        /*2434*/ 	.word	0x00001160
        /*2438*/ 	.word	0x000000ff
        /*243c*/ 	.word	0x000344f8
        /*2440*/ 	.short	0x0100
        /*2442*/ 	.byte	0x06
	.zero		1


	//   ....[32]....
        /*2444*/ 	.word	0x00001520
        /*2448*/ 	.word	0x000000ff
        /*244c*/ 	.word	0x00034500
        /*2450*/ 	.short	0x0100
        /*2452*/ 	.byte	0x06
	.zero		1


	//   ....[33]....
        /*2454*/ 	.word	0x00001560
        /*2458*/ 	.word	0x000000ff
        /*245c*/ 	.word	0x00034508
        /*2460*/ 	.short	0x0100
        /*2462*/ 	.byte	0x06
	.zero		1


	//   ....[34]....
        /*2464*/ 	.word	0x000015b0
        /*2468*/ 	.word	0x000000ff
        /*246c*/ 	.word	0x00034510
        /*2470*/ 	.short	0x0100
        /*2472*/ 	.byte	0x0b
	.zero		1


	//   ....[35]....
        /*2474*/ 	.word	0x000015d0
        /*2478*/ 	.word	0x000000ff
        /*247c*/ 	.word	0x00034518
        /*2480*/ 	.short	0x0100
        /*2482*/ 	.byte	0x0b
	.zero		1


	//   ....[36]....
        /*2484*/ 	.word	0x00001640
        /*2488*/ 	.word	0x000000ff
        /*248c*/ 	.word	0x00034520
        /*2490*/ 	.short	0x0100
        /*2492*/ 	.byte	0x0b
	.zero		1


	//   ....[37]....
        /*2494*/ 	.word	0x00001650
        /*2498*/ 	.word	0x000000ff
        /*249c*/ 	.word	0x00034528
        /*24a0*/ 	.short	0x0100
        /*24a2*/ 	.byte	0x0b
	.zero		1


	//   ....[38]....
        /*24a4*/ 	.word	0x00003100
        /*24a8*/ 	.word	0x000000ff
        /*24ac*/ 	.word	0x00034400
        /*24b0*/ 	.short	0x010a
        /*24b2*/ 	.byte	0x0b
	.zero		1


	//   ....[39]....
        /*24b4*/ 	.word	0x000031e0
        /*24b8*/ 	.word	0x000000ff
        /*24bc*/ 	.word	0x00000000
        /*24c0*/ 	.short	0x0101
        /*24c2*/ 	.byte	0x0b
	.zero		1


	//   ....[40]....
        /*24c4*/ 	.word	0x00003e00
        /*24c8*/ 	.word	0x00000008
        /*24cc*/ 	.word	0x00000000
        /*24d0*/ 	.short	0x010a
        /*24d2*/ 	.byte	0x32
	.zero		1


	//   ....[41]....
        /*24d4*/ 	.word	0x00004930
        /*24d8*/ 	.word	0x000000ff
        /*24dc*/ 	.word	0x00034480
        /*24e0*/ 	.short	0x010a
        /*24e2*/ 	.byte	0x04
	.zero		1


	//   ....[42]....
        /*24e4*/ 	.word	0x00004970
        /*24e8*/ 	.word	0x000000ff
        /*24ec*/ 	.word	0x00034480
        /*24f0*/ 	.short	0x010a
        /*24f2*/ 	.byte	0x04
	.zero		1


	//   ....[43]....
        /*24f4*/ 	.word	0x00007280
        /*24f8*/ 	.word	0x000000ff
        /*24fc*/ 	.word	0x00034480
        /*2500*/ 	.short	0x010a
        /*2502*/ 	.byte	0x06
	.zero		1


	//   ....[44]....
        /*2504*/ 	.word	0x000072c0
        /*2508*/ 	.word	0x000000ff
        /*250c*/ 	.word	0x00034480
        /*2510*/ 	.short	0x010a
        /*2512*/ 	.byte	0x06
	.zero		1


	//   ....[45]....
        /*2514*/ 	.word	0x0000a070
        /*2518*/ 	.word	0x00000004
        /*251c*/ 	.word	0x00000000
        /*2520*/ 	.short	0x0101
        /*2522*/ 	.byte	0x3f
	.zero		1


	//   ....[46]....
        /*2524*/ 	.word	0x0000a180
        /*2528*/ 	.word	0x00000000
        /*252c*/ 	.word	0x00000000
        /*2530*/ 	.short	0x0101
        /*2532*/ 	.byte	0x30
	.zero		1


	//   ....[47]....
        /*2534*/ 	.word	0x0000a260
        /*2538*/ 	.word	0x00000000
        /*253c*/ 	.word	0x00000000
        /*2540*/ 	.short	0x0101
        /*2542*/ 	.byte	0x3f
	.zero		1


	//   ....[48]....
        /*2544*/ 	.word	0x0000a2c0
        /*2548*/ 	.word	0x00000008
        /*254c*/ 	.word	0x00000010
        /*2550*/ 	.short	0x010a
        /*2552*/ 	.byte	0x32
	.zero		1


	//   ....[49]....
        /*2554*/ 	.word	0x0000aa20
        /*2558*/ 	.word	0x000000ff
        /*255c*/ 	.word	0x000344c0
        /*2560*/ 	.short	0x010a
        /*2562*/ 	.byte	0x2f
	.zero		1


	//   ....[50]....
        /*2564*/ 	.word	0x0000b100
        /*2568*/ 	.word	0x000000ff
        /*256c*/ 	.word	0x000344c8
        /*2570*/ 	.short	0x010a
        /*2572*/ 	.byte	0x2f
	.zero		1


	//   ....[51]....
        /*2574*/ 	.word	0x0000b650
        /*2578*/ 	.word	0x000000ff
        /*257c*/ 	.word	0x00000000
        /*2580*/ 	.short	0x0101
        /*2582*/ 	.byte	0x07
	.zero		1


	//   ....[52]....
        /*2584*/ 	.word	0x0000b680
        /*2588*/ 	.word	0x000000ff
        /*258c*/ 	.word	0x000344d0
        /*2590*/ 	.short	0x010a
        /*2592*/ 	.byte	0x2f
	.zero		1


	//   ....[53]....
        /*2594*/ 	.word	0x0000bbd0
        /*2598*/ 	.word	0x000000ff
        /*259c*/ 	.word	0x00000000
        /*25a0*/ 	.short	0x0101
        /*25a2*/ 	.byte	0x08
	.zero		1


	//   ....[54]....
        /*25a4*/ 	.word	0x0000bc00
        /*25a8*/ 	.word	0x000000ff
        /*25ac*/ 	.word	0x000344d8
        /*25b0*/ 	.short	0x010a
        /*25b2*/ 	.byte	0x2f
	.zero		1


	//   ....[55]....
        /*25b4*/ 	.word	0x0000c150
        /*25b8*/ 	.word	0x000000ff
        /*25bc*/ 	.word	0x00000000
        /*25c0*/ 	.short	0x0101
        /*25c2*/ 	.byte	0x09
	.zero		1


	//   ....[56]....
        /*25c4*/ 	.word	0x0000c1a0
        /*25c8*/ 	.word	0x000000ff
        /*25cc*/ 	.word	0x000344c0
        /*25d0*/ 	.short	0x010a
        /*25d2*/ 	.byte	0x2f
	.zero		1


	//   ....[57]....
        /*25d4*/ 	.word	0x0000c7f0
        /*25d8*/ 	.word	0x000000ff
        /*25dc*/ 	.word	0x00000000
        /*25e0*/ 	.short	0x0101
        /*25e2*/ 	.byte	0x0a
	.zero		1


	//   ....[58]....
        /*25e4*/ 	.word	0x0000c820
        /*25e8*/ 	.word	0x000000ff
        /*25ec*/ 	.word	0x000344c8
        /*25f0*/ 	.short	0x010a
        /*25f2*/ 	.byte	0x2f
	.zero		1


	//   ....[59]....
        /*25f4*/ 	.word	0x0000cd50
        /*25f8*/ 	.word	0x000000ff
        /*25fc*/ 	.word	0x00000000
        /*2600*/ 	.short	0x0101
        /*2602*/ 	.byte	0x07
	.zero		1


	//   ....[60]....
        /*2604*/ 	.word	0x0000cd80
        /*2608*/ 	.word	0x000000ff
        /*260c*/ 	.word	0x000344d0
        /*2610*/ 	.short	0x010a
        /*2612*/ 	.byte	0x2f
	.zero		1


	//   ....[61]....
        /*2614*/ 	.word	0x0000d2b0
        /*2618*/ 	.word	0x000000ff
        /*261c*/ 	.word	0x00000000
        /*2620*/ 	.short	0x0101
        /*2622*/ 	.byte	0x08
	.zero		1


	//   ....[62]....
        /*2624*/ 	.word	0x0000d2e0
        /*2628*/ 	.word	0x000000ff
        /*262c*/ 	.word	0x000344d8
        /*2630*/ 	.short	0x010a
        /*2632*/ 	.byte	0x2f
	.zero		1


	//   ....[63]....
        /*2634*/ 	.word	0x0000d810
        /*2638*/ 	.word	0x000000ff
        /*263c*/ 	.word	0x00000000
        /*2640*/ 	.short	0x0101
        /*2642*/ 	.byte	0x09
	.zero		1


	//   ....[64]....
        /*2644*/ 	.word	0x0000d840
        /*2648*/ 	.word	0x000000ff
        /*264c*/ 	.word	0x000344c0
        /*2650*/ 	.short	0x010a
        /*2652*/ 	.byte	0x2f
	.zero		1


	//   ....[65]....
        /*2654*/ 	.word	0x0000de70
        /*2658*/ 	.word	0x000000ff
        /*265c*/ 	.word	0x00000000
        /*2660*/ 	.short	0x0101
        /*2662*/ 	.byte	0x0a
	.zero		1


	//   ....[66]....
        /*2664*/ 	.word	0x0000dea0
        /*2668*/ 	.word	0x000000ff
        /*266c*/ 	.word	0x000344c8
        /*2670*/ 	.short	0x010a
        /*2672*/ 	.byte	0x2f
	.zero		1


	//   ....[67]....
        /*2674*/ 	.word	0x0000e3d0
        /*2678*/ 	.word	0x000000ff
        /*267c*/ 	.word	0x00000000
        /*2680*/ 	.short	0x0101
        /*2682*/ 	.byte	0x07
	.zero		1


	//   ....[68]....
        /*2684*/ 	.word	0x0000e400
        /*2688*/ 	.word	0x000000ff
        /*268c*/ 	.word	0x000344d0
        /*2690*/ 	.short	0x010a
        /*2692*/ 	.byte	0x2f
	.zero		1


	//   ....[69]....
        /*2694*/ 	.word	0x0000e930
        /*2698*/ 	.word	0x000000ff
        /*269c*/ 	.word	0x00000000
        /*26a0*/ 	.short	0x0101
        /*26a2*/ 	.byte	0x08
	.zero		1


	//   ....[70]....
        /*26a4*/ 	.word	0x0000e960
        /*26a8*/ 	.word	0x000000ff
        /*26ac*/ 	.word	0x000344d8
        /*26b0*/ 	.short	0x010a
        /*26b2*/ 	.byte	0x2f
	.zero		1


	//   ....[71]....
        /*26b4*/ 	.word	0x0000ee90
        /*26b8*/ 	.word	0x000000ff
        /*26bc*/ 	.word	0x00000000
        /*26c0*/ 	.short	0x0101
        /*26c2*/ 	.byte	0x09
	.zero		1


	//   ....[72]....
        /*26c4*/ 	.word	0x0000eec0
        /*26c8*/ 	.word	0x000000ff
        /*26cc*/ 	.word	0x000344c0
        /*26d0*/ 	.short	0x010a
        /*26d2*/ 	.byte	0x2f
	.zero		1


	//   ....[73]....
        /*26d4*/ 	.word	0x0000f4f0
        /*26d8*/ 	.word	0x000000ff
        /*26dc*/ 	.word	0x00000000
        /*26e0*/ 	.short	0x0101
        /*26e2*/ 	.byte	0x0a
	.zero		1


	//   ....[74]....
        /*26e4*/ 	.word	0x0000f520
        /*26e8*/ 	.word	0x000000ff
        /*26ec*/ 	.word	0x000344c8
        /*26f0*/ 	.short	0x010a
        /*26f2*/ 	.byte	0x2f
	.zero		1


	//   ....[75]....
        /*26f4*/ 	.word	0x0000fa50
        /*26f8*/ 	.word	0x000000ff
        /*26fc*/ 	.word	0x00000000
        /*2700*/ 	.short	0x0101
        /*2702*/ 	.byte	0x07
	.zero		1


	//   ....[76]....
        /*2704*/ 	.word	0x0000fa80
        /*2708*/ 	.word	0x000000ff
        /*270c*/ 	.word	0x000344d0
        /*2710*/ 	.short	0x010a
        /*2712*/ 	.byte	0x2f
	.zero		1


	//   ....[77]....
        /*2714*/ 	.word	0x0000ffb0
        /*2718*/ 	.word	0x000000ff
        /*271c*/ 	.word	0x00000000
        /*2720*/ 	.short	0x0101
        /*2722*/ 	.byte	0x08
	.zero		1


	//   ....[78]....
        /*2724*/ 	.word	0x0000ffe0
        /*2728*/ 	.word	0x000000ff
        /*272c*/ 	.word	0x000344d8
        /*2730*/ 	.short	0x010a
        /*2732*/ 	.byte	0x2f
	.zero		1


	//   ....[79]....
        /*2734*/ 	.word	0x00010520
        /*2738*/ 	.word	0x000000ff
        /*273c*/ 	.word	0x00000000
        /*2740*/ 	.short	0x0101
        /*2742*/ 	.byte	0x09
	.zero		1


	//   ....[80]....
        /*2744*/ 	.word	0x000105b0
        /*2748*/ 	.word	0x000000ff
        /*274c*/ 	.word	0x00034400
        /*2750*/ 	.short	0x010a
        /*2752*/ 	.byte	0x04
	.zero		1


	//   ....[81]....
        /*2754*/ 	.word	0x000106b0
        /*2758*/ 	.word	0x000000ff
        /*275c*/ 	.word	0x00000000
        /*2760*/ 	.short	0x0101
        /*2762*/ 	.byte	0x04
	.zero		1


	//   ....[82]....
        /*2764*/ 	.word	0x000108b0
        /*2768*/ 	.word	0x000000ff
        /*276c*/ 	.word	0x00034400
        /*2770*/ 	.short	0x010a
        /*2772*/ 	.byte	0x04
	.zero		1


	//   ....[83]....
        /*2774*/ 	.word	0x000109a0
        /*2778*/ 	.word	0x000000ff
        /*277c*/ 	.word	0x00000000
        /*2780*/ 	.short	0x0101
        /*2782*/ 	.byte	0x04
	.zero		1


	//   ....[84]....
        /*2784*/ 	.word	0x00010e80
        /*2788*/ 	.word	0x000000ff
        /*278c*/ 	.word	0x00000000
        /*2790*/ 	.short	0x0101
        /*2792*/ 	.byte	0x0a
	.zero		1


	//   ....[85]....
        /*2794*/ 	.word	0x00010eb0
        /*2798*/ 	.word	0x00000000
        /*279c*/ 	.word	0x00000000
        /*27a0*/ 	.short	0x0101
        /*27a2*/ 	.byte	0x30
	.zero		1


	//   ....[86]....
        /*27a4*/ 	.word	0x00011650
        /*27a8*/ 	.word	0x000000ff
        /*27ac*/ 	.word	0x00034508
        /*27b0*/ 	.short	0x010a
        /*27b2*/ 	.byte	0x06
	.zero		1


	//   ....[87]....
        /*27b4*/ 	.word	0x00011780
        /*27b8*/ 	.word	0x000000ff
        /*27bc*/ 	.word	0x00034400
        /*27c0*/ 	.short	0x010a
        /*27c2*/ 	.byte	0x07
	.zero		1


	//   ....[88]....
        /*27c4*/ 	.word	0x000118a0
        /*27c8*/ 	.word	0x000000ff
        /*27cc*/ 	.word	0x00000000
        /*27d0*/ 	.short	0x0101
        /*27d2*/ 	.byte	0x07
	.zero		1


	//   ....[89]....
        /*27d4*/ 	.word	0x00011a90
        /*27d8*/ 	.word	0x000000ff
        /*27dc*/ 	.word	0x000344e0
        /*27e0*/ 	.short	0x010a
        /*27e2*/ 	.byte	0x06
	.zero		1


	//   ....[90]....
        /*27e4*/ 	.word	0x00011b50
        /*27e8*/ 	.word	0x000000ff
        /*27ec*/ 	.word	0x000344c0
        /*27f0*/ 	.short	0x010b
        /*27f2*/ 	.byte	0x06
	.zero		1


	//   ....[91]....
        /*27f4*/ 	.word	0x00011bb0
        /*27f8*/ 	.word	0x000000ff
        /*27fc*/ 	.word	0x00000000
        /*2800*/ 	.short	0x0101
        /*2802*/ 	.byte	0x0f
	.zero		1


	//   ....[92]....
        /*2804*/ 	.word	0x00011be0
        /*2808*/ 	.word	0x000000ff
        /*280c*/ 	.word	0x000344e8
        /*2810*/ 	.short	0x010a
        /*2812*/ 	.byte	0x06
	.zero		1


	//   ....[93]....
        /*2814*/ 	.word	0x00011cc0
        /*2818*/ 	.word	0x000000ff
        /*281c*/ 	.word	0x000344c8
        /*2820*/ 	.short	0x010b
        /*2822*/ 	.byte	0x06
	.zero		1


	//   ....[94]....
        /*2824*/ 	.word	0x00011d20
        /*2828*/ 	.word	0x000000ff
        /*282c*/ 	.word	0x00000000
        /*2830*/ 	.short	0x0101
        /*2832*/ 	.byte	0x07
	.zero		1


	//   ....[95]....
        /*2834*/ 	.word	0x00011d50
        /*2838*/ 	.word	0x000000ff
        /*283c*/ 	.word	0x000344f0
        /*2840*/ 	.short	0x010a
        /*2842*/ 	.byte	0x06
	.zero		1


	//   ....[96]....
        /*2844*/ 	.word	0x00011e30
        /*2848*/ 	.word	0x000000ff
        /*284c*/ 	.word	0x000344d0
        /*2850*/ 	.short	0x010b
        /*2852*/ 	.byte	0x06
	.zero		1


	//   ....[97]....
        /*2854*/ 	.word	0x00011e90
        /*2858*/ 	.word	0x000000ff
        /*285c*/ 	.word	0x00000000
        /*2860*/ 	.short	0x0101
        /*2862*/ 	.byte	0x0e
	.zero		1


	//   ....[98]....
        /*2864*/ 	.word	0x00011ec0
        /*2868*/ 	.word	0x000000ff
        /*286c*/ 	.word	0x000344f8
        /*2870*/ 	.short	0x010a
        /*2872*/ 	.byte	0x06
	.zero		1


	//   ....[99]....
        /*2874*/ 	.word	0x00011fa0
        /*2878*/ 	.word	0x000000ff
        /*287c*/ 	.word	0x000344d8
        /*2880*/ 	.short	0x010b
        /*2882*/ 	.byte	0x06
	.zero		1


	//   ....[100]....
        /*2884*/ 	.word	0x00012010
        /*2888*/ 	.word	0x000000ff
        /*288c*/ 	.word	0x00000000
        /*2890*/ 	.short	0x0101
        /*2892*/ 	.byte	0x24
	.zero		1


	//   ....[101]....
        /*2894*/ 	.word	0x00012050
        /*2898*/ 	.word	0x000000ff
        /*289c*/ 	.word	0x000344e0
        /*28a0*/ 	.short	0x010a
        /*28a2*/ 	.byte	0x06
	.zero		1


	//   ....[102]....
        /*28a4*/ 	.word	0x00012110
        /*28a8*/ 	.word	0x000000ff
        /*28ac*/ 	.word	0x000344c0
        /*28b0*/ 	.short	0x010b
        /*28b2*/ 	.byte	0x06
	.zero		1


	//   ....[103]....
        /*28b4*/ 	.word	0x00012150
        /*28b8*/ 	.word	0x000000ff
        /*28bc*/ 	.word	0x00000000
        /*28c0*/ 	.short	0x0101
        /*28c2*/ 	.byte	0x0f
	.zero		1


	//   ....[104]....
        /*28c4*/ 	.word	0x00012180
        /*28c8*/ 	.word	0x000000ff
        /*28cc*/ 	.word	0x000344e8
        /*28d0*/ 	.short	0x010a
        /*28d2*/ 	.byte	0x06
	.zero		1


	//   ....[105]....
        /*28d4*/ 	.word	0x00012250
        /*28d8*/ 	.word	0x000000ff
        /*28dc*/ 	.word	0x000344c8
        /*28e0*/ 	.short	0x010b
        /*28e2*/ 	.byte	0x06
	.zero		1


	//   ....[106]....
        /*28e4*/ 	.word	0x00012290
        /*28e8*/ 	.word	0x000000ff
        /*28ec*/ 	.word	0x00000000
        /*28f0*/ 	.short	0x0101
        /*28f2*/ 	.byte	0x07
	.zero		1


	//   ....[107]....
        /*28f4*/ 	.word	0x000122c0
        /*28f8*/ 	.word	0x000000ff
        /*28fc*/ 	.word	0x000344f0
        /*2900*/ 	.short	0x010a
        /*2902*/ 	.byte	0x06
	.zero		1


	//   ....[108]....
        /*2904*/ 	.word	0x00012390
        /*2908*/ 	.word	0x000000ff
        /*290c*/ 	.word	0x000344d0
        /*2910*/ 	.short	0x010b
        /*2912*/ 	.byte	0x06
	.zero		1


	//   ....[109]....
        /*2914*/ 	.word	0x000123d0
        /*2918*/ 	.word	0x000000ff
        /*291c*/ 	.word	0x00000000
        /*2920*/ 	.short	0x0101
        /*2922*/ 	.byte	0x0e
	.zero		1


	//   ....[110]....
        /*2924*/ 	.word	0x00012400
        /*2928*/ 	.word	0x000000ff
        /*292c*/ 	.word	0x000344f8
        /*2930*/ 	.short	0x010a
        /*2932*/ 	.byte	0x06
	.zero		1


	//   ....[111]....
        /*2934*/ 	.word	0x000124d0
        /*2938*/ 	.word	0x000000ff
        /*293c*/ 	.word	0x000344d8
        /*2940*/ 	.short	0x010b
        /*2942*/ 	.byte	0x06
	.zero		1


	//   ....[112]....
        /*2944*/ 	.word	0x00012510
        /*2948*/ 	.word	0x000000ff
        /*294c*/ 	.word	0x00000000
        /*2950*/ 	.short	0x0101
        /*2952*/ 	.byte	0x24
	.zero		1


	//   ....[113]....
        /*2954*/ 	.word	0x00012550
        /*2958*/ 	.word	0x000000ff
        /*295c*/ 	.word	0x000344e0
        /*2960*/ 	.short	0x010a
        /*2962*/ 	.byte	0x06
	.zero		1


	//   ....[114]....
        /*2964*/ 	.word	0x00012610
        /*2968*/ 	.word	0x000000ff
        /*296c*/ 	.word	0x000344c0
        /*2970*/ 	.short	0x010b
        /*2972*/ 	.byte	0x06
	.zero		1


	//   ....[115]....
        /*2974*/ 	.word	0x00012650
        /*2978*/ 	.word	0x000000ff
        /*297c*/ 	.word	0x00000000
        /*2980*/ 	.short	0x0101
        /*2982*/ 	.byte	0x0f
	.zero		1


	//   ....[116]....
        /*2984*/ 	.word	0x00012680
        /*2988*/ 	.word	0x000000ff
        /*298c*/ 	.word	0x000344e8
        /*2990*/ 	.short	0x010a
        /*2992*/ 	.byte	0x06
	.zero		1


	//   ....[117]....
        /*2994*/ 	.word	0x00012750
        /*2998*/ 	.word	0x000000ff
        /*299c*/ 	.word	0x000344c8
        /*29a0*/ 	.short	0x010b
        /*29a2*/ 	.byte	0x06
	.zero		1


	//   ....[118]....
        /*29a4*/ 	.word	0x00012790
        /*29a8*/ 	.word	0x000000ff
        /*29ac*/ 	.word	0x00000000
        /*29b0*/ 	.short	0x0101
        /*29b2*/ 	.byte	0x07
	.zero		1


	//   ....[119]....
        /*29b4*/ 	.word	0x000127c0
        /*29b8*/ 	.word	0x000000ff
        /*29bc*/ 	.word	0x000344f0
        /*29c0*/ 	.short	0x010a
        /*29c2*/ 	.byte	0x06
	.zero		1


	//   ....[120]....
        /*29c4*/ 	.word	0x00012890
        /*29c8*/ 	.word	0x000000ff
        /*29cc*/ 	.word	0x000344d0
        /*29d0*/ 	.short	0x010b
        /*29d2*/ 	.byte	0x06
	.zero		1


	//   ....[121]....
        /*29d4*/ 	.word	0x000128d0
        /*29d8*/ 	.word	0x000000ff
        /*29dc*/ 	.word	0x00000000
        /*29e0*/ 	.short	0x0101
        /*29e2*/ 	.byte	0x0e
	.zero		1


	//   ....[122]....
        /*29e4*/ 	.word	0x00012900
        /*29e8*/ 	.word	0x000000ff
        /*29ec*/ 	.word	0x000344f8
        /*29f0*/ 	.short	0x010a
        /*29f2*/ 	.byte	0x06
	.zero		1


	//   ....[123]....
        /*29f4*/ 	.word	0x000129d0
        /*29f8*/ 	.word	0x000000ff
        /*29fc*/ 	.word	0x000344d8
        /*2a00*/ 	.short	0x010b
        /*2a02*/ 	.byte	0x06
	.zero		1


	//   ....[124]....
        /*2a04*/ 	.word	0x00012a10
        /*2a08*/ 	.word	0x000000ff
        /*2a0c*/ 	.word	0x00000000
        /*2a10*/ 	.short	0x0101
        /*2a12*/ 	.byte	0x24
	.zero		1


	//   ....[125]....
        /*2a14*/ 	.word	0x00012a50
        /*2a18*/ 	.word	0x000000ff
        /*2a1c*/ 	.word	0x000344e0
        /*2a20*/ 	.short	0x010a
        /*2a22*/ 	.byte	0x06
	.zero		1


	//   ....[126]....
        /*2a24*/ 	.word	0x00012b10
        /*2a28*/ 	.word	0x000000ff
        /*2a2c*/ 	.word	0x000344c0
        /*2a30*/ 	.short	0x010b
        /*2a32*/ 	.byte	0x06
	.zero		1


	//   ....[127]....
        /*2a34*/ 	.word	0x00012b50
        /*2a38*/ 	.word	0x000000ff
        /*2a3c*/ 	.word	0x00000000
        /*2a40*/ 	.short	0x0101
        /*2a42*/ 	.byte	0x0f
	.zero		1


	//   ....[128]....
        /*2a44*/ 	.word	0x00012b80
        /*2a48*/ 	.word	0x000000ff
        /*2a4c*/ 	.word	0x000344e8
        /*2a50*/ 	.short	0x010a
        /*2a52*/ 	.byte	0x06
	.zero		1


	//   ....[129]....
        /*2a54*/ 	.word	0x00012c60
        /*2a58*/ 	.word	0x000000ff
        /*2a5c*/ 	.word	0x000344c8
        /*2a60*/ 	.short	0x010b
        /*2a62*/ 	.byte	0x06
	.zero		1


	//   ....[130]....
        /*2a64*/ 	.word	0x00012ca0
        /*2a68*/ 	.word	0x000000ff
        /*2a6c*/ 	.word	0x00000000
        /*2a70*/ 	.short	0x0101
        /*2a72*/ 	.byte	0x07
	.zero		1


	//   ....[131]....
        /*2a74*/ 	.word	0x00012cd0
        /*2a78*/ 	.word	0x000000ff
        /*2a7c*/ 	.word	0x000344f0
        /*2a80*/ 	.short	0x010a
        /*2a82*/ 	.byte	0x06
	.zero		1


	//   ....[132]....
        /*2a84*/ 	.word	0x00012db0
        /*2a88*/ 	.word	0x000000ff
        /*2a8c*/ 	.word	0x000344d0
        /*2a90*/ 	.short	0x010b
        /*2a92*/ 	.byte	0x06
	.zero		1


	//   ....[133]....
        /*2a94*/ 	.word	0x00012df0
        /*2a98*/ 	.word	0x000000ff
        /*2a9c*/ 	.word	0x00000000
        /*2aa0*/ 	.short	0x0101
        /*2aa2*/ 	.byte	0x0e
	.zero		1


	//   ....[134]....
        /*2aa4*/ 	.word	0x00012e20
        /*2aa8*/ 	.word	0x000000ff
        /*2aac*/ 	.word	0x000344f8
        /*2ab0*/ 	.short	0x010a
        /*2ab2*/ 	.byte	0x06
	.zero		1


	//   ....[135]....
        /*2ab4*/ 	.word	0x00012f00
        /*2ab8*/ 	.word	0x000000ff
        /*2abc*/ 	.word	0x000344d8
        /*2ac0*/ 	.short	0x010b
        /*2ac2*/ 	.byte	0x06
	.zero		1


	//   ....[136]....
        /*2ac4*/ 	.word	0x00012f50
        /*2ac8*/ 	.word	0x000000ff
        /*2acc*/ 	.word	0x00000000
        /*2ad0*/ 	.short	0x0101
        /*2ad2*/ 	.byte	0x24
	.zero		1


	//   ....[137]....
        /*2ad4*/ 	.word	0x000134c0
        /*2ad8*/ 	.word	0x000000ff
        /*2adc*/ 	.word	0x000344e0
        /*2ae0*/ 	.short	0x010a
        /*2ae2*/ 	.byte	0x06
	.zero		1


	//   ....[138]....
        /*2ae4*/ 	.word	0x00013500
        /*2ae8*/ 	.word	0x000000ff
        /*2aec*/ 	.word	0x000344e8
        /*2af0*/ 	.short	0x010a
        /*2af2*/ 	.byte	0x06
	.zero		1


	//   ....[139]....
        /*2af4*/ 	.word	0x00013540
        /*2af8*/ 	.word	0x000000ff
        /*2afc*/ 	.word	0x000344f0
        /*2b00*/ 	.short	0x010a
        /*2b02*/ 	.byte	0x06
	.zero		1


	//   ....[140]....
        /*2b04*/ 	.word	0x000135b0
        /*2b08*/ 	.word	0x00000003
        /*2b0c*/ 	.word	0x000344f8
        /*2b10*/ 	.short	0x010a
        /*2b12*/ 	.byte	0x3f
	.zero		1


	//   ....[141]....
        /*2b14*/ 	.word	0x00014290
        /*2b18*/ 	.word	0x00000008
        /*2b1c*/ 	.word	0x000344a0
        /*2b20*/ 	.short	0x010a
        /*2b22*/ 	.byte	0x3f
	.zero		1


	//   ....[142]....
        /*2b24*/ 	.word	0x00014520
        /*2b28*/ 	.word	0x000000ff
        /*2b2c*/ 	.word	0x00034508
        /*2b30*/ 	.short	0x0101
        /*2b32*/ 	.byte	0x12
	.zero		1


	//   ....[143]....
        /*2b34*/ 	.word	0x00014620
        /*2b38*/ 	.word	0x00000003
        /*2b3c*/ 	.word	0x00034400
        /*2b40*/ 	.short	0x010a
        /*2b42*/ 	.byte	0x3f
	.zero		1


	//   ....[144]....
        /*2b44*/ 	.word	0x00014760
        /*2b48*/ 	.word	0x00000002
        /*2b4c*/ 	.word	0x00000000
        /*2b50*/ 	.short	0x0101
        /*2b52*/ 	.byte	0x3f
	.zero		1


	//   ....[145]....
        /*2b54*/ 	.word	0x00014f60
        /*2b58*/ 	.word	0x00000007
        /*2b5c*/ 	.word	0x00000000
        /*2b60*/ 	.short	0x010a
        /*2b62*/ 	.byte	0x3f
	.zero		1


	//   ....[146]....
        /*2b64*/ 	.word	0x00014fe0
        /*2b68*/ 	.word	0x00000009
        /*2b6c*/ 	.word	0x00000000
        /*2b70*/ 	.short	0x010a
        /*2b72*/ 	.byte	0x3f
	.zero		1


	//   ....[147]....
        /*2b74*/ 	.word	0x00015070
        /*2b78*/ 	.word	0x00000006
        /*2b7c*/ 	.word	0x00000000
        /*2b80*/ 	.short	0x010a
        /*2b82*/ 	.byte	0x3f
	.zero		1


	//   ....[148]....
        /*2b84*/ 	.word	0x00015100
        /*2b88*/ 	.word	0x00000003
        /*2b8c*/ 	.word	0x00000000
        /*2b90*/ 	.short	0x010a
        /*2b92*/ 	.byte	0x3f
	.zero		1


	//   ....[149]....
        /*2b94*/ 	.word	0x00016d80
        /*2b98*/ 	.word	0x0000000c
        /*2b9c*/ 	.word	0x00034440
        /*2ba0*/ 	.short	0x010a
        /*2ba2*/ 	.byte	0x3f
	.zero		1


	//   ....[150]....
        /*2ba4*/ 	.word	0x00016ea0
        /*2ba8*/ 	.word	0x0000000c
        /*2bac*/ 	.word	0x00034400
        /*2bb0*/ 	.short	0x0101
        /*2bb2*/ 	.byte	0x3f
	.zero		1


	//   ....[151]....
        /*2bb4*/ 	.word	0x00016f70
        /*2bb8*/ 	.word	0x00000003
        /*2bbc*/ 	.word	0x00034440
        /*2bc0*/ 	.short	0x010a
        /*2bc2*/ 	.byte	0x3f
	.zero		1


	//   ....[152]....
        /*2bc4*/ 	.word	0x00017020
        /*2bc8*/ 	.word	0x00000003
        /*2bcc*/ 	.word	0x00034440
        /*2bd0*/ 	.short	0x010a
        /*2bd2*/ 	.byte	0x3f
	.zero		1


	//   ....[153]....
        /*2bd4*/ 	.word	0x000170d0
        /*2bd8*/ 	.word	0x00000003
        /*2bdc*/ 	.word	0x00034440
        /*2be0*/ 	.short	0x010a
        /*2be2*/ 	.byte	0x3f
	.zero		1


	//   ....[154]....
        /*2be4*/ 	.word	0x00017180
        /*2be8*/ 	.word	0x00000003
        /*2bec*/ 	.word	0x00034440
        /*2bf0*/ 	.short	0x010a
        /*2bf2*/ 	.byte	0x3f
	.zero		1


	//   ....[155]....
        /*2bf4*/ 	.word	0x00017230
        /*2bf8*/ 	.word	0x00000003
        /*2bfc*/ 	.word	0x00034440
        /*2c00*/ 	.short	0x010a
        /*2c02*/ 	.byte	0x3f
	.zero		1


	//   ....[156]....
        /*2c04*/ 	.word	0x000172e0
        /*2c08*/ 	.word	0x00000003
        /*2c0c*/ 	.word	0x00034440
        /*2c10*/ 	.short	0x010a
        /*2c12*/ 	.byte	0x3f
	.zero		1


	//   ....[157]....
        /*2c14*/ 	.word	0x00017390
        /*2c18*/ 	.word	0x00000003
        /*2c1c*/ 	.word	0x00034440
        /*2c20*/ 	.short	0x010a
        /*2c22*/ 	.byte	0x3f
	.zero		1


	//   ....[158]....
        /*2c24*/ 	.word	0x00017440
        /*2c28*/ 	.word	0x00000003
        /*2c2c*/ 	.word	0x00034440
        /*2c30*/ 	.short	0x010a
        /*2c32*/ 	.byte	0x3f
	.zero		1


	//   ....[159]....
        /*2c34*/ 	.word	0x000174a0
        /*2c38*/ 	.word	0x0000000d
        /*2c3c*/ 	.word	0x00034400
        /*2c40*/ 	.short	0x010a
        /*2c42*/ 	.byte	0x3f
	.zero		1


	//   ....[160]....
        /*2c44*/ 	.word	0x00017510
        /*2c48*/ 	.word	0x00000000
        /*2c4c*/ 	.word	0x00000000
        /*2c50*/ 	.short	0x010a
        /*2c52*/ 	.byte	0x3f
	.zero		1


	//   ....[161]....
        /*2c54*/ 	.word	0x00017570
        /*2c58*/ 	.word	0x00000003
        /*2c5c*/ 	.word	0x00034480
        /*2c60*/ 	.short	0x010a
        /*2c62*/ 	.byte	0x3f
	.zero		1


	//   ....[162]....
        /*2c64*/ 	.word	0x000175d0
        /*2c68*/ 	.word	0x00000009
        /*2c6c*/ 	.word	0x00034480
        /*2c70*/ 	.short	0x010a
        /*2c72*/ 	.byte	0x3f
	.zero		1


	//   ....[163]....
        /*2c74*/ 	.word	0x00017640
        /*2c78*/ 	.word	0x00000002
        /*2c7c*/ 	.word	0x00000010
        /*2c80*/ 	.short	0x010a
        /*2c82*/ 	.byte	0x3f
	.zero		1


	//   ....[164]....
        /*2c84*/ 	.word	0x00017700
        /*2c88*/ 	.word	0x00000004
        /*2c8c*/ 	.word	0x000344c0
        /*2c90*/ 	.short	0x010a
        /*2c92*/ 	.byte	0x3f
	.zero		1


	//   ....[165]....
        /*2c94*/ 	.word	0x00017760
        /*2c98*/ 	.word	0x0000000c
        /*2c9c*/ 	.word	0x000344c8
        /*2ca0*/ 	.short	0x010a
        /*2ca2*/ 	.byte	0x3f
	.zero		1


	//   ....[166]....
        /*2ca4*/ 	.word	0x000177c0
        /*2ca8*/ 	.word	0x0000000c
        /*2cac*/ 	.word	0x000344d0
        /*2cb0*/ 	.short	0x010a
        /*2cb2*/ 	.byte	0x3f
	.zero		1


	//   ....[167]....
        /*2cb4*/ 	.word	0x00017820
        /*2cb8*/ 	.word	0x0000000c
        /*2cbc*/ 	.word	0x000344d8
        /*2cc0*/ 	.short	0x010a
        /*2cc2*/ 	.byte	0x3f
	.zero		1


	//   ....[168]....
        /*2cc4*/ 	.word	0x00017880
        /*2cc8*/ 	.word	0x0000000d
        /*2ccc*/ 	.word	0x000344c0
        /*2cd0*/ 	.short	0x010a
        /*2cd2*/ 	.byte	0x3f
	.zero		1


	//   ....[169]....
        /*2cd4*/ 	.word	0x000178e0
        /*2cd8*/ 	.word	0x0000000d
        /*2cdc*/ 	.word	0x000344c8
        /*2ce0*/ 	.short	0x010a
        /*2ce2*/ 	.byte	0x3f
	.zero		1


	//   ....[170]....
        /*2ce4*/ 	.word	0x00017940
        /*2ce8*/ 	.word	0x0000000d
        /*2cec*/ 	.word	0x000344d0
        /*2cf0*/ 	.short	0x010a
        /*2cf2*/ 	.byte	0x3f
	.zero		1


	//   ....[171]....
        /*2cf4*/ 	.word	0x000179a0
        /*2cf8*/ 	.word	0x0000000d
        /*2cfc*/ 	.word	0x000344d8
        /*2d00*/ 	.short	0x010a
        /*2d02*/ 	.byte	0x3f
	.zero		1


	//   ....[172]....
        /*2d04*/ 	.word	0x00017a00
        /*2d08*/ 	.word	0x0000000c
        /*2d0c*/ 	.word	0x000344c0
        /*2d10*/ 	.short	0x010a
        /*2d12*/ 	.byte	0x3f
	.zero		1


	//   ....[173]....
        /*2d14*/ 	.word	0x00017a60
        /*2d18*/ 	.word	0x0000000c
        /*2d1c*/ 	.word	0x000344c8
        /*2d20*/ 	.short	0x010a
        /*2d22*/ 	.byte	0x3f
	.zero		1


	//   ....[174]....
        /*2d24*/ 	.word	0x00017ac0
        /*2d28*/ 	.word	0x0000000c
        /*2d2c*/ 	.word	0x000344d0
        /*2d30*/ 	.short	0x010a
        /*2d32*/ 	.byte	0x3f
	.zero		1


	//   ....[175]....
        /*2d34*/ 	.word	0x00017b20
        /*2d38*/ 	.word	0x0000000c
        /*2d3c*/ 	.word	0x000344d8
        /*2d40*/ 	.short	0x010a
        /*2d42*/ 	.byte	0x3f
	.zero		1


	//   ....[176]....
        /*2d44*/ 	.word	0x00017b80
        /*2d48*/ 	.word	0x0000000d
        /*2d4c*/ 	.word	0x000344c0
        /*2d50*/ 	.short	0x010a
        /*2d52*/ 	.byte	0x3f
	.zero		1


	//   ....[177]....
        /*2d54*/ 	.word	0x00017be0
        /*2d58*/ 	.word	0x0000000d
        /*2d5c*/ 	.word	0x000344c8
        /*2d60*/ 	.short	0x010a
        /*2d62*/ 	.byte	0x3f
	.zero		1


	//   ....[178]....
        /*2d64*/ 	.word	0x00017c40
        /*2d68*/ 	.word	0x0000000d
        /*2d6c*/ 	.word	0x000344d0
        /*2d70*/ 	.short	0x010a
        /*2d72*/ 	.byte	0x3f
	.zero		1


	//   ....[179]....
        /*2d74*/ 	.word	0x00017ca0
        /*2d78*/ 	.word	0x0000000d
        /*2d7c*/ 	.word	0x000344d8
        /*2d80*/ 	.short	0x010a
        /*2d82*/ 	.byte	0x3f
	.zero		1


	//   ....[180]....
        /*2d84*/ 	.word	0x00017d00
        /*2d88*/ 	.word	0x00000003
        /*2d8c*/ 	.word	0x00034400
        /*2d90*/ 	.short	0x010a
        /*2d92*/ 	.byte	0x3f
	.zero		1


	//   ....[181]....
        /*2d94*/ 	.word	0x00017d60
        /*2d98*/ 	.word	0x00000003
        /*2d9c*/ 	.word	0x00034400
        /*2da0*/ 	.short	0x010a
        /*2da2*/ 	.byte	0x3f
	.zero		1


	//   ....[182]....
        /*2da4*/ 	.word	0x00017dc0
        /*2da8*/ 	.word	0x00000003
        /*2dac*/ 	.word	0x00034508
        /*2db0*/ 	.short	0x010a
        /*2db2*/ 	.byte	0x3f
	.zero		1


	//   ....[183]....
        /*2db4*/ 	.word	0x00017e20
        /*2db8*/ 	.word	0x00000006
        /*2dbc*/ 	.word	0x00034400
        /*2dc0*/ 	.short	0x010a
        /*2dc2*/ 	.byte	0x3f
	.zero		1


	//   ....[184]....
        /*2dc4*/ 	.word	0x00017e80
        /*2dc8*/ 	.word	0x00000003
        /*2dcc*/ 	.word	0x000344e0
        /*2dd0*/ 	.short	0x010a
        /*2dd2*/ 	.byte	0x3f
	.zero		1


	//   ....[185]....
        /*2dd4*/ 	.word	0x00017ee0
        /*2dd8*/ 	.word	0x00000003
        /*2ddc*/ 	.word	0x000344e8
        /*2de0*/ 	.short	0x010a
        /*2de2*/ 	.byte	0x3f
	.zero		1


	//   ....[186]....
        /*2de4*/ 	.word	0x00017f40
        /*2de8*/ 	.word	0x00000003
        /*2dec*/ 	.word	0x000344f0
        /*2df0*/ 	.short	0x010a
        /*2df2*/ 	.byte	0x3f
	.zero		1


	//   ....[187]....
        /*2df4*/ 	.word	0x00017fa0
        /*2df8*/ 	.word	0x00000003
        /*2dfc*/ 	.word	0x000344f8
        /*2e00*/ 	.short	0x010a
        /*2e02*/ 	.byte	0x3f
	.zero		1


	//   ....[188]....
        /*2e04*/ 	.word	0x00018000
        /*2e08*/ 	.word	0x00000003
        /*2e0c*/ 	.word	0x000344e0
        /*2e10*/ 	.short	0x010a
        /*2e12*/ 	.byte	0x3f
	.zero		1


	//   ....[189]....
        /*2e14*/ 	.word	0x00018060
        /*2e18*/ 	.word	0x00000003
        /*2e1c*/ 	.word	0x000344e8
        /*2e20*/ 	.short	0x010a
        /*2e22*/ 	.byte	0x3f
	.zero		1


	//   ....[190]....
        /*2e24*/ 	.word	0x000180c0
        /*2e28*/ 	.word	0x00000003
        /*2e2c*/ 	.word	0x000344f0
        /*2e30*/ 	.short	0x010a
        /*2e32*/ 	.byte	0x3f
	.zero		1


	//   ....[191]....
        /*2e34*/ 	.word	0x00018120
        /*2e38*/ 	.word	0x00000003
        /*2e3c*/ 	.word	0x000344f8
        /*2e40*/ 	.short	0x010a
        /*2e42*/ 	.byte	0x3f
	.zero		1


	//   ....[192]....
        /*2e44*/ 	.word	0x00018180
        /*2e48*/ 	.word	0x00000003
        /*2e4c*/ 	.word	0x000344e0
        /*2e50*/ 	.short	0x010a
        /*2e52*/ 	.byte	0x3f
	.zero		1


	//   ....[193]....
        /*2e54*/ 	.word	0x000181e0
        /*2e58*/ 	.word	0x00000003
        /*2e5c*/ 	.word	0x000344e8
        /*2e60*/ 	.short	0x010a
        /*2e62*/ 	.byte	0x3f
	.zero		1


	//   ....[194]....
        /*2e64*/ 	.word	0x00018240
        /*2e68*/ 	.word	0x00000003
        /*2e6c*/ 	.word	0x000344f0
        /*2e70*/ 	.short	0x010a
        /*2e72*/ 	.byte	0x3f
	.zero		1


	//   ....[195]....
        /*2e74*/ 	.word	0x000182a0
        /*2e78*/ 	.word	0x00000003
        /*2e7c*/ 	.word	0x000344f8
        /*2e80*/ 	.short	0x010a
        /*2e82*/ 	.byte	0x3f
	.zero		1


	//   ....[196]....
        /*2e84*/ 	.word	0x00018300
        /*2e88*/ 	.word	0x00000003
        /*2e8c*/ 	.word	0x000344e0
        /*2e90*/ 	.short	0x010a
        /*2e92*/ 	.byte	0x3f
	.zero		1


	//   ....[197]....
        /*2e94*/ 	.word	0x00018360
        /*2e98*/ 	.word	0x00000003
        /*2e9c*/ 	.word	0x000344e8
        /*2ea0*/ 	.short	0x010a
        /*2ea2*/ 	.byte	0x3f
	.zero		1


	//   ....[198]....
        /*2ea4*/ 	.word	0x000183c0
        /*2ea8*/ 	.word	0x00000003
        /*2eac*/ 	.word	0x000344f0
        /*2eb0*/ 	.short	0x010a
        /*2eb2*/ 	.byte	0x3f
	.zero		1


	//   ....[199]....
        /*2eb4*/ 	.word	0x00018420
        /*2eb8*/ 	.word	0x00000003
        /*2ebc*/ 	.word	0x000344f8
        /*2ec0*/ 	.short	0x010a
        /*2ec2*/ 	.byte	0x3f
	.zero		1


	//   ....[200]....
        /*2ec4*/ 	.word	0x00018480
        /*2ec8*/ 	.word	0x00000003
        /*2ecc*/ 	.word	0x000344e0
        /*2ed0*/ 	.short	0x010a
        /*2ed2*/ 	.byte	0x3f
	.zero		1


	//   ....[201]....
        /*2ed4*/ 	.word	0x000184e0
        /*2ed8*/ 	.word	0x00000003
        /*2edc*/ 	.word	0x000344e8
        /*2ee0*/ 	.short	0x010a
        /*2ee2*/ 	.byte	0x3f
	.zero		1


	//   ....[202]....
        /*2ee4*/ 	.word	0x00018540
        /*2ee8*/ 	.word	0x00000003
        /*2eec*/ 	.word	0x000344f0
        /*2ef0*/ 	.short	0x010a
        /*2ef2*/ 	.byte	0x3f
	.zero		1


	//   ....[203]....
        /*2ef4*/ 	.word	0x00018610
        /*2ef8*/ 	.word	0x00000008
        /*2efc*/ 	.word	0x000344a0
        /*2f00*/ 	.short	0x010a
        /*2f02*/ 	.byte	0x3f
	.zero		1


	//   ....[204]....
        /*2f04*/ 	.word	0x00018660
        /*2f08*/ 	.word	0x00000003
        /*2f0c*/ 	.word	0x00034400
        /*2f10*/ 	.short	0x010a
        /*2f12*/ 	.byte	0x3f
	.zero		1


	//   ....[205]....
        /*2f14*/ 	.word	0x00018870
        /*2f18*/ 	.word	0x00000007
        /*2f1c*/ 	.word	0x00000000
        /*2f20*/ 	.short	0x010a
        /*2f22*/ 	.byte	0x3f
	.zero		1


	//   ....[206]....
        /*2f24*/ 	.word	0x000188c0
        /*2f28*/ 	.word	0x00000009
        /*2f2c*/ 	.word	0x00000000
        /*2f30*/ 	.short	0x010a
        /*2f32*/ 	.byte	0x3f
	.zero		1


	//   ....[207]....
        /*2f34*/ 	.word	0x00018910
        /*2f38*/ 	.word	0x00000006
        /*2f3c*/ 	.word	0x00000000
        /*2f40*/ 	.short	0x010a
        /*2f42*/ 	.byte	0x3f
	.zero		1


	//   ....[208]....
        /*2f44*/ 	.word	0x00018960
        /*2f48*/ 	.word	0x0000000c
        /*2f4c*/ 	.word	0x00034440
        /*2f50*/ 	.short	0x010a
        /*2f52*/ 	.byte	0x3f
	.zero		1


	//   ....[209]....
        /*2f54*/ 	.word	0x000189b0
        /*2f58*/ 	.word	0x00000003
        /*2f5c*/ 	.word	0x00034440
        /*2f60*/ 	.short	0x010a
        /*2f62*/ 	.byte	0x3f
	.zero		1


	//   ....[210]....
        /*2f64*/ 	.word	0x00018a00
        /*2f68*/ 	.word	0x00000003
        /*2f6c*/ 	.word	0x00034440
        /*2f70*/ 	.short	0x010a
        /*2f72*/ 	.byte	0x3f
	.zero		1


	//   ....[211]....
        /*2f74*/ 	.word	0x00018a50
        /*2f78*/ 	.word	0x00000003
        /*2f7c*/ 	.word	0x00034440
        /*2f80*/ 	.short	0x010a
        /*2f82*/ 	.byte	0x3f
	.zero		1


	//   ....[212]....
        /*2f84*/ 	.word	0x00018aa0
        /*2f88*/ 	.word	0x00000003
        /*2f8c*/ 	.word	0x00034440
        /*2f90*/ 	.short	0x010a
        /*2f92*/ 	.byte	0x3f
	.zero		1


	//   ....[213]....
        /*2f94*/ 	.word	0x00018af0
        /*2f98*/ 	.word	0x00000003
        /*2f9c*/ 	.word	0x00034440
        /*2fa0*/ 	.short	0x010a
        /*2fa2*/ 	.byte	0x3f
	.zero		1


	//   ....[214]....
        /*2fa4*/ 	.word	0x00018b40
        /*2fa8*/ 	.word	0x00000003
        /*2fac*/ 	.word	0x00034440
        /*2fb0*/ 	.short	0x010a
        /*2fb2*/ 	.byte	0x3f
	.zero		1


	//   ....[215]....
        /*2fb4*/ 	.word	0x00018b90
        /*2fb8*/ 	.word	0x00000003
        /*2fbc*/ 	.word	0x00034440
        /*2fc0*/ 	.short	0x010a
        /*2fc2*/ 	.byte	0x3f
	.zero		1


	//----- nvinfo : EIATTR_NUM_MBARRIERS
	.align		4
.L_39:
        /*2fc4*/ 	.byte	0x03, 0x38
        /*2fc6*/ 	.short	0x0026


	//----- nvinfo : EIATTR_EXIT_INSTR_OFFSETS
	.align		4
        /*2fc8*/ 	.byte	0x04, 0x1c
        /*2fca*/ 	.short	(.L_41 - .L_40)


	//   ....[0]....
.L_40:
        /*2fcc*/ 	.word	0x00002fc0


	//   ....[1]....
        /*2fd0*/ 	.word	0x000031f0


	//   ....[2]....
        /*2fd4*/ 	.word	0x00003360


	//   ....[3]....
        /*2fd8*/ 	.word	0x00010ed0


	//   ....[4]....
        /*2fdc*/ 	.word	0x00010f70


	//   ....[5]....
        /*2fe0*/ 	.word	0x00013600


	//   ....[6]....
        /*2fe4*/ 	.word	0x00015150


	//   ....[7]....
        /*2fe8*/ 	.word	0x00017470


	//----- nvinfo : EIATTR_MAX_THREADS
	.align		4
.L_41:
        /*2fec*/ 	.byte	0x04, 0x05
        /*2fee*/ 	.short	(.L_43 - .L_42)
.L_42:
        /*2ff0*/ 	.word	0x00000180
        /*2ff4*/ 	.word	0x00000001
        /*2ff8*/ 	.word	0x00000001


	//----- nvinfo : EIATTR_CRS_STACK_SIZE
	.align		4
.L_43:
        /*2ffc*/ 	.byte	0x04, 0x1e
        /*2ffe*/ 	.short	(.L_45 - .L_44)
.L_44:
        /*3000*/ 	.word	0x00000000


	//----- nvinfo : EIATTR_CBANK_PARAM_SIZE
	.align		4
.L_45:
        /*3004*/ 	.byte	0x03, 0x19
        /*3006*/ 	.short	0x0770


	//----- nvinfo : EIATTR_PARAM_CBANK
	.align		4
        /*3008*/ 	.byte	0x04, 0x0a
        /*300a*/ 	.short	(.L_47 - .L_46)
	.align		4
.L_46:
        /*300c*/ 	.word	index@(.nv.constant0._ZN7cutlass13device_kernelINS_4gemm6kernel13GemmUniversalINS1_17GroupProblemShapeIN4cute5tupleIJiiiEEEEENS1_10collective13CollectiveMmaINS1_39MainloopSm90ArrayTmaGmmaWarpSpecializedILi4ENS6_IJNS5_1CILi2EEENSC_ILi1EEESE_EEENS1_52KernelPtrArrayTmaWarpSpecializedPingpongFP8FastAccumEEENS6_IJNSC_ILi256EEENSC_ILi128EEESJ_EEENS_12float_e4m3_tEPNS6_IJlSE_NSC_ILi0EEEEEESL_SO_NS5_8TiledMMAINS5_8MMA_AtomIJNS5_4SM904GMMA31MMA_64x128x32_F32E4M3E4M3_SS_TNILNSS_7ScaleInE1ELSU_1EEEEEENS5_6LayoutINS6_IJSE_SE_SE_EEENS6_IJSM_SM_SM_EEEEENS6_IJNS5_10UnderscoreES11_S11_EEEEENS5_13SM90_TMA_LOADENS5_14ComposedLayoutINS5_7SwizzleILi3ELi4ELi3EEENS5_18smem_ptr_flag_bitsILi8EEENSX_INS6_IJNSC_ILi8EEESJ_EEENS6_IJSJ_SE_EEEEEEEvNS5_8identityENS5_23SM90_TMA_LOAD_MULTICASTES1E_vS1F_EENS_8epilogue10collective18CollectiveEpilogueINS1I_30Sm90PtrArrayTmaWarpSpecializedILi4ELi2ELi16ELb1ELb0ELi2EEEJSK_NS6_IJNSC_ILi64EEENSC_ILi32EEEEEENS_6half_tEPNS6_IJSE_lSM_EEES1Q_S1S_NS1I_6fusion15FusionCallbacksIS1M_NS1T_17LinearCombinationIS1Q_fS1Q_fLNS_15FloatRoundStyleE2EEESK_S1P_JEEES14_NS15_IS17_NS18_ILi16EEENSX_INS6_IJS1N_S1A_EEENS6_IJSE_S1N_EEEEEEENS5_17SM75_U16x8_LDSM_TENS5_14SM90_TMA_STOREES23_NS5_17SM90_U16x8_STSM_TENS5_9Copy_AtomIJNS5_17SM90_U32x4_STSM_NES1Q_EEEvEEEvvEEEEvNT_6ParamsE)
        /*3010*/ 	.short	0x0210
        /*3012*/ 	.short	0x0770


	//----- nvinfo : EIATTR_SW_WAR
	.align		4
.L_47:
        /*3014*/ 	.byte	0x04, 0x36
        /*3016*/ 	.short	(.L_49 - .L_48)
.L_48:
        /*3018*/ 	.word	0x00000008
.L_49:


//--------------------- .nv.callgraph             --------------------------
	.section	.nv.callgraph,"",@"SHT_CUDA_CALLGRAPH"
	.align	4
	.sectionentsize	8
	.align		4
        /*0000*/ 	.word	0x00000000
	.align		4
        /*0004*/ 	.word	0xffffffff
	.align		4
        /*0008*/ 	.word	index@(_ZN7cutlass13device_kernelINS_4gemm6kernel13GemmUniversalINS1_17GroupProblemShapeIN4cute5tupleIJiiiEEEEENS1_10collective13CollectiveMmaINS1_39MainloopSm90ArrayTmaGmmaWarpSpecializedILi4ENS6_IJNS5_1CILi2EEENSC_ILi1EEESE_EEENS1_52KernelPtrArrayTmaWarpSpecializedPingpongFP8FastAccumEEENS6_IJNSC_ILi256EEENSC_ILi128EEESJ_EEENS_12float_e4m3_tEPNS6_IJlSE_NSC_ILi0EEEEEESL_SO_NS5_8TiledMMAINS5_8MMA_AtomIJNS5_4SM904GMMA31MMA_64x128x32_F32E4M3E4M3_SS_TNILNSS_7ScaleInE1ELSU_1EEEEEENS5_6LayoutINS6_IJSE_SE_SE_EEENS6_IJSM_SM_SM_EEEEENS6_IJNS5_10UnderscoreES11_S11_EEEEENS5_13SM90_TMA_LOADENS5_14ComposedLayoutINS5_7SwizzleILi3ELi4ELi3EEENS5_18smem_ptr_flag_bitsILi8EEENSX_INS6_IJNSC_ILi8EEESJ_EEENS6_IJSJ_SE_EEEEEEEvNS5_8identityENS5_23SM90_TMA_LOAD_MULTICASTES1E_vS1F_EENS_8epilogue10collective18CollectiveEpilogueINS1I_30Sm90PtrArrayTmaWarpSpecializedILi4ELi2ELi16ELb1ELb0ELi2EEEJSK_NS6_IJNSC_ILi64EEENSC_ILi32EEEEEENS_6half_tEPNS6_IJSE_lSM_EEES1Q_S1S_NS1I_6fusion15FusionCallbacksIS1M_NS1T_17LinearCombinationIS1Q_fS1Q_fLNS_15FloatRoundStyleE2EEESK_S1P_JEEES14_NS15_IS17_NS18_ILi16EEENSX_INS6_IJS1N_S1A_EEENS6_IJSE_S1N_EEEEEEENS5_17SM75_U16x8_LDSM_TENS5_14SM90_TMA_STOREES23_NS5_17SM90_U16x8_STSM_TENS5_9Copy_AtomIJNS5_17SM90_U32x4_STSM_NES1Q_EEEvEEEvvEEEEvNT_6ParamsE)
	.align		4
        /*000c*/ 	.word	index@(__assertfail)
	.align		4
        /*0010*/ 	.word	0x00000000
	.align		4
        /*0014*/ 	.word	0xfffffffe
	.align		4
        /*0018*/ 	.word	0x00000000
	.align		4
        /*001c*/ 	.word	0xfffffffd
	.align		4
        /*0020*/ 	.word	0x00000000
	.align		4
        /*0024*/ 	.word	0xfffffffc


//--------------------- .nv.constant4             --------------------------
	.section	.nv.constant4,"a",@progbits
	.align	8
	.align		8
.nv.constant4:
        /*0000*/ 	.dword	__assertfail
	.align		8
        /*0008*/ 	.dword	__unnamed_1
	.align		8
        /*0010*/ 	.dword	_ZN39_INTERNAL_2dfba717_4_k_cu_2a8b0140_28014cuda3std3__45__cpo5beginE
	.align		8
        /*0018*/ 	.dword	_ZN39_INTERNAL_2dfba717_4_k_cu_2a8b0140_28014cuda3std3__45__cpo3endE
	.align		8
        /*0020*/ 	.dword	_ZN39_INTERNAL_2dfba717_4_k_cu_2a8b0140_28014cuda3std3__45__cpo6cbeginE
	.align		8
        /*0028*/ 	.dword	_ZN39_INTERNAL_2dfba717_4_k_cu_2a8b0140_28014cuda3std3__45__cpo4cendE
	.align		8
        /*0030*/ 	.dword	_ZN39_INTERNAL_2dfba717_4_k_cu_2a8b0140_28014cuda3std3__441_GLOBAL__N__2dfba717_4_k_cu_2a8b0140_28016ignoreE
	.align		8
        /*0038*/ 	.dword	_ZN39_INTERNAL_2dfba717_4_k_cu_2a8b0140_28014cuda3std3__419piecewise_constructE
	.align		8
        /*0040*/ 	.dword	_ZN39_INTERNAL_2dfba717_4_k_cu_2a8b0140_28014cuda3std3__48in_placeE
	.align		8
        /*0048*/ 	.dword	_ZN39_INTERNAL_2dfba717_4_k_cu_2a8b0140_28014cuda3std6ranges3__45__cpo4swapE
	.align		8
        /*0050*/ 	.dword	_ZN39_INTERNAL_2dfba717_4_k_cu_2a8b0140_28014cuda3std6ranges3__45__cpo9iter_moveE
	.align		8
        /*0058*/ 	.dword	_ZN39_INTERNAL_2dfba717_4_k_cu_2a8b0140_28014cute7productE
	.align		8
        /*0060*/ 	.dword	_ZN39_INTERNAL_2dfba717_4_k_cu_2a8b0140_28014cute1_E
	.align		8
        /*0068*/ 	.dword	$str$24
	.align		8
        /*0070*/ 	.dword	$str$25


//--------------------- .text._ZN7cutlass13device_kernelINS_4gemm6kernel13GemmUniversalINS1_17GroupProblemShapeIN4cute5tupleIJiiiEEEEENS1_10collective13CollectiveMmaINS1_39MainloopSm90ArrayTmaGmmaWarpSpecializedILi4ENS6_IJNS5_1CILi2EEENSC_ILi1EEESE_EEENS1_52KernelPtrArrayTmaWarpSpecializedPingpongFP8FastAccumEEENS6_IJNSC_ILi256EEENSC_ILi128EEESJ_EEENS_12float_e4m3_tEPNS6_IJlSE_NSC_ILi0EEEEEESL_SO_NS5_8TiledMMAINS5_8MMA_AtomIJNS5_4SM904GMMA31MMA_64x128x32_F32E4M3E4M3_SS_TNILNSS_7ScaleInE1ELSU_1EEEEEENS5_6LayoutINS6_IJSE_SE_SE_EEENS6_IJSM_SM_SM_EEEEENS6_IJNS5_10UnderscoreES11_S11_EEEEENS5_13SM90_TMA_LOADENS5_14ComposedLayoutINS5_7SwizzleILi3ELi4ELi3EEENS5_18smem_ptr_flag_bitsILi8EEENSX_INS6_IJNSC_ILi8EEESJ_EEENS6_IJSJ_SE_EEEEEEEvNS5_8identityENS5_23SM90_TMA_LOAD_MULTICASTES1E_vS1F_EENS_8epilogue10collective18CollectiveEpilogueINS1I_30Sm90PtrArrayTmaWarpSpecializedILi4ELi2ELi16ELb1ELb0ELi2EEEJSK_NS6_IJNSC_ILi64EEENSC_ILi32EEEEEENS_6half_tEPNS6_IJSE_lSM_EEES1Q_S1S_NS1I_6fusion15FusionCallbacksIS1M_NS1T_17LinearCombinationIS1Q_fS1Q_fLNS_15FloatRoundStyleE2EEESK_S1P_JEEES14_NS15_IS17_NS18_ILi16EEENSX_INS6_IJS1N_S1A_EEENS6_IJSE_S1N_EEEEEEENS5_17SM75_U16x8_LDSM_TENS5_14SM90_TMA_STOREES23_NS5_17SM90_U16x8_STSM_TENS5_9Copy_AtomIJNS5_17SM90_U32x4_STSM_NES1Q_EEEvEEEvvEEEEvNT_6ParamsE --------------------------
	.section	.text._ZN7cutlass13device_kernelINS_4gemm6kernel13GemmUniversalINS1_17GroupProblemShapeIN4cute5tupleIJiiiEEEEENS1_10collective13CollectiveMmaINS1_39MainloopSm90ArrayTmaGmmaWarpSpecializedILi4ENS6_IJNS5_1CILi2EEENSC_ILi1EEESE_EEENS1_52KernelPtrArrayTmaWarpSpecializedPingpongFP8FastAccumEEENS6_IJNSC_ILi256EEENSC_ILi128EEESJ_EEENS_12float_e4m3_tEPNS6_IJlSE_NSC_ILi0EEEEEESL_SO_NS5_8TiledMMAINS5_8MMA_AtomIJNS5_4SM904GMMA31MMA_64x128x32_F32E4M3E4M3_SS_TNILNSS_7ScaleInE1ELSU_1EEEEEENS5_6LayoutINS6_IJSE_SE_SE_EEENS6_IJSM_SM_SM_EEEEENS6_IJNS5_10UnderscoreES11_S11_EEEEENS5_13SM90_TMA_LOADENS5_14ComposedLayoutINS5_7SwizzleILi3ELi4ELi3EEENS5_18smem_ptr_flag_bitsILi8EEENSX_INS6_IJNSC_ILi8EEESJ_EEENS6_IJSJ_SE_EEEEEEEvNS5_8identityENS5_23SM90_TMA_LOAD_MULTICASTES1E_vS1F_EENS_8epilogue10collective18CollectiveEpilogueINS1I_30Sm90PtrArrayTmaWarpSpecializedILi4ELi2ELi16ELb1ELb0ELi2EEEJSK_NS6_IJNSC_ILi64EEENSC_ILi32EEEEEENS_6half_tEPNS6_IJSE_lSM_EEES1Q_S1S_NS1I_6fusion15FusionCallbacksIS1M_NS1T_17LinearCombinationIS1Q_fS1Q_fLNS_15FloatRoundStyleE2EEESK_S1P_JEEES14_NS15_IS17_NS18_ILi16EEENSX_INS6_IJS1N_S1A_EEENS6_IJSE_S1N_EEEEEEENS5_17SM75_U16x8_LDSM_TENS5_14SM90_TMA_STOREES23_NS5_17SM90_U16x8_STSM_TENS5_9Copy_AtomIJNS5_17SM90_U32x4_STSM_NES1Q_EEEvEEEvvEEEEvNT_6ParamsE,"ax",@progbits
	.align	128
.text._ZN7cutlass13device_kernelINS_4gemm6kernel13GemmUniversalINS1_17GroupProblemShapeIN4cute5tupleIJiiiEEEEENS1_10collective13CollectiveMmaINS1_39MainloopSm90ArrayTmaGmmaWarpSpecializedILi4ENS6_IJNS5_1CILi2EEENSC_ILi1EEESE_EEENS1_52KernelPtrArrayTmaWarpSpecializedPingpongFP8FastAccumEEENS6_IJNSC_ILi256EEENSC_ILi128EEESJ_EEENS_12float_e4m3_tEPNS6_IJlSE_NSC_ILi0EEEEEESL_SO_NS5_8TiledMMAINS5_8MMA_AtomIJNS5_4SM904GMMA31MMA_64x128x32_F32E4M3E4M3_SS_TNILNSS_7ScaleInE1ELSU_1EEEEEENS5_6LayoutINS6_IJSE_SE_SE_EEENS6_IJSM_SM_SM_EEEEENS6_IJNS5_10UnderscoreES11_S11_EEEEENS5_13SM90_TMA_LOADENS5_14ComposedLayoutINS5_7SwizzleILi3ELi4ELi3EEENS5_18smem_ptr_flag_bitsILi8EEENSX_INS6_IJNSC_ILi8EEESJ_EEENS6_IJSJ_SE_EEEEEEEvNS5_8identityENS5_23SM90_TMA_LOAD_MULTICASTES1E_vS1F_EENS_8epilogue10collective18CollectiveEpilogueINS1I_30Sm90PtrArrayTmaWarpSpecializedILi4ELi2ELi16ELb1ELb0ELi2EEEJSK_NS6_IJNSC_ILi64EEENSC_ILi32EEEEEENS_6half_tEPNS6_IJSE_lSM_EEES1Q_S1S_NS1I_6fusion15FusionCallbacksIS1M_NS1T_17LinearCombinationIS1Q_fS1Q_fLNS_15FloatRoundStyleE2EEESK_S1P_JEEES14_NS15_IS17_NS18_ILi16EEENSX_INS6_IJS1N_S1A_EEENS6_IJSE_S1N_EEEEEEENS5_17SM75_U16x8_LDSM_TENS5_14SM90_TMA_STOREES23_NS5_17SM90_U16x8_STSM_TENS5_9Copy_AtomIJNS5_17SM90_U32x4_STSM_NES1Q_EEEvEEEvvEEEEvNT_6ParamsE:
        .type           _ZN7cutlass13device_kernelINS_4gemm6kernel13GemmUniversalINS1_17GroupProblemShapeIN4cute5tupleIJiiiEEEEENS1_10collective13CollectiveMmaINS1_39MainloopSm90ArrayTmaGmmaWarpSpecializedILi4ENS6_IJNS5_1CILi2EEENSC_ILi1EEESE_EEENS1_52KernelPtrArrayTmaWarpSpecializedPingpongFP8FastAccumEEENS6_IJNSC_ILi256EEENSC_ILi128EEESJ_EEENS_12float_e4m3_tEPNS6_IJlSE_NSC_ILi0EEEEEESL_SO_NS5_8TiledMMAINS5_8MMA_AtomIJNS5_4SM904GMMA31MMA_64x128x32_F32E4M3E4M3_SS_TNILNSS_7ScaleInE1ELSU_1EEEEEENS5_6LayoutINS6_IJSE_SE_SE_EEENS6_IJSM_SM_SM_EEEEENS6_IJNS5_10UnderscoreES11_S11_EEEEENS5_13SM90_TMA_LOADENS5_14ComposedLayoutINS5_7SwizzleILi3ELi4ELi3EEENS5_18smem_ptr_flag_bitsILi8EEENSX_INS6_IJNSC_ILi8EEESJ_EEENS6_IJSJ_SE_EEEEEEEvNS5_8identityENS5_23SM90_TMA_LOAD_MULTICASTES1E_vS1F_EENS_8epilogue10collective18CollectiveEpilogueINS1I_30Sm90PtrArrayTmaWarpSpecializedILi4ELi2ELi16ELb1ELb0ELi2EEEJSK_NS6_IJNSC_ILi64EEENSC_ILi32EEEEEENS_6half_tEPNS6_IJSE_lSM_EEES1Q_S1S_NS1I_6fusion15FusionCallbacksIS1M_NS1T_17LinearCombinationIS1Q_fS1Q_fLNS_15FloatRoundStyleE2EEESK_S1P_JEEES14_NS15_IS17_NS18_ILi16EEENSX_INS6_IJS1N_S1A_EEENS6_IJSE_S1N_EEEEEEENS5_17SM75_U16x8_LDSM_TENS5_14SM90_TMA_STOREES23_NS5_17SM90_U16x8_STSM_TENS5_9Copy_AtomIJNS5_17SM90_U32x4_STSM_NES1Q_EEEvEEEvvEEEEvNT_6ParamsE,@function
        .size           _ZN7cutlass13device_kernelINS_4gemm6kernel13GemmUniversalINS1_17GroupProblemShapeIN4cute5tupleIJiiiEEEEENS1_10collective13CollectiveMmaINS1_39MainloopSm90ArrayTmaGmmaWarpSpecializedILi4ENS6_IJNS5_1CILi2EEENSC_ILi1EEESE_EEENS1_52KernelPtrArrayTmaWarpSpecializedPingpongFP8FastAccumEEENS6_IJNSC_ILi256EEENSC_ILi128EEESJ_EEENS_12float_e4m3_tEPNS6_IJlSE_NSC_ILi0EEEEEESL_SO_NS5_8TiledMMAINS5_8MMA_AtomIJNS5_4SM904GMMA31MMA_64x128x32_F32E4M3E4M3_SS_TNILNSS_7ScaleInE1ELSU_1EEEEEENS5_6LayoutINS6_IJSE_SE_SE_EEENS6_IJSM_SM_SM_EEEEENS6_IJNS5_10UnderscoreES11_S11_EEEEENS5_13SM90_TMA_LOADENS5_14ComposedLayoutINS5_7SwizzleILi3ELi4ELi3EEENS5_18smem_ptr_flag_bitsILi8EEENSX_INS6_IJNSC_ILi8EEESJ_EEENS6_IJSJ_SE_EEEEEEEvNS5_8identityENS5_23SM90_TMA_LOAD_MULTICASTES1E_vS1F_EENS_8epilogue10collective18CollectiveEpilogueINS1I_30Sm90PtrArrayTmaWarpSpecializedILi4ELi2ELi16ELb1ELb0ELi2EEEJSK_NS6_IJNSC_ILi64EEENSC_ILi32EEEEEENS_6half_tEPNS6_IJSE_lSM_EEES1Q_S1S_NS1I_6fusion15FusionCallbacksIS1M_NS1T_17LinearCombinationIS1Q_fS1Q_fLNS_15FloatRoundStyleE2EEESK_S1P_JEEES14_NS15_IS17_NS18_ILi16EEENSX_INS6_IJS1N_S1A_EEENS6_IJSE_S1N_EEEEEEENS5_17SM75_U16x8_LDSM_TENS5_14SM90_TMA_STOREES23_NS5_17SM90_U16x8_STSM_TENS5_9Copy_AtomIJNS5_17SM90_U32x4_STSM_NES1Q_EEEvEEEvvEEEEvNT_6ParamsE,(.L_x_432 - _ZN7cutlass13device_kernelINS_4gemm6kernel13GemmUniversalINS1_17GroupProblemShapeIN4cute5tupleIJiiiEEEEENS1_10collective13CollectiveMmaINS1_39MainloopSm90ArrayTmaGmmaWarpSpecializedILi4ENS6_IJNS5_1CILi2EEENSC_ILi1EEESE_EEENS1_52KernelPtrArrayTmaWarpSpecializedPingpongFP8FastAccumEEENS6_IJNSC_ILi256EEENSC_ILi128EEESJ_EEENS_12float_e4m3_tEPNS6_IJlSE_NSC_ILi0EEEEEESL_SO_NS5_8TiledMMAINS5_8MMA_AtomIJNS5_4SM904GMMA31MMA_64x128x32_F32E4M3E4M3_SS_TNILNSS_7ScaleInE1ELSU_1EEEEEENS5_6LayoutINS6_IJSE_SE_SE_EEENS6_IJSM_SM_SM_EEEEENS6_IJNS5_10UnderscoreES11_S11_EEEEENS5_13SM90_TMA_LOADENS5_14ComposedLayoutINS5_7SwizzleILi3ELi4ELi3EEENS5_18smem_ptr_flag_bitsILi8EEENSX_INS6_IJNSC_ILi8EEESJ_EEENS6_IJSJ_SE_EEEEEEEvNS5_8identityENS5_23SM90_TMA_LOAD_MULTICASTES1E_vS1F_EENS_8epilogue10collective18CollectiveEpilogueINS1I_30Sm90PtrArrayTmaWarpSpecializedILi4ELi2ELi16ELb1ELb0ELi2EEEJSK_NS6_IJNSC_ILi64EEENSC_ILi32EEEEEENS_6half_tEPNS6_IJSE_lSM_EEES1Q_S1S_NS1I_6fusion15FusionCallbacksIS1M_NS1T_17LinearCombinationIS1Q_fS1Q_fLNS_15FloatRoundStyleE2EEESK_S1P_JEEES14_NS15_IS17_NS18_ILi16EEENSX_INS6_IJS1N_S1A_EEENS6_IJSE_S1N_EEEEEEENS5_17SM75_U16x8_LDSM_TENS5_14SM90_TMA_STOREES23_NS5_17SM90_U16x8_STSM_TENS5_9Copy_AtomIJNS5_17SM90_U32x4_STSM_NES1Q_EEEvEEEvvEEEEvNT_6ParamsE)
        .other          _ZN7cutlass13device_kernelINS_4gemm6kernel13GemmUniversalINS1_17GroupProblemShapeIN4cute5tupleIJiiiEEEEENS1_10collective13CollectiveMmaINS1_39MainloopSm90ArrayTmaGmmaWarpSpecializedILi4ENS6_IJNS5_1CILi2EEENSC_ILi1EEESE_EEENS1_52KernelPtrArrayTmaWarpSpecializedPingpongFP8FastAccumEEENS6_IJNSC_ILi256EEENSC_ILi128EEESJ_EEENS_12float_e4m3_tEPNS6_IJlSE_NSC_ILi0EEEEEESL_SO_NS5_8TiledMMAINS5_8MMA_AtomIJNS5_4SM904GMMA31MMA_64x128x32_F32E4M3E4M3_SS_TNILNSS_7ScaleInE1ELSU_1EEEEEENS5_6LayoutINS6_IJSE_SE_SE_EEENS6_IJSM_SM_SM_EEEEENS6_IJNS5_10UnderscoreES11_S11_EEEEENS5_13SM90_TMA_LOADENS5_14ComposedLayoutINS5_7SwizzleILi3ELi4ELi3EEENS5_18smem_ptr_flag_bitsILi8EEENSX_INS6_IJNSC_ILi8EEESJ_EEENS6_IJSJ_SE_EEEEEEEvNS5_8identityENS5_23SM90_TMA_LOAD_MULTICASTES1E_vS1F_EENS_8epilogue10collective18CollectiveEpilogueINS1I_30Sm90PtrArrayTmaWarpSpecializedILi4ELi2ELi16ELb1ELb0ELi2EEEJSK_NS6_IJNSC_ILi64EEENSC_ILi32EEEEEENS_6half_tEPNS6_IJSE_lSM_EEES1Q_S1S_NS1I_6fusion15FusionCallbacksIS1M_NS1T_17LinearCombinationIS1Q_fS1Q_fLNS_15FloatRoundStyleE2EEESK_S1P_JEEES14_NS15_IS17_NS18_ILi16EEENSX_INS6_IJS1N_S1A_EEENS6_IJSE_S1N_EEEEEEENS5_17SM75_U16x8_LDSM_TENS5_14SM90_TMA_STOREES23_NS5_17SM90_U16x8_STSM_TENS5_9Copy_AtomIJNS5_17SM90_U32x4_STSM_NES1Q_EEEvEEEvvEEEEvNT_6ParamsE,@"STO_CUDA_ENTRY STV_DEFAULT"
_ZN7cutlass13device_kernelINS_4gemm6kernel13GemmUniversalINS1_17GroupProblemShapeIN4cute5tupleIJiiiEEEEENS1_10collective13CollectiveMmaINS1_39MainloopSm90ArrayTmaGmmaWarpSpecializedILi4ENS6_IJNS5_1CILi2EEENSC_ILi1EEESE_EEENS1_52KernelPtrArrayTmaWarpSpecializedPingpongFP8FastAccumEEENS6_IJNSC_ILi256EEENSC_ILi128EEESJ_EEENS_12float_e4m3_tEPNS6_IJlSE_NSC_ILi0EEEEEESL_SO_NS5_8TiledMMAINS5_8MMA_AtomIJNS5_4SM904GMMA31MMA_64x128x32_F32E4M3E4M3_SS_TNILNSS_7ScaleInE1ELSU_1EEEEEENS5_6LayoutINS6_IJSE_SE_SE_EEENS6_IJSM_SM_SM_EEEEENS6_IJNS5_10UnderscoreES11_S11_EEEEENS5_13SM90_TMA_LOADENS5_14ComposedLayoutINS5_7SwizzleILi3ELi4ELi3EEENS5_18smem_ptr_flag_bitsILi8EEENSX_INS6_IJNSC_ILi8EEESJ_EEENS6_IJSJ_SE_EEEEEEEvNS5_8identityENS5_23SM90_TMA_LOAD_MULTICASTES1E_vS1F_EENS_8epilogue10collective18CollectiveEpilogueINS1I_30Sm90PtrArrayTmaWarpSpecializedILi4ELi2ELi16ELb1ELb0ELi2EEEJSK_NS6_IJNSC_ILi64EEENSC_ILi32EEEEEENS_6half_tEPNS6_IJSE_lSM_EEES1Q_S1S_NS1I_6fusion15FusionCallbacksIS1M_NS1T_17LinearCombinationIS1Q_fS1Q_fLNS_15FloatRoundStyleE2EEESK_S1P_JEEES14_NS15_IS17_NS18_ILi16EEENSX_INS6_IJS1N_S1A_EEENS6_IJSE_S1N_EEEEEEENS5_17SM75_U16x8_LDSM_TENS5_14SM90_TMA_STOREES23_NS5_17SM90_U16x8_STSM_TENS5_9Copy_AtomIJNS5_17SM90_U32x4_STSM_NES1Q_EEEvEEEvvEEEEvNT_6ParamsE:
[----:B------:R-:W1:Y:S02]  /*0000*/  LDC R1, c[0x0][0x28] ;  /* 0x00000a00ff017b82 */ /* 0x000e640000000800 */
[----:B-1----:R-:W-:-:S06]  /*0010*/  VIADD R1, R1, 0xfffffaf8 ;  /* 0xfffffaf801017836 */ /* 0x002fcc0000000000 */
[----:B------:R-:W1:Y:S01]  /*0020*/  LDC.64 R4, c[0x0][0x918] ;  /* 0x00024600ff047b82 */ /* 0x000e620000000a00 */
[----:B------:R-:W-:Y:S01]  /*0030*/  ULDC.64 UR38, c[0x0][0x208] ;  /* 0x0000820000267ab9 */ /* 0x000fe20000000a00 */
[----:B------:R-:W2:Y:S01]  /*0040*/  S2R R20, SR_TID.X ;  /* 0x0000000000147919 */ /* 0x000ea20000002100 */
[----:B------:R-:W-:Y:S01]  /*0050*/  ULDC UR4, c[0x0][0x910] ;  /* 0x0002440000047ab9 */ /* 0x000fe20000000800 */
[----:B------:R-:W-:Y:S01]  /*0060*/  ULDC.64 UR20, c[0x0][0x8d0] ;  /* 0x0002340000147ab9 */ /* 0x000fe20000000a00 */
[----:B------:R-:W-:Y:S01]  /*0070*/  ULDC.64 UR14, c[0x0][0x8c8] ;  /* 0x00023200000e7ab9 */ /* 0x000fe20000000a00 */
[----:B------:R-:W-:Y:S01]  /*0080*/  MOV R8, RZ ;  /* 0x000000ff00087202 */ /* 0x000fe20000000f00 */
[----:B------:R-:W-:Y:S01]  /*0090*/  IMAD.MOV.U32 R0, RZ, RZ, RZ ;  /* 0x000000ffff007224 */ /* 0x000fe200078e00ff */
[----:B------:R-:W3:Y:S01]  /*00a0*/  S2UR UR25, SR_CTAID.Y ;  /* 0x00000000001979c3 */ /* 0x000ee20000002600 */
[----:B------:R-:W-:Y:S01]  /*00b0*/  ULDC.64 UR16, c[0x0][0x8e0] ;  /* 0x0002380000107ab9 */ /* 0x000fe20000000a00 */
[----:B------:R-:W-:Y:S01]  /*00c0*/  ULDC.64 UR22, c[0x0][0x8e8] ;  /* 0x00023a0000167ab9 */ /* 0x000fe20000000a00 */
[----:B-1----:R-:W4:Y:S01]  /*00d0*/  LDG.E R7, desc[UR38][R4.64] ;  /* 0x0000002604077981 */ /* 0x002f22000c1e1900 */
[----:B------:R-:W-:-:S03]  /*00e0*/  IMAD.U32 R12, RZ, RZ, UR4 ;  /* 0x00000004ff0c7e24 */ /* 0x000fc6000f8e00ff */
[----:B------:R-:W4:Y:S01]  /*00f0*/  LDG.E R6, desc[UR38][R4.64+0x4] ;  /* 0x0000042604067981 */ /* 0x000f22000c1e1900 */
[----:B--2---:R-:W-:Y:S01]  /*0100*/  LOP3.LUT R21, R20, 0x1f, RZ, 0xc0, !PT ;  /* 0x0000001f14157812 */ /* 0x004fe200078ec0ff */
[----:B------:R-:W-:Y:S01]  /*0110*/  UISETP.NE.U32.AND UP0, UPT, UR20, URZ, UPT ;  /* 0x0000003f1400728c */ /* 0x000fe2000bf05070 */
[----:B------:R-:W1:Y:S01]  /*0120*/  S2UR UR52, SR_CTAID.X ;  /* 0x00000000003479c3 */ /* 0x000e620000002500 */
[----:B------:R-:W-:Y:S01]  /*0130*/  ULDC UR4, c[0x0][0x908] ;  /* 0x0002420000047ab9 */ /* 0x000fe20000000800 */
[----:B------:R-:W-:Y:S01]  /*0140*/  ISETP.GE.AND P0, PT, R21, R12, PT ;  /* 0x0000000c1500720c */ /* 0x000fe20003f06270 */
[----:B------:R-:W-:Y:S02]  /*0150*/  UISETP.NE.AND.EX UP0, UPT, UR21, URZ, UPT, UP0 ;  /* 0x0000003f1500728c */ /* 0x000fe4000bf05300 */
[----:B------:R-:W-:-:S09]  /*0160*/  UISETP.NE.AND UP3, UPT, UR4, 0x1, UPT ;  /* 0x000000010400788c */ /* 0x000fd2000bf65270 */
[----:B------:R-:W-:Y:S01]  /*0170*/  @UP0 ULDC UR24, c[0x0][0x8dc] ;  /* 0x0002370000180ab9 */ /* 0x000fe20000000800 */
[----:B------:R-:W2:Y:S01]  /*0180*/  @!P0 LDC.64 R2, c[0x0][0x918] ;  /* 0x00024600ff028b82 */ /* 0x000ea20000000a00 */
[----:B---3--:R-:W-:Y:S01]  /*0190*/  @UP3 UMOV UR6, UR25 ;  /* 0x0000001900063c82 */ /* 0x008fe20008000000 */
[----:B------:R-:W-:Y:S01]  /*01a0*/  @UP3 ULDC UR8, c[0x0][0x10] ;  /* 0x0000040000083ab9 */ /* 0x000fe20000000800 */
[----:B------:R-:W-:Y:S01]  /*01b0*/  @UP3 UMOV UR4, UR6 ;  /* 0x0000000600043c82 */ /* 0x000fe20008000000 */
[----:B------:R-:W-:Y:S01]  /*01c0*/  @UP3 UMOV UR5, URZ ;  /* 0x0000003f00053c82 */ /* 0x000fe20008000000 */
[----:B------:R-:W-:Y:S01]  /*01d0*/  @!UP3 UMOV UR6, UR25 ;  /* 0x000000190006bc82 */ /* 0x000fe20008000000 */
[----:B-1----:R-:W-:Y:S01]  /*01e0*/  @UP3 UIMAD.WIDE.U32 UR8, UR52, UR8, UR4 ;  /* 0x00000008340832a5 */ /* 0x002fe2000f8e0004 */
[----:B------:R-:W-:Y:S01]  /*01f0*/  @UP3 UMOV UR7, URZ ;  /* 0x0000003f00073c82 */ /* 0x000fe20008000000 */
[----:B--2---:R-:W-:-:S05]  /*0200*/  @!P0 IMAD.WIDE.U32 R2, R21, 0xc, R2 ;  /* 0x0000000c15028825 */ /* 0x004fca00078e0002 */
[----:B------:R1:W5:Y:S04]  /*0210*/  @!P0 LDG.E R8, desc[UR38][R2.64] ;  /* 0x0000002602088981 */ /* 0x000368000c1e1900 */
[----:B------:R1:W5:Y:S01]  /*0220*/  @!P0 LDG.E R0, desc[UR38][R2.64+0x4] ;  /* 0x0000042602008981 */ /* 0x000362000c1e1900 */
[----:B------:R-:W-:Y:S01]  /*0230*/  ISETP.NE.U32.AND P0, PT, RZ, UR22, PT ;  /* 0x00000016ff007c0c */ /* 0x000fe2000bf05070 */
[----:B------:R-:W-:-:S03]  /*0240*/  @!UP3 ULDC UR10, c[0x0][0xc] ;  /* 0x00000300000abab9 */ /* 0x000fc60000000800 */
[----:B------:R-:W-:Y:S01]  /*0250*/  ISETP.NE.AND.EX P0, PT, RZ, UR23, PT, P0 ;  /* 0x00000017ff007c0c */ /* 0x000fe2000bf05300 */
[----:B------:R-:W-:Y:S01]  /*0260*/  UMOV UR53, URZ ;  /* 0x0000003f00357c82 */ /* 0x000fe20008000000 */
[----:B------:R-:W-:Y:S01]  /*0270*/  @UP3 UIADD3 UR7, UR9, UR7, URZ ;  /* 0x0000000709073290 */ /* 0x000fe2000fffe03f */
[----:B----4-:R-:W-:Y:S02]  /*0280*/  R2UR UR12, R7 ;  /* 0x00000000070c72ca */ /* 0x010fe400000e0000 */
[----:B------:R-:W-:-:S11]  /*0290*/  R2UR UR26, R6 ;  /* 0x00000000061a72ca */ /* 0x000fd600000e0000 */
[----:B------:R-:W-:-:S04]  /*02a0*/  UIADD3 UR11, UP1, UR12, UR14, URZ ;  /* 0x0000000e0c0b7290 */ /* 0x000fc8000ff3e03f */
[----:B------:R-:W-:Y:S02]  /*02b0*/  ULEA.HI.X.SX32 UR12, UR12, UR15, 0x1, UP1 ;  /* 0x0000000f0c0c7291 */ /* 0x000fe400088f0e3f */
[----:B------:R-:W-:-:S04]  /*02c0*/  UIADD3 UR11, UP1, UR11, -0x1, URZ ;  /* 0xffffffff0b0b7890 */ /* 0x000fc8000ff3e03f */
[----:B------:R-:W-:Y:S02]  /*02d0*/  UIADD3.X UR12, UR12, -0x1, URZ, UP1, !UPT ;  /* 0xffffffff0c0c7890 */ /* 0x000fe40008ffe43f */
[----:B------:R-:W-:-:S04]  /*02e0*/  @UP0 UIADD3 UR24, UP1, UR11, UR24, URZ ;  /* 0x000000180b180290 */ /* 0x000fc8000ff3e03f */
[----:B------:R-:W-:Y:S02]  /*02f0*/  @UP0 UIADD3.X UR27, URZ, UR12, URZ, UP1, !UPT ;  /* 0x0000000c3f1b0290 */ /* 0x000fe40008ffe43f */
[----:B------:R-:W-:Y:S02]  /*0300*/  UIADD3 UR13, UP1, UR26, UR16, URZ ;  /* 0x000000101a0d7290 */ /* 0x000fe4000ff3e03f */
[----:B------:R-:W-:Y:S02]  /*0310*/  @UP0 UIMAD.WIDE.U32 UR18, UR27, UR20, URZ ;  /* 0x000000141b1202a5 */ /* 0x000fe4000f8e003f */
[----:B------:R-:W-:Y:S02]  /*0320*/  ULEA.HI.X.SX32 UR26, UR26, UR17, 0x1, UP1 ;  /* 0x000000111a1a7291 */ /* 0x000fe400088f0e3f */
[----:B------:R-:W-:Y:S02]  /*0330*/  @UP0 UIMAD.WIDE.U32 UR18, UP1, UR24, UR21, UR18 ;  /* 0x00000015181202a5 */ /* 0x000fe4000f820012 */
[----:B------:R-:W-:-:S02]  /*0340*/  @UP0 UIMAD.WIDE.U32 UR4, UR24, UR20, URZ ;  /* 0x00000014180402a5 */ /* 0x000fc4000f8e003f */
[----:B------:R-:W-:Y:S02]  /*0350*/  @UP0 UIADD3.X UR25, URZ, URZ, URZ, UP1, !UPT ;  /* 0x0000003f3f190290 */ /* 0x000fe40008ffe43f */
[----:B------:R-:W-:Y:S01]  /*0360*/  @UP0 UIADD3 URZ, UP1, UR5, UR18, URZ ;  /* 0x00000012053f0290 */ /* 0x000fe2000ff3e03f */
[----:B------:R-:W-:Y:S01]  /*0370*/  @UP0 UMOV UR24, UR19 ;  /* 0x0000001300180c82 */ /* 0x000fe20008000000 */
[----:B------:R-:W-:Y:S02]  /*0380*/  @!UP3 UIMAD.WIDE.U32 UR4, UR10, UR6, UR52 ;  /* 0x000000060a04b2a5 */ /* 0x000fe4000f8e0034 */
[----:B------:R-:W-:Y:S02]  /*0390*/  @UP0 UIMAD.WIDE.U32.X UR18, UR27, UR21, UR24, UP1 ;  /* 0x000000151b1202a5 */ /* 0x000fe400088e0418 */
[----:B------:R-:W-:-:S03]  /*03a0*/  UIADD3 UR13, UP2, UR13, -0x1, URZ ;  /* 0xffffffff0d0d7890 */ /* 0x000fc6000ff5e03f */
[----:B------:R-:W-:Y:S01]  /*03b0*/  @!UP3 UMOV UR8, UR4 ;  /* 0x000000040008bc82 */ /* 0x000fe20008000000 */
[----:B------:R-:W-:Y:S01]  /*03c0*/  UIADD3.X UR24, UR26, -0x1, URZ, UP2, !UPT ;  /* 0xffffffff1a187890 */ /* 0x000fe200097fe43f */
[----:B------:R-:W-:Y:S01]  /*03d0*/  @!UP3 UMOV UR7, UR5 ;  /* 0x000000050007bc82 */ /* 0x000fe20008000000 */
[----:B------:R-:W-:Y:S01]  /*03e0*/  @UP0 UMOV UR11, UR18 ;  /* 0x00000012000b0c82 */ /* 0x000fe20008000000 */
[----:B------:R-:W-:Y:S01]  /*03f0*/  @UP0 UMOV UR12, UR19 ;  /* 0x00000013000c0c82 */ /* 0x000fe20008000000 */
[----:B-1----:R-:W-:Y:S08]  /*0400*/  @!P0 BRA `(.L_x_0) ;  /* 0x0000000000308947 */ /* 0x002ff00003800000 */
[----:B------:R-:W-:Y:S02]  /*0410*/  ULDC UR9, c[0x0][0x8f4] ;  /* 0x00023d0000097ab9 */ /* 0x000fe40000000800 */
[----:B------:R-:W-:-:S04]  /*0420*/  UIADD3 UR9, UP1, UR13, UR9, URZ ;  /* 0x000000090d097290 */ /* 0x000fc8000ff3e03f */
[----:B------:R-:W-:-:S04]  /*0430*/  UIADD3.X UR10, URZ, UR24, URZ, UP1, !UPT ;  /* 0x000000183f0a7290 */ /* 0x000fc80008ffe43f */
[----:B------:R-:W-:-:S04]  /*0440*/  UIMAD.WIDE.U32 UR4, UR10, UR22, URZ ;  /* 0x000000160a0472a5 */ /* 0x000fc8000f8e003f */
[----:B------:R-:W-:Y:S02]  /*0450*/  UIMAD.WIDE.U32 UR18, UP1, UR9, UR23, UR4 ;  /* 0x00000017091272a5 */ /* 0x000fe4000f820004 */
[----:B------:R-:W-:Y:S02]  /*0460*/  UIMAD.WIDE.U32 UR4, UR9, UR22, URZ ;  /* 0x00000016090472a5 */ /* 0x000fe4000f8e003f */
[----:B------:R-:W-:Y:S02]  /*0470*/  UIADD3.X UR25, URZ, URZ, URZ, UP1, !UPT ;  /* 0x0000003f3f197290 */ /* 0x000fe40008ffe43f */
[----:B------:R-:W-:Y:S01]  /*0480*/  UIADD3 URZ, UP1, UR5, UR18, URZ ;  /* 0x00000012053f7290 */ /* 0x000fe2000ff3e03f */
[----:B------:R-:W-:-:S03]  /*0490*/  UMOV UR24, UR19 ;  /* 0x0000001300187c82 */ /* 0x000fc60008000000 */
[----:B------:R-:W-:-:S07]  /*04a0*/  UIMAD.WIDE.U32.X UR4, UR10, UR23, UR24, UP1 ;  /* 0x000000170a0472a5 */ /* 0x000fce00088e0418 */
[----:B------:R-:W-:Y:S01]  /*04b0*/  UMOV UR13, UR4 ;  /* 0x00000004000d7c82 */ /* 0x000fe20008000000 */
[----:B------:R-:W-:-:S05]  /*04c0*/  UMOV UR24, UR5 ;  /* 0x0000000500187c82 */ /* 0x000fca0008000000 */
.L_x_0:
[----:B------:R-:W-:Y:S01]  /*04d0*/  ULDC UR9, c[0x0][0x934] ;  /* 0x00024d0000097ab9 */ /* 0x000fe20000000800 */
[----:B------:R-:W-:Y:S01]  /*04e0*/  ULDC UR10, c[0x0][0x904] ;  /* 0x00024100000a7ab9 */ /* 0x000fe20000000800 */
[----:B------:R-:W-:Y:S01]  /*04f0*/  ULDC UR4, c[0x0][0x938] ;  /* 0x00024e0000047ab9 */ /* 0x000fe20000000800 */
[----:B------:R-:W-:Y:S01]  /*0500*/  USHF.L.U32 UR9, UR9, UR10, URZ ;  /* 0x0000000a09097299 */ /* 0x000fe2000800063f */
[----:B------:R-:W-:Y:S01]  /*0510*/  SHF.R.U32.HI R24, RZ, 0x5, R20 ;  /* 0x00000005ff187819 */ /* 0x000fe20000011614 */
[----:B------:R-:W-:Y:S01]  /*0520*/  USHF.L.U32 UR10, UR4, UR10, URZ ;  /* 0x0000000a040a7299 */ /* 0x000fe2000800063f */
[----:B------:R-:W-:Y:S01]  /*0530*/  ULDC UR26, c[0x0][0x8d8] ;  /* 0x00023600001a7ab9 */ /* 0x000fe20000000800 */
[----:B------:R-:W-:Y:S02]  /*0540*/  ULDC UR30, c[0x0][0x8f0] ;  /* 0x00023c00001e7ab9 */ /* 0x000fe40000000800 */
[----:B------:R-:W-:Y:S01]  /*0550*/  IMAD.U32 R10, RZ, RZ, UR9 ;  /* 0x00000009ff0a7e24 */ /* 0x000fe2000f8e00ff */
[----:B------:R-:W-:Y:S01]  /*0560*/  USHF.R.U64 UR18, UR11, UR26, UR12 ;  /* 0x0000001a0b127299 */ /* 0x000fe2000800120c */
[----:B------:R-:W-:Y:S01]  /*0570*/  MOV R9, UR10 ;  /* 0x0000000a00097c02 */ /* 0x000fe20008000f00 */
[----:B------:R-:W-:-:S02]  /*0580*/  USHF.R.U64 UR11, UR13, UR30, UR24 ;  /* 0x0000001e0d0b7299 */ /* 0x000fc40008001218 */
[----:B------:R-:W-:Y:S01]  /*0590*/  IABS R2, R10 ;  /* 0x0000000a00027213 */ /* 0x000fe20000000000 */
[----:B------:R-:W-:Y:S01]  /*05a0*/  UIADD3 UR18, UR18, -0x1, UR9 ;  /* 0xffffffff12127890 */ /* 0x000fe2000fffe009 */
[----:B------:R-:W-:Y:S01]  /*05b0*/  IABS R3, R9 ;  /* 0x0000000900037213 */ /* 0x000fe20000000000 */
[----:B------:R-:W-:Y:S01]  /*05c0*/  UIADD3 UR11, UR11, -0x1, UR10 ;  /* 0xffffffff0b0b7890 */ /* 0x000fe2000fffe00a */
[----:B------:R-:W-:Y:S01]  /*05d0*/  R2UR UR28, R2 ;  /* 0x00000000021c72ca */ /* 0x000fe200000e0000 */
[----:B------:R-:W-:Y:S01]  /*05e0*/  UMOV UR12, URZ ;  /* 0x0000003f000c7c82 */ /* 0x000fe20008000000 */
[----:B------:R-:W-:Y:S01]  /*05f0*/  UISETP.GE.AND UP5, UPT, UR18, URZ, UPT ;  /* 0x0000003f1200728c */ /* 0x000fe2000bfa6270 */
[----:B------:R-:W-:Y:S01]  /*0600*/  IMAD.MOV.U32 R2, RZ, RZ, R3 ;  /* 0x000000ffff027224 */ /* 0x000fe200078e0003 */
[----:B------:R-:W-:Y:S01]  /*0610*/  UISETP.NE.AND UP4, UPT, UR9, URZ, UPT ;  /* 0x0000003f0900728c */ /* 0x000fe2000bf85270 */
[----:B------:R-:W-:-:S03]  /*0620*/  UMOV UR59, 0x1 ;  /* 0x00000001003b7882 */ /* 0x000fc60000000000 */
[----:B------:R-:W-:-:S05]  /*0630*/  R2UR UR27, R2 ;  /* 0x00000000021b72ca */ /* 0x000fca00000e0000 */
[----:B------:R-:W1:Y:S08]  /*0640*/  I2F.RP R2, UR28 ;  /* 0x0000001c00027d06 */ /* 0x000e700008209400 */
[----:B------:R-:W2:Y:S08]  /*0650*/  I2F.RP R4, UR27 ;  /* 0x0000001b00047d06 */ /* 0x000eb00008209400 */
[----:B-1----:R-:W1:Y:S08]  /*0660*/  MUFU.RCP R2, R2 ;  /* 0x0000000200027308 */ /* 0x002e700000001000 */
[----:B--2---:R-:W2:Y:S01]  /*0670*/  MUFU.RCP R4, R4 ;  /* 0x0000000400047308 */ /* 0x004ea20000001000 */
[----:B-1----:R-:W-:-:S02]  /*0680*/  VIADD R3, R2, 0xffffffe ;  /* 0x0ffffffe02037836 */ /* 0x002fc40000000000 */
[----:B------:R-:W-:-:S05]  /*0690*/  IMAD.U32 R2, RZ, RZ, UR18 ;  /* 0x00000012ff027e24 */ /* 0x000fca000f8e00ff */
[----:B------:R-:W1:Y:S01]  /*06a0*/  F2I.FTZ.U32.TRUNC.NTZ R3, R3 ;  /* 0x0000000300037305 */ /* 0x000e62000021f000 */
[----:B------:R-:W-:Y:S02]  /*06b0*/  IABS R2, R2 ;  /* 0x0000000200027213 */ /* 0x000fe40000000000 */
[----:B--2---:R-:W-:Y:S02]  /*06c0*/  IADD3 R5, R4, 0xffffffe, RZ ;  /* 0x0ffffffe04057810 */ /* 0x004fe40007ffe0ff */
[----:B------:R-:W-:Y:S02]  /*06d0*/  IABS R4, R10 ;  /* 0x0000000a00047213 */ /* 0x000fe40000000000 */
[----:B------:R-:W-:Y:S02]  /*06e0*/  R2UR UR32, R2 ;  /* 0x00000000022072ca */ /* 0x000fe400000e0000 */
[----:B------:R-:W2:Y:S01]  /*06f0*/  F2I.FTZ.U32.TRUNC.NTZ R5, R5 ;  /* 0x0000000500057305 */ /* 0x000ea2000021f000 */
[----:B------:R-:W-:-:S02]  /*0700*/  IADD3 R4, RZ, -R4, RZ ;  /* 0x80000004ff047210 */ /* 0x000fc40007ffe0ff */
[----:B-1----:R-:W-:Y:S01]  /*0710*/  R2UR UR13, R3 ;  /* 0x00000000030d72ca */ /* 0x002fe200000e0000 */
[----:B------:R-:W-:Y:S01]  /*0720*/  IMAD.U32 R3, RZ, RZ, UR11 ;  /* 0x0000000bff037e24 */ /* 0x000fe2000f8e00ff */
[----:B--2---:R-:W-:-:S04]  /*0730*/  R2UR UR5, R5 ;  /* 0x00000000050572ca */ /* 0x004fc800000e0000 */
[----:B------:R-:W-:Y:S01]  /*0740*/  IABS R5, R3 ;  /* 0x0000000300057213 */ /* 0x000fe20000000000 */
[----:B------:R-:W-:Y:S01]  /*0750*/  IMAD.MOV.U32 R3, RZ, RZ, R4 ;  /* 0x000000ffff037224 */ /* 0x000fe200078e0004 */
[----:B------:R-:W-:-:S05]  /*0760*/  IABS R4, R9 ;  /* 0x0000000900047213 */ /* 0x000fca0000000000 */
[----:B------:R-:W-:Y:S01]  /*0770*/  UIADD3 UR4, URZ, -UR13, URZ ;  /* 0x8000000d3f047290 */ /* 0x000fe2000fffe03f */
[----:B------:R-:W-:Y:S01]  /*0780*/  IMAD.MOV.U32 R2, RZ, RZ, R5 ;  /* 0x000000ffff027224 */ /* 0x000fe200078e0005 */
[----:B------:R-:W-:Y:S02]  /*0790*/  IADD3 R4, RZ, -R4, RZ ;  /* 0x80000004ff047210 */ /* 0x000fe40007ffe0ff */
[----:B------:R-:W-:Y:S01]  /*07a0*/  UIMAD UR4, UR4, UR28, URZ ;  /* 0x0000001c040472a4 */ /* 0x000fe2000f8e023f */
[----:B------:R-:W-:Y:S02]  /*07b0*/  R2UR UR29, R3 ;  /* 0x00000000031d72ca */ /* 0x000fe400000e0000 */
[----:B------:R-:W-:Y:S01]  /*07c0*/  R2UR UR33, R2 ;  /* 0x00000000022172ca */ /* 0x000fe200000e0000 */
[----:B------:R-:W-:Y:S01]  /*07d0*/  UIADD3 UR24, URZ, -UR5, URZ ;  /* 0x800000053f187290 */ /* 0x000fe2000fffe03f */
[----:B------:R-:W-:Y:S01]  /*07e0*/  IMAD.MOV.U32 R2, RZ, RZ, R4 ;  /* 0x000000ffff027224 */ /* 0x000fe200078e0004 */
[----:B------:R-:W-:Y:S01]  /*07f0*/  UIMAD.WIDE.U32 UR12, UR13, UR4, UR12 ;  /* 0x000000040d0c72a5 */ /* 0x000fe2000f8e000c */
[----:B------:R-:W1:Y:S01]  /*0800*/  SHFL.IDX PT, R3, R24, RZ, 0x1f ;  /* 0x00001fff18037589 */ /* 0x000e6200000e0000 */
[----:B------:R-:W-:Y:S01]  /*0810*/  UIMAD UR24, UR24, UR27, URZ ;  /* 0x0000001b181872a4 */ /* 0x000fe2000f8e023f */
[----:B------:R-:W-:Y:S01]  /*0820*/  UMOV UR4, URZ ;  /* 0x0000003f00047c82 */ /* 0x000fe20008000000 */
[----:B------:R-:W-:-:S02]  /*0830*/  R2UR UR31, R2 ;  /* 0x00000000021f72ca */ /* 0x000fc400000e0000 */
[----:B------:R-:W-:Y:S01]  /*0840*/  UIMAD.WIDE.U32 UR24, UR5, UR24, UR4 ;  /* 0x00000018051872a5 */ /* 0x000fe2000f8e0004 */
[----:B------:R-:W-:Y:S01]  /*0850*/  SHF.R.U32.HI R2, RZ, 0x7, R20 ;  /* 0x00000007ff027819 */ /* 0x000fe20000011614 */
[----:B------:R-:W-:-:S04]  /*0860*/  UIMAD.WIDE.U32 UR4, UR13, UR32, URZ ;  /* 0x000000200d0472a5 */ /* 0x000fc8000f8e003f */
[----:B------:R-:W-:Y:S01]  /*0870*/  UIMAD UR5, UR5, UR29, UR32 ;  /* 0x0000001d050572a4 */ /* 0x000fe2000f8e0220 */
[----:B------:R-:W2:Y:S01]  /*0880*/  SHFL.IDX PT, R2, R2, RZ, 0x1f ;  /* 0x00001fff02027589 */ /* 0x000ea200000e0000 */
[----:B------:R-:W-:Y:S01]  /*0890*/  UMOV UR19, UR25 ;  /* 0x0000001900137c82 */ /* 0x000fe20008000000 */
[----:B------:R-:W-:Y:S02]  /*08a0*/  ULOP3.LUT UR32, URZ, UR9, URZ, 0x33, !UPT ;  /* 0x000000093f207292 */ /* 0x000fe4000f8e333f */
[----:B------:R-:W-:Y:S02]  /*08b0*/  UIMAD.WIDE.U32 UR24, UR19, UR33, URZ ;  /* 0x00000021131872a5 */ /* 0x000fe4000f8e003f */
[----:B------:R-:W-:Y:S02]  /*08c0*/  UISETP.GT.U32.AND UP1, UPT, UR28, UR5, UPT ;  /* 0x000000051c00728c */ /* 0x000fe4000bf24070 */
[----:B------:R-:W-:Y:S02]  /*08d0*/  UIMAD UR25, UR25, UR31, UR33 ;  /* 0x0000001f191972a4 */ /* 0x000fe4000f8e0221 */
[----:B------:R-:W-:-:S02]  /*08e0*/  ULOP3.LUT UR33, URZ, UR10, URZ, 0x33, !UPT ;  /* 0x0000000a3f217292 */ /* 0x000fc4000f8e333f */
[----:B------:R-:W-:Y:S01]  /*08f0*/  UISETP.GT.U32.AND UP2, UPT, UR27, UR25, UPT ;  /* 0x000000191b00728c */ /* 0x000fe2000bf44070 */
[----:B-1----:R-:W-:-:S04]  /*0900*/  R2UR UR34, R3 ;  /* 0x00000000032272ca */ /* 0x002fc800000e0000 */
[----:B------:R-:W-:-:S04]  /*0910*/  @!UP1 UIADD3 UR5, UR5, -UR28, URZ ;  /* 0x8000001c05059290 */ /* 0x000fc8000fffe03f */
[----:B------:R-:W-:Y:S02]  /*0920*/  UISETP.GT.U32.AND UP6, UPT, UR28, UR5, UPT ;  /* 0x000000051c00728c */ /* 0x000fe4000bfc4070 */
[----:B------:R-:W-:Y:S01]  /*0930*/  @!UP2 UIADD3 UR25, UR25, -UR27, URZ ;  /* 0x8000001b1919a290 */ /* 0x000fe2000fffe03f */
[----:B--2---:R-:W-:Y:S01]  /*0940*/  R2UR UR12, R2 ;  /* 0x00000000020c72ca */ /* 0x004fe200000e0000 */
[----:B------:R-:W-:Y:S01]  /*0950*/  UISETP.NE.AND UP2, UPT, UR10, URZ, UPT ;  /* 0x0000003f0a00728c */ /* 0x000fe2000bf45270 */
[----:B------:R-:W-:Y:S01]  /*0960*/  ISETP.NE.AND P1, PT, RZ, UR34, PT ;  /* 0x00000022ff007c0c */ /* 0x000fe2000bf25270 */
[----:B------:R-:W-:Y:S02]  /*0970*/  UISETP.GT.U32.AND UP1, UPT, UR27, UR25, UPT ;  /* 0x000000191b00728c */ /* 0x000fe4000bf24070 */
[----:B------:R-:W-:-:S03]  /*0980*/  USHF.R.S32.HI UR4, URZ, 0x1f, UR34 ;  /* 0x0000001f3f047899 */ /* 0x000fc60008011422 */
[----:B------:R-:W-:Y:S02]  /*0990*/  @!UP6 UIADD3 UR5, UR5, -UR28, URZ ;  /* 0x8000001c0505e290 */ /* 0x000fe4000fffe03f */
[----:B------:R-:W-:Y:S02]  /*09a0*/  UISETP.GE.AND UP6, UPT, UR11, URZ, UPT ;  /* 0x0000003f0b00728c */ /* 0x000fe4000bfc6270 */
[----:B------:R-:W-:Y:S02]  /*09b0*/  @!UP5 UIADD3 UR5, -UR5, URZ, URZ ;  /* 0x0000003f0505d290 */ /* 0x000fe4000fffe13f */
[----:B------:R-:W-:Y:S02]  /*09c0*/  @!UP1 UIADD3 UR25, UR25, -UR27, URZ ;  /* 0x8000001b19199290 */ /* 0x000fe4000fffe03f */
[----:B------:R-:W-:Y:S02]  /*09d0*/  ULEA.HI UR4, UR4, UR34, URZ, 0x2 ;  /* 0x0000002204047291 */ /* 0x000fe4000f8f103f */
[----:B------:R-:W-:-:S02]  /*09e0*/  USEL UR5, UR32, UR5, !UP4 ;  /* 0x0000000520057287 */ /* 0x000fc4000e000000 */
[----:B------:R-:W-:Y:S02]  /*09f0*/  ULOP3.LUT UR4, UR4, 0xfffffffc, URZ, 0xc0, !UPT ;  /* 0xfffffffc04047892 */ /* 0x000fe4000f8ec03f */
[----:B------:R-:W-:Y:S02]  /*0a00*/  @!UP6 UIADD3 UR25, -UR25, URZ, URZ ;  /* 0x0000003f1919e290 */ /* 0x000fe4000fffe13f */
[----:B------:R-:W-:Y:S02]  /*0a10*/  UIADD3 UR5, UR18, -UR5, URZ ;  /* 0x8000000512057290 */ /* 0x000fe4000fffe03f */
[----:B------:R-:W-:Y:S02]  /*0a20*/  USEL UR25, UR33, UR25, !UP2 ;  /* 0x0000001921197287 */ /* 0x000fe4000d000000 */
[----:B------:R-:W-:Y:S02]  /*0a30*/  UIADD3 UR51, UR34, -UR4, URZ ;  /* 0x8000000422337290 */ /* 0x000fe4000fffe03f */
[----:B------:R-:W-:-:S02]  /*0a40*/  UIADD3 UR25, UR11, -UR25, URZ ;  /* 0x800000190b197290 */ /* 0x000fc4000fffe03f */
[----:B------:R-:W-:Y:S02]  /*0a50*/  UISETP.NE.AND UP1, UPT, UR12, URZ, UPT ;  /* 0x0000003f0c00728c */ /* 0x000fe4000bf25270 */
[----:B------:R-:W-:Y:S02]  /*0a60*/  UIMAD UR24, UR5, UR25, URZ ;  /* 0x00000019051872a4 */ /* 0x000fe4000f8e023f */
[----:B------:R-:W-:Y:S02]  /*0a70*/  USEL UR4, UR25, UR5, !UP3 ;  /* 0x0000000519047287 */ /* 0x000fe4000d800000 */
[----:B------:R-:W-:Y:S02]  /*0a80*/  USHF.R.S32.HI UR25, URZ, 0x1f, UR24 ;  /* 0x0000001f3f197899 */ /* 0x000fe40008011418 */
[----:B------:R-:W-:Y:S01]  /*0a90*/  USHF.R.S32.HI UR5, URZ, 0x1f, UR4 ;  /* 0x0000001f3f057899 */ /* 0x000fe20008011404 */
[----:B------:R-:W-:Y:S01]  /*0aa0*/  IMAD.U32 R6, RZ, RZ, UR24 ;  /* 0x00000018ff067e24 */ /* 0x000fe2000f8e00ff */
[----:B------:R-:W-:Y:S01]  /*0ab0*/  UISETP.EQ.AND UP5, UPT, UR51, 0x3, !UP1 ;  /* 0x000000033300788c */ /* 0x000fe2000cfa2270 */
[----:B------:R-:W-:Y:S01]  /*0ac0*/  IMAD.U32 R4, RZ, RZ, UR4 ;  /* 0x00000004ff047e24 */ /* 0x000fe2000f8e00ff */
[----:B------:R-:W-:-:S02]  /*0ad0*/  MOV R7, UR25 ;  /* 0x0000001900077c02 */ /* 0x000fc40008000f00 */
[----:B------:R-:W-:Y:S01]  /*0ae0*/  USEL UR59, UR59, 0x2, UP5 ;  /* 0x000000023b3b7887 */ /* 0x000fe2000a800000 */
[----:B------:R-:W-:Y:S01]  /*0af0*/  IMAD.U32 R5, RZ, RZ, UR5 ;  /* 0x00000005ff057e24 */ /* 0x000fe2000f8e00ff */
[----:B------:R-:W-:Y:S10]  /*0b00*/  @P1 BRA `(.L_x_1) ;  /* 0x0000000000841947 */ /* 0x000ff40003800000 */
[----:B------:R-:W-:Y:S01]  /*0b10*/  ELECT P1, URZ, PT ;  /* 0x00000000003f782f */ /* 0x000fe20003820000 */
[----:B------:R-:W-:-:S12]  /*0b20*/  BSSY B0, `(.L_x_1) ;  /* 0x000001f000007945 */ /* 0x000fd80003800000 */
[----:B------:R-:W-:Y:S05]  /*0b30*/  @!P1 BRA `(.L_x_2) ;  /* 0x0000000000749947 */ /* 0x000fea0003800000 */
[----:B------:R-:W1:Y:S01]  /*0b40*/  S2UR UR11, SR_CgaCtaId ;  /* 0x00000000000b79c3 */ /* 0x000e620000008800 */
[----:B------:R-:W-:Y:S01]  /*0b50*/  UMOV UR4, 0x400 ;  /* 0x0000040000047882 */ /* 0x000fe20000000000 */
[----:B------:R-:W-:Y:S01]  /*0b60*/  UMOV UR5, 0x1 ;  /* 0x0000000100057882 */ /* 0x000fe20000000000 */
[----:B------:R-:W-:Y:S02]  /*0b70*/  UMOV UR24, 0x140 ;  /* 0x0000014000187882 */ /* 0x000fe40000000000 */
[----:B------:R-:W-:-:S04]  /*0b80*/  UIADD3 UR24, -UR24, 0x100000, URZ ;  /* 0x0010000018187890 */ /* 0x000fc8000fffe13f */
[----:B------:R-:W-:Y:S02]  /*0b90*/  USHF.L.U32 UR25, UR24, 0xb, URZ ;  /* 0x0000000b18197899 */ /* 0x000fe4000800063f */
[----:B------:R-:W-:Y:S02]  /*0ba0*/  USHF.L.U32 UR24, UR24, 0x1, URZ ;  /* 0x0000000118187899 */ /* 0x000fe4000800063f */
[----:B-1----:R-:W-:Y:S02]  /*0bb0*/  ULEA UR11, UR11, UR4, 0x18 ;  /* 0x000000040b0b7291 */ /* 0x002fe4000f8ec03f */
[----:B------:R-:W-:-:S04]  /*0bc0*/  UIADD3 UR4, -UR5, 0x100000, URZ ;  /* 0x0010000005047890 */ /* 0x000fc8000fffe13f */
[----:B------:R-:W-:Y:S02]  /*0bd0*/  USHF.L.U32 UR5, UR4, 0xb, URZ ;  /* 0x0000000b04057899 */ /* 0x000fe4000800063f */
[----:B------:R-:W-:Y:S01]  /*0be0*/  USHF.L.U32 UR4, UR4, 0x1, URZ ;  /* 0x0000000104047899 */ /* 0x000fe2000800063f */
[----:B------:R-:W1:Y:S11]  /*0bf0*/  FENCE.VIEW.ASYNC.S ;  /* 0x00000000000073c6 */ /* 0x000e760000000000 */
[----:B-1----:R1:W2:Y:S01]  /*0c00*/  SYNCS.EXCH.64 URZ, [UR11+0x34400], UR4 ;  /* 0x034400040b3f75b2 */ /* 0x0022a20008000100 */
[----:B------:R1:W3:Y:S01]  /*0c10*/  SYNCS.EXCH.64 URZ, [UR11+0x34440], UR24 ;  /* 0x034440180b3f75b2 */ /* 0x0002e20008000100 */
[----:B------:R1:W4:Y:S01]  /*0c20*/  SYNCS.EXCH.64 URZ, [UR11+0x34408], UR4 ;  /* 0x034408040b3f75b2 */ /* 0x0003220008000100 */
[----:B------:R1:W1:Y:S01]  /*0c30*/  SYNCS.EXCH.64 URZ, [UR11+0x34448], UR24 ;  /* 0x034448180b3f75b2 */ /* 0x0002620008000100 */
        /* <DEDUP_REMOVED lines=12> */
[----:B------:R-:W-:Y:S01]  /*0d00*/  NOP ;  /* 0x0000000000007918 */ /* 0x000fe20000000000 */
.L_x_2:
[----:B-1----:R-:W-:Y:S05]  /*0d10*/  BSYNC B0 ;  /* 0x0000000000007941 */ /* 0x002fea0003800000 */
.L_x_1:
[----:B------:R-:W1:Y:S01]  /*0d20*/  SHFL.IDX PT, R11, R24, RZ, 0x1f ;  /* 0x00001fff180b7589 */ /* 0x000e6200000e0000 */
[----:B------:R-:W-:Y:S01]  /*0d30*/  UIADD3 UR18, UR12, -0x1, URZ ;  /* 0xffffffff0c127890 */ /* 0x000fe2000fffe03f */
[----:B------:R-:W-:Y:S01]  /*0d40*/  I2FP.F32.U32 R2, UR6 ;  /* 0x0000000600027c45 */ /* 0x000fe20008201000 */
[----:B------:R-:W-:Y:S01]  /*0d50*/  UISETP.LT.U32.AND UP6, UPT, UR51, 0x2, !UP1 ;  /* 0x000000023300788c */ /* 0x000fe2000cfc1070 */
[----:B------:R-:W-:Y:S01]  /*0d60*/  NOP ;  /* 0x0000000000007918 */ /* 0x000fe20000000000 */
[----:B------:R-:W-:Y:S02]  /*0d70*/  UISETP.GE.U32.AND UP5, UPT, UR18, 0x2, UPT ;  /* 0x000000021200788c */ /* 0x000fe4000bfa6070 */
[----:B------:R-:W-:-:S04]  /*0d80*/  USEL UR42, URZ, 0x1, !UP6 ;  /* 0x000000013f2a7887 */ /* 0x000fc8000f000000 */
[----:B------:R-:W-:Y:S01]  /*0d90*/  USEL UR42, UR42, 0x2, UP5 ;  /* 0x000000022a2a7887 */ /* 0x000fe2000a800000 */
[----:B-1----:R-:W-:-:S13]  /*0da0*/  ISETP.NE.AND P1, PT, R11, RZ, PT ;  /* 0x000000ff0b00720c */ /* 0x002fda0003f25270 */
[----:B------:R-:W-:Y:S05]  /*0db0*/  @P1 BRA `(.L_x_3) ;  /* 0x0000000000581947 */ /* 0x000fea0003800000 */
[----:B------:R-:W1:Y:S01]  /*0dc0*/  S2UR UR5, SR_CgaCtaId ;  /* 0x00000000000579c3 */ /* 0x000e620000008800 */
[----:B------:R-:W-:Y:S01]  /*0dd0*/  UMOV UR4, 0x400 ;  /* 0x0000040000047882 */ /* 0x000fe20000000000 */
[----:B------:R-:W-:Y:S01]  /*0de0*/  UMOV UR24, 0x1 ;  /* 0x0000000100187882 */ /* 0x000fe20000000000 */
[----:B------:R-:W-:Y:S01]  /*0df0*/  UMOV UR25, 0x2 ;  /* 0x0000000200197882 */ /* 0x000fe20000000000 */
[----:B------:R-:W-:Y:S01]  /*0e00*/  ELECT P1, URZ, PT ;  /* 0x00000000003f782f */ /* 0x000fe20003820000 */
[----:B-1----:R-:W-:Y:S02]  /*0e10*/  ULEA UR11, UR5, UR4, 0x18 ;  /* 0x00000004050b7291 */ /* 0x002fe4000f8ec03f */
[----:B------:R-:W-:-:S04]  /*0e20*/  UIADD3 UR4, -UR24, 0x100000, URZ ;  /* 0x0010000018047890 */ /* 0x000fc8000fffe13f */
[----:B------:R-:W-:Y:S02]  /*0e30*/  USHF.L.U32 UR5, UR4, 0xb, URZ ;  /* 0x0000000b04057899 */ /* 0x000fe4000800063f */
[----:B------:R-:W-:Y:S02]  /*0e40*/  USHF.L.U32 UR4, UR4, 0x1, URZ ;  /* 0x0000000104047899 */ /* 0x000fe4000800063f */
[----:B------:R-:W-:-:S04]  /*0e50*/  UIADD3 UR24, -UR25, 0x100000, URZ ;  /* 0x0010000019187890 */ /* 0x000fc8000fffe13f */
[----:B------:R-:W-:Y:S02]  /*0e60*/  USHF.L.U32 UR25, UR24, 0xb, URZ ;  /* 0x0000000b18197899 */ /* 0x000fe4000800063f */
[----:B------:R-:W-:Y:S01]  /*0e70*/  USHF.L.U32 UR24, UR24, 0x1, URZ ;  /* 0x0000000118187899 */ /* 0x000fe2000800063f */
[----:B------:R-:W1:Y:S03]  /*0e80*/  FENCE.VIEW.ASYNC.S ;  /* 0x00000000000073c6 */ /* 0x000e660000000000 */
[----:B-1----:R1:W1:Y:S08]  /*0e90*/  SYNCS.EXCH.64 URZ, [UR11+0x34480], UR4 ;  /* 0x034480040b3f75b2 */ /* 0x0022700008000100 */
        /* <DEDUP_REMOVED lines=8> */
.L_x_3:
[----:B------:R-:W2:Y:S01]  /*0f20*/  SHFL.IDX PT, R14, R24, RZ, 0x1f ;  /* 0x00001fff180e7589 */ /* 0x000ea200000e0000 */
[----:B-1----:R-:W-:Y:S01]  /*0f30*/  ULDC UR4, c[0x0][0x154] ;  /* 0x0000550000047ab9 */ /* 0x002fe20000000800 */
[----:B------:R-:W1:Y:S01]  /*0f40*/  LDC R13, c[0x0][0x148] ;  /* 0x00005200ff0d7b82 */ /* 0x000e620000000800 */
[----:B------:R-:W-:Y:S01]  /*0f50*/  FMUL R3, R2, UR4 ;  /* 0x0000000402037c20 */ /* 0x000fe20008400000 */
[----:B------:R-:W-:Y:S01]  /*0f60*/  UISETP.EQ.AND UP6, UPT, UR51, 0x2, !UP1 ;  /* 0x000000023300788c */ /* 0x000fe2000cfc2270 */
[----:B------:R-:W-:Y:S01]  /*0f70*/  I2FP.F32.U32 R2, UR52 ;  /* 0x0000003400027c45 */ /* 0x000fe20008201000 */
[----:B------:R-:W-:Y:S01]  /*0f80*/  ULDC UR4, c[0x0][0x150] ;  /* 0x0000540000047ab9 */ /* 0x000fe20000000800 */
[----:B------:R-:W-:Y:S01]  /*0f90*/  NOP ;  /* 0x0000000000007918 */ /* 0x000fe20000000000 */
[----:B------:R-:W-:Y:S01]  /*0fa0*/  USEL UR61, URZ, 0x1, !UP6 ;  /* 0x000000013f3d7887 */ /* 0x000fe2000f000000 */
[----:B------:R-:W3:Y:S01]  /*0fb0*/  F2I.U32.TRUNC.NTZ R3, R3 ;  /* 0x0000000300037305 */ /* 0x000ee2000020f000 */
[----:B------:R-:W-:-:S02]  /*0fc0*/  FMUL R15, R2, UR4 ;  /* 0x00000004020f7c20 */ /* 0x000fc40008400000 */
[----:B------:R-:W-:Y:S01]  /*0fd0*/  USEL UR61, UR61, 0x2, UP5 ;  /* 0x000000023d3d7887 */ /* 0x000fe2000a800000 */
[----:B--2---:R-:W-:Y:S02]  /*0fe0*/  ISETP.NE.AND P1, PT, R14, RZ, PT ;  /* 0x000000ff0e00720c */ /* 0x004fe40003f25270 */
[----:B---3--:R-:W-:-:S05]  /*0ff0*/  IADD3 R18, -R3, RZ, RZ ;  /* 0x000000ff03127210 */ /* 0x008fca0007ffe1ff */
[----:B-1----:R-:W-:-:S06]  /*1000*/  IMAD R18, R13, R18, UR6 ;  /* 0x000000060d127e24 */ /* 0x002fcc000f8e0212 */
[----:B------:R-:W-:Y:S05]  /*1010*/  @P1 BRA `(.L_x_4) ;  /* 0x0000000000581947 */ /* 0x000fea0003800000 */
[----:B------:R-:W1:Y:S01]  /*1020*/  S2UR UR5, SR_CgaCtaId ;  /* 0x00000000000579c3 */ /* 0x000e620000008800 */
[----:B------:R-:W-:Y:S01]  /*1030*/  UMOV UR4, 0x400 ;  /* 0x0000040000047882 */ /* 0x000fe20000000000 */
[----:B------:R-:W-:Y:S01]  /*1040*/  UMOV UR11, 0x20 ;  /* 0x00000020000b7882 */ /* 0x000fe20000000000 */
[----:B------:R-:W-:Y:S01]  /*1050*/  UMOV UR24, 0x80 ;  /* 0x0000008000187882 */ /* 0x000fe20000000000 */
[----:B------:R-:W-:Y:S01]  /*1060*/  ELECT P1, URZ, PT ;  /* 0x00000000003f782f */ /* 0x000fe20003820000 */
        /* <DEDUP_REMOVED lines=10> */
[----:B------:R1:W1:Y:S01]  /*1110*/  SYNCS.EXCH.64 URZ, [UR6+0x344c8], UR4 ;  /* 0x0344c804063f75b2 */ /* 0x0002620008000100 */
[----:B------:R1:W1:Y:S01]  /*1120*/  SYNCS.EXCH.64 URZ, [UR6+0x344e8], UR24 ;  /* 0x0344e818063f75b2 */ /* 0x0002620008000100 */
[----:B------:R1:W1:Y:S01]  /*1130*/  SYNCS.EXCH.64 URZ, [UR6+0x344d0], UR4 ;  /* 0x0344d004063f75b2 */ /* 0x0002620008000100 */
[----:B------:R1:W1:Y:S01]  /*1140*/  SYNCS.EXCH.64 URZ, [UR6+0x344f0], UR24 ;  /* 0x0344f018063f75b2 */ /* 0x0002620008000100 */
[----:B------:R1:W1:Y:S01]  /*1150*/  SYNCS.EXCH.64 URZ, [UR6+0x344d8], UR4 ;  /* 0x0344d804063f75b2 */ /* 0x0002620008000100 */
[----:B------:R1:W1:Y:S01]  /*1160*/  SYNCS.EXCH.64 URZ, [UR6+0x344f8], UR24 ;  /* 0x0344f818063f75b2 */ /* 0x0002620008000100 */
[----:B------:R-:W-:Y:S01]  /*1170*/  NOP ;  /* 0x0000000000007918 */ /* 0x000fe20000000000 */
.L_x_4:
[----:B------:R-:W4:Y:S01]  /*1180*/  SHFL.IDX PT, R13, R24, RZ, 0x1f ;  /* 0x00001fff180d7589 */ /* 0x000f2200000e0000 */
[----:B------:R-:W-:Y:S02]  /*1190*/  SHF.R.S32.HI R3, RZ, 0x1f, R20 ;  /* 0x0000001fff037819 */ /* 0x000fe40000011414 */
[----:B------:R-:W-:Y:S02]  /*11a0*/  ELECT P1, URZ, PT ;  /* 0x00000000003f782f */ /* 0x000fe40003820000 */
[----:B------:R-:W-:Y:S01]  /*11b0*/  SHF.R.S32.HI R16, RZ, 0x1f, R11 ;  /* 0x0000001fff107819 */ /* 0x000fe2000001140b */
[----:B------:R-:W2:Y:S01]  /*11c0*/  SHFL.IDX PT, R14, R24, RZ, 0x1f ;  /* 0x00001fff180e7589 */ /* 0x000ea200000e0000 */
[----:B------:R-:W-:Y:S02]  /*11d0*/  LEA.HI R3, R3, R20, RZ, 0x7 ;  /* 0x0000001403037211 */ /* 0x000fe400078f38ff */
[----:B------:R-:W-:Y:S02]  /*11e0*/  ELECT P2, URZ, PT ;  /* 0x00000000003f782f */ /* 0x000fe40003840000 */
[----:B------:R-:W-:Y:S01]  /*11f0*/  LEA.HI R16, R16, R11, RZ, 0x2 ;  /* 0x0000000b10107211 */ /* 0x000fe200078f10ff */
[----:B------:R-:W3:Y:S01]  /*1200*/  LDC R17, c[0x0][0x144] ;  /* 0x00005100ff117b82 */ /* 0x000ee20000000800 */
[----:B------:R-:W-:Y:S01]  /*1210*/  LOP3.LUT R3, R3, 0xffffff80, RZ, 0xc0, !PT ;  /* 0xffffff8003037812 */ /* 0x000fe200078ec0ff */
[----:B------:R-:W2:Y:S01]  /*1220*/  F2I.U32.TRUNC.NTZ R15, R15 ;  /* 0x0000000f000f7305 */ /* 0x000ea2000020f000 */
[----:B------:R-:W-:Y:S01]  /*1230*/  LOP3.LUT R16, R16, 0x3ffffffc, RZ, 0xc0, !PT ;  /* 0x3ffffffc10107812 */ /* 0x000fe200078ec0ff */
[----:B------:R-:W-:Y:S01]  /*1240*/  UMOV UR11, 0x20 ;  /* 0x00000020000b7882 */ /* 0x000fe20000000000 */
[----:B-1----:R-:W-:Y:S01]  /*1250*/  UMOV UR25, 0x80 ;  /* 0x0000008000197882 */ /* 0x002fe20000000000 */
[----:B------:R-:W-:Y:S01]  /*1260*/  IMAD.IADD R2, R20, 0x1, -R3 ;  /* 0x0000000114027824 */ /* 0x000fe200078e0a03 */
[----:B------:R-:W-:Y:S01]  /*1270*/  NOP ;  /* 0x0000000000007918 */ /* 0x000fe20000000000 */
[----:B------:R-:W-:Y:S01]  /*1280*/  IMAD.IADD R16, R11, 0x1, -R16 ;  /* 0x000000010b107824 */ /* 0x000fe200078e0a10 */
[----:B------:R-:W-:-:S02]  /*1290*/  ULDC UR60, c[0x0][0xc] ;  /* 0x00000300003c7ab9 */ /* 0x000fc40000000800 */
[----:B------:R-:W-:Y:S02]  /*12a0*/  SHF.R.S32.HI R3, RZ, 0x1f, R2 ;  /* 0x0000001fff037819 */ /* 0x000fe40000011402 */
[----:B----4-:R-:W-:Y:S01]  /*12b0*/  ISETP.NE.OR P1, PT, R13, RZ, !P1 ;  /* 0x000000ff0d00720c */ /* 0x010fe20004f25670 */
[----:B--2---:R-:W-:Y:S01]  /*12c0*/  IMAD.MOV R22, RZ, RZ, -R15 ;  /* 0x000000ffff167224 */ /* 0x004fe200078e0a0f */
[----:B------:R-:W-:Y:S02]  /*12d0*/  LEA.HI R13, R3, R2, RZ, 0x3 ;  /* 0x00000002030d7211 */ /* 0x000fe400078f18ff */
[----:B------:R-:W-:Y:S02]  /*12e0*/  ISETP.NE.OR P2, PT, R14, RZ, !P2 ;  /* 0x000000ff0e00720c */ /* 0x000fe40005745670 */
[--C-:B------:R-:W-:Y:S02]  /*12f0*/  SHF.R.S32.HI R14, RZ, 0x3, R13.reuse ;  /* 0x00000003ff0e7819 */ /* 0x100fe4000001140d */
[----:B------:R-:W-:Y:S01]  /*1300*/  SHF.R.S32.HI R13, RZ, 0x1f, R13 ;  /* 0x0000001fff0d7819 */ /* 0x000fe2000001140d */
[----:B---3--:R-:W-:-:S02]  /*1310*/  IMAD R17, R17, R22, UR52 ;  /* 0x0000003411117e24 */ /* 0x008fc4000f8e0216 */
[----:B------:R-:W-:Y:S01]  /*1320*/  IMAD.MOV.U32 R22, RZ, RZ, 0x1 ;  /* 0x00000001ff167424 */ /* 0x000fe200078e00ff */
[----:B------:R-:W-:Y:S01]  /*1330*/  LEA.HI R13, R13, R14, RZ, 0x2 ;  /* 0x0000000e0d0d7211 */ /* 0x000fe200078f10ff */
[----:B------:R-:W-:-:S03]  /*1340*/  VOTEU.ALL UP6, P1 ;  /* 0x00000000003f7886 */ /* 0x000fc600008c0000 */
[----:B------:R-:W-:Y:S01]  /*1350*/  LOP3.LUT R13, R13, 0xfffffffc, RZ, 0xc0, !PT ;  /* 0xfffffffc0d0d7812 */ /* 0x000fe200078ec0ff */
[----:B------:R-:W-:Y:S01]  /*1360*/  VOTEU.ALL UP5, P2 ;  /* 0x00000000003f7886 */ /* 0x000fe200010a0000 */
[----:B------:R-:W1:Y:S01]  /*1370*/  @!UP6 S2UR UR5, SR_CgaCtaId ;  /* 0x000000000005e9c3 */ /* 0x000e620000008800 */
[----:B------:R-:W-:Y:S01]  /*1380*/  @!UP6 UMOV UR4, 0x400 ;  /* 0x000004000004e882 */ /* 0x000fe20000000000 */
[----:B------:R-:W-:-:S05]  /*1390*/  IADD3 R13, R14, -R13, RZ ;  /* 0x8000000d0e0d7210 */ /* 0x000fca0007ffe0ff */
[----:B------:R-:W-:Y:S01]  /*13a0*/  IMAD R13, R16, 0x4, R13 ;  /* 0x00000004100d7824 */ /* 0x000fe200078e020d */
[----:B------:R-:W2:Y:S04]  /*13b0*/  @!UP5 S2UR UR24, SR_CgaCtaId ;  /* 0x000000000018d9c3 */ /* 0x000ea80000008800 */
[----:B------:R-:W-:-:S04]  /*13c0*/  LEA.HI R11, R13, R13, RZ, 0x1 ;  /* 0x0000000d0d0b7211 */ /* 0x000fc800078f08ff */
[----:B------:R-:W-:-:S04]  /*13d0*/  LOP3.LUT R16, R11, 0xfffffffe, RZ, 0xc0, !PT ;  /* 0xfffffffe0b107812 */ /* 0x000fc800078ec0ff */
[----:B------:R-:W-:-:S04]  /*13e0*/  IADD3 R16, R13, -R16, RZ ;  /* 0x800000100d107210 */ /* 0x000fc80007ffe0ff */
[----:B------:R-:W-:Y:S01]  /*13f0*/  ISETP.NE.AND P3, PT, R16, R17, PT ;  /* 0x000000111000720c */ /* 0x000fe20003f65270 */
[----:B------:R-:W-:Y:S01]  /*1400*/  IMAD.SHL.U32 R16, R13, 0x4, RZ ;  /* 0x000000040d107824 */ /* 0x000fe200078e00ff */
[----:B-1----:R-:W-:Y:S02]  /*1410*/  @!UP6 ULEA UR6, UR5, UR4, 0x18 ;  /* 0x000000040506e291 */ /* 0x002fe4000f8ec03f */
[----:B------:R-:W-:-:S04]  /*1420*/  @!UP6 UIADD3 UR4, -UR11, 0x100000, URZ ;  /* 0x001000000b04e890 */ /* 0x000fc8000fffe13f */
[----:B------:R-:W-:Y:S02]  /*1430*/  @!UP6 USHF.L.U32 UR5, UR4, 0xb, URZ ;  /* 0x0000000b0405e899 */ /* 0x000fe4000800063f */
[----:B------:R-:W-:Y:S01]  /*1440*/  @!UP6 USHF.L.U32 UR4, UR4, 0x1, URZ ;  /* 0x000000010404e899 */ /* 0x000fe2000800063f */
[----:B------:R-:W-:Y:S01]  /*1450*/  LOP3.LUT R23, R13, 0xc, R16, 0x78, !PT ;  /* 0x0000000c0d177812 */ /* 0x000fe200078e7810 */
[----:B------:R-:W-:Y:S01]  /*1460*/  @!UP5 UMOV UR11, 0x400 ;  /* 0x00000400000bd882 */ /* 0x000fe20000000000 */
[----:B------:R-:W1:Y:S01]  /*1470*/  LDC R13, c[0x0][0x140] ;  /* 0x00005000ff0d7b82 */ /* 0x000e620000000800 */
[----:B--2---:R-:W-:Y:S01]  /*1480*/  @!UP5 ULEA UR11, UR24, UR11, 0x18 ;  /* 0x0000000b180bd291 */ /* 0x004fe2000f8ec03f */
[----:B------:R-:W-:Y:S01]  /*1490*/  MOV R16, 0xffffffff ;  /* 0xffffffff00107802 */ /* 0x000fe20000000f00 */
[----:B------:R-:W-:-:S04]  /*14a0*/  @!UP5 UIADD3 UR24, -UR25, 0x100000, URZ ;  /* 0x001000001918d890 */ /* 0x000fc8000fffe13f */
[----:B------:R-:W-:Y:S02]  /*14b0*/  @!UP5 USHF.L.U32 UR25, UR24, 0xb, URZ ;  /* 0x0000000b1819d899 */ /* 0x000fe4000800063f */
[----:B------:R-:W-:Y:S01]  /*14c0*/  @!UP5 USHF.L.U32 UR24, UR24, 0x1, URZ ;  /* 0x000000011818d899 */ /* 0x000fe2000800063f */
[----:B------:R-:W-:Y:S01]  /*14d0*/  VOTEU.ALL UP6, P1 ;  /* 0x00000000003f7886 */ /* 0x000fe200008c0000 */
[----:B------:R-:W-:Y:S01]  /*14e0*/  VOTEU.ALL UP5, P1 ;  /* 0x00000000003f7886 */ /* 0x000fe200008a0000 */
[----:B------:R-:W-:Y:S02]  /*14f0*/  @P3 LEA.HI R11, R23, R23, RZ, 0x1 ;  /* 0x00000017170b3211 */ /* 0x000fe400078f08ff */
[----:B------:R-:W-:Y:S01]  /*1500*/  LOP3.LUT P1, RZ, R2, 0x7, RZ, 0xc0, !PT ;  /* 0x0000000702ff7812 */ /* 0x000fe2000782c0ff */
[----:B------:R-:W2:Y:S02]  /*1510*/  FENCE.VIEW.ASYNC.S ;  /* 0x00000000000073c6 */ /* 0x000ea40000000000 */
[----:B--2---:R-:W2:Y:S01]  /*1520*/  @!UP6 SYNCS.EXCH.64 URZ, [UR6+0x34500], UR4 ;  /* 0x03450004063fe5b2 */ /* 0x004ea20008000100 */
[----:B------:R-:W-:Y:S01]  /*1530*/  VOTEU.ALL UP6, P2 ;  /* 0x00000000003f7886 */ /* 0x000fe200010c0000 */
[----:B------:R-:W-:-:S02]  /*1540*/  @P3 SHF.R.S32.HI R11, RZ, 0x1, R11 ;  /* 0x00000001ff0b3819 */ /* 0x000fc4000001140b */
[----:B------:R-:W-:Y:S01]  /*1550*/  ISETP.LT.U32.AND P1, PT, R23, 0x2, !P1 ;  /* 0x000000021700780c */ /* 0x000fe20004f21070 */
[----:B------:R3:W4:Y:S01]  /*1560*/  @!UP5 SYNCS.EXCH.64 URZ, [UR6+0x34508], UR4 ;  /* 0x03450804063fd5b2 */ /* 0x0007220008000100 */
[----:B------:R-:W-:Y:S01]  /*1570*/  VOTEU.ALL UP5, P2 ;  /* 0x00000000003f7886 */ /* 0x000fe200010a0000 */
[----:B------:R-:W-:Y:S01]  /*1580*/  NOP ;  /* 0x0000000000007918 */ /* 0x000fe20000000000 */
[----:B---3--:R-:W-:Y:S01]  /*1590*/  UMOV UR4, URZ ;  /* 0x0000003f00047c82 */ /* 0x008fe20008000000 */
[----:B------:R-:W-:Y:S01]  /*15a0*/  ULDC.U8 UR5, c[0x0][0x900] ;  /* 0x0002400000057ab9 */ /* 0x000fe20000000000 */
[----:B------:R3:W2:Y:S01]  /*15b0*/  @!UP6 SYNCS.EXCH.64 URZ, [UR11+0x34510], UR24 ;  /* 0x034510180b3fe5b2 */ /* 0x0006a20008000100 */
[----:B------:R-:W-:Y:S01]  /*15c0*/  VOTEU.ALL UP6, P2 ;  /* 0x00000000003f7886 */ /* 0x000fe200010c0000 */
[----:B------:R3:W2:Y:S01]  /*15d0*/  @!UP5 SYNCS.EXCH.64 URZ, [UR11+0x34518], UR24 ;  /* 0x034518180b3fd5b2 */ /* 0x0006a20008000100 */
[----:B------:R-:W-:Y:S01]  /*15e0*/  VOTEU.ALL UP5, P2 ;  /* 0x00000000003f7886 */ /* 0x000fe200010a0000 */
[----:B------:R-:W-:-:S02]  /*15f0*/  @P3 ISETP.NE.AND P2, PT, R11, R18, PT ;  /* 0x000000120b00320c */ /* 0x000fc40003f45270 */
[----:B------:R-:W-:Y:S02]  /*1600*/  SEL R11, RZ, 0x1, !P1 ;  /* 0x00000001ff0b7807 */ /* 0x000fe40004800000 */
[----:B-1----:R-:W-:Y:S02]  /*1610*/  ISETP.EQ.U32.AND P1, PT, R13, 0x1, PT ;  /* 0x000000010d00780c */ /* 0x002fe40003f22070 */
[----:B------:R-:W-:-:S04]  /*1620*/  @P3 SEL R22, RZ, 0x1, P2 ;  /* 0x00000001ff163807 */ /* 0x000fc80001000000 */
[----:B------:R-:W-:Y:S01]  /*1630*/  LOP3.LUT R22, R22, R11, RZ, 0xc0, !PT ;  /* 0x0000000b16167212 */ /* 0x000fe200078ec0ff */
[----:B------:R3:W1:Y:S01]  /*1640*/  @!UP6 SYNCS.EXCH.64 URZ, [UR11+0x34520], UR24 ;  /* 0x034520180b3fe5b2 */ /* 0x0006620008000100 */
[----:B------:R3:W1:Y:S01]  /*1650*/  @!UP5 SYNCS.EXCH.64 URZ, [UR11+0x34528], UR24 ;  /* 0x034528180b3fd5b2 */ /* 0x0006620008000100 */
[----:B------:R-:W-:-:S04]  /*1660*/  NOP ;  /* 0x0000000000007918 */ /* 0x000fc80000000000 */
[----:B--234-:R-:W-:Y:S05]  /*1670*/  @!P1 BRA `(.L_x_5) ;  /* 0x0000000000089947 */ /* 0x01cfea0003800000 */
[----:B-1----:R-:W-:Y:S01]  /*1680*/  UCGABAR_ARV ;  /* 0x00000000000079c7 */ /* 0x002fe20008000000 */
[----:B------:R-:W-:Y:S05]  /*1690*/  BRA `(.L_x_6) ;  /* 0x0000000000047947 */ /* 0x000fea0003800000 */
.L_x_5:
[----:B-1----:R-:W-:Y:S01]  /*16a0*/  NOP ;  /* 0x0000000000007918 */ /* 0x002fe20000000000 */
.L_x_6:
[----:B------:R-:W-:Y:S05]  /*16b0*/  @!P1 BRA `(.L_x_7) ;  /* 0x00000000000c9947 */ /* 0x000fea0003800000 */
[----:B------:R-:W-:Y:S01]  /*16c0*/  UCGABAR_WAIT ;  /* 0x0000000000007dc7 */ /* 0x000fe20008000000 */
[----:B------:R-:W-:Y:S01]  /*16d0*/  CCTL.IVALL ;  /* 0x00000000ff00798f */ /* 0x000fe20002000000 */
[----:B------:R-:W-:Y:S05]  /*16e0*/  BRA `(.L_x_8) ;  /* 0x0000000000047947 */ /* 0x000fea0003800000 */
.L_x_7:
[----:B------:R-:W-:Y:S06]  /*16f0*/  BAR.SYNC.DEFER_BLOCKING 0x0 ;  /* 0x0000000000007b1d */ /* 0x000fec0000010000 */
.L_x_8:
[----:B------:R-:W1:Y:S01]  /*1700*/  LDC.64 R26, c[0x0][0x8f8] ;  /* 0x00023e00ff1a7b82 */ /* 0x000e620000000a00 */
[----:B------:R-:W-:Y:S01]  /*1710*/  IMAD.U32 R18, RZ, RZ, UR7 ;  /* 0x00000007ff127e24 */ /* 0x000fe2000f8e00ff */
[----:B------:R-:W-:Y:S01]  /*1720*/  ISETP.NE.AND P2, PT, RZ, UR5, PT ;  /* 0x00000005ff007c0c */ /* 0x000fe2000bf45270 */
[----:B------:R-:W-:Y:S01]  /*1730*/  UMOV UR5, URZ ;  /* 0x0000003f00057c82 */ /* 0x000fe20008000000 */
[----:B------:R-:W-:Y:S01]  /*1740*/  UMOV UR6, URZ ;  /* 0x0000003f00067c82 */ /* 0x000fe20008000000 */
[----:B------:R-:W-:Y:S01]  /*1750*/  UMOV UR11, URZ ;  /* 0x0000003f000b7c82 */ /* 0x000fe20008000000 */
[----:B------:R-:W-:Y:S01]  /*1760*/  IMAD.MOV.U32 R17, RZ, RZ, -0x1 ;  /* 0xffffffffff117424 */ /* 0x000fe200078e00ff */
[----:B------:R-:W-:Y:S02]  /*1770*/  P2R R15, PR, RZ, 0x4 ;  /* 0x00000004ff0f7803 */ /* 0x000fe40000000000 */
[----:B-1----:R-:W-:-:S04]  /*1780*/  ISETP.LE.U32.AND P1, PT, R26, UR8, PT ;  /* 0x000000081a007c0c */ /* 0x002fc8000bf23070 */
[----:B------:R-:W-:Y:S02]  /*1790*/  ISETP.GE.U32.AND.EX P1, PT, R18, R27, PT, P1 ;  /* 0x0000001b1200720c */ /* 0x000fe40003f26110 */
[----:B------:R-:W-:-:S11]  /*17a0*/  MOV R18, 0xffffffff ;  /* 0xffffffff00127802 */ /* 0x000fd60000000f00 */
[----:B------:R-:W-:Y:S05]  /*17b0*/  @P2 BRA P1, `(.L_x_9) ;  /* 0x0000001400fc2947 */ /* 0x000fea0000800000 */
[----:B------:R-:W-:Y:S01]  /*17c0*/  IMAD.U32 R11, RZ, RZ, UR7 ;  /* 0x00000007ff0b7e24 */ /* 0x000fe2000f8e00ff */
[----:B------:R-:W-:Y:S01]  /*17d0*/  ISETP.LE.U32.AND P1, PT, R6, UR8, PT ;  /* 0x0000000806007c0c */ /* 0x000fe2000bf23070 */
[----:B------:R-:W-:Y:S01]  /*17e0*/  UMOV UR5, URZ ;  /* 0x0000003f00057c82 */ /* 0x000fe20008000000 */
[----:B------:R-:W-:Y:S01]  /*17f0*/  UMOV UR6, URZ ;  /* 0x0000003f00067c82 */ /* 0x000fe20008000000 */
[----:B------:R-:W-:Y:S01]  /*1800*/  UMOV UR11, URZ ;  /* 0x0000003f000b7c82 */ /* 0x000fe20008000000 */
[----:B------:R-:W-:Y:S01]  /*1810*/  ISETP.GE.U32.AND.EX P1, PT, R11, R7, PT, P1 ;  /* 0x000000070b00720c */ /* 0x000fe20003f26110 */
[----:B------:R-:W-:-:S12]  /*1820*/  UMOV UR4, URZ ;  /* 0x0000003f00047c82 */ /* 0x000fd80008000000 */
[----:B------:R-:W-:Y:S05]  /*1830*/  @!P1 BRA `(.L_x_10) ;  /* 0x0000001000c89947 */ /* 0x000fea0003800000 */
[----:B------:R-:W-:Y:S01]  /*1840*/  VIADD R11, R21, 0x20 ;  /* 0x00000020150b7836 */ /* 0x000fe20000000000 */
[----:B------:R-:W-:Y:S01]  /*1850*/  MOV R7, R21 ;  /* 0x0000001500077202 */ /* 0x000fe20000000f00 */
[----:B-----5:R-:W-:Y:S01]  /*1860*/  IMAD.MOV.U32 R17, RZ, RZ, R8 ;  /* 0x000000ffff117224 */ /* 0x020fe200078e0008 */
[----:B------:R-:W-:Y:S02]  /*1870*/  MOV R25, R0 ;  /* 0x0000000000197202 */ /* 0x000fe40000000f00 */
[----:B------:R-:W-:-:S13]  /*1880*/  ISETP.GE.AND P1, PT, R11, R12, PT ;  /* 0x0000000c0b00720c */ /* 0x000fda0003f26270 */
[----:B------:R-:W1:Y:S01]  /*1890*/  @!P1 LDC.64 R18, c[0x0][0x918] ;  /* 0x00024600ff129b82 */ /* 0x000e620000000a00 */
[----:B------:R-:W-:Y:S01]  /*18a0*/  @!P1 VIADD R13, R7, 0x20 ;  /* 0x00000020070d9836 */ /* 0x000fe20000000000 */
[----:B------:R-:W-:Y:S02]  /*18b0*/  UIADD3 UR16, UP5, UR16, -0x1, URZ ;  /* 0xffffffff10107890 */ /* 0x000fe4000ffbe03f */
[----:B------:R-:W-:Y:S01]  /*18c0*/  UIADD3 UR14, UP6, UR14, -0x1, URZ ;  /* 0xffffffff0e0e7890 */ /* 0x000fe2000ffde03f */
[----:B------:R-:W-:Y:S01]  /*18d0*/  BSSY B0, `(.L_x_11) ;  /* 0x0000050000007945 */ /* 0x000fe20003800000 */
[----:B------:R-:W-:Y:S01]  /*18e0*/  UIADD3.X UR17, UR17, -0x1, URZ, UP5, !UPT ;  /* 0xffffffff11117890 */ /* 0x000fe2000affe43f */
[----:B-1----:R-:W-:-:S05]  /*18f0*/  @!P1 IMAD.WIDE R18, R13, 0xc, R18 ;  /* 0x0000000c0d129825 */ /* 0x002fca00078e0212 */
[----:B------:R1:W5:Y:S04]  /*1900*/  @!P1 LDG.E R8, desc[UR38][R18.64] ;  /* 0x0000002612089981 */ /* 0x000368000c1e1900 */
[----:B------:R1:W5:Y:S01]  /*1910*/  @!P1 LDG.E R0, desc[UR38][R18.64+0x4] ;  /* 0x0000042612009981 */ /* 0x000362000c1e1900 */
[----:B------:R-:W-:Y:S01]  /*1920*/  ISETP.GE.AND P1, PT, R7, R12, PT ;  /* 0x0000000c0700720c */ /* 0x000fe20003f26270 */
[----:B------:R-:W-:Y:S01]  /*1930*/  UIADD3.X UR15, UR15, -0x1, URZ, UP6, !UPT ;  /* 0xffffffff0f0f7890 */ /* 0x000fe2000b7fe43f */
[----:B------:R-:W-:Y:S01]  /*1940*/  IMAD.MOV.U32 R13, RZ, RZ, RZ ;  /* 0x000000ffff0d7224 */ /* 0x000fe200078e00ff */
[----:B------:R-:W-:Y:S01]  /*1950*/  UIADD3 UR4, UR9, -0x1, URZ ;  /* 0xffffffff09047890 */ /* 0x000fe2000fffe03f */
[----:B------:R-:W-:Y:S01]  /*1960*/  IMAD.MOV.U32 R6, RZ, RZ, RZ ;  /* 0x000000ffff067224 */ /* 0x000fe200078e00ff */
[----:B------:R-:W-:Y:S01]  /*1970*/  UIADD3 UR5, UR10, -0x1, URZ ;  /* 0xffffffff0a057890 */ /* 0x000fe2000fffe03f */
[----:B------:R-:W-:Y:S01]  /*1980*/  MOV R29, 0x7fffffff ;  /* 0x7fffffff001d7802 */ /* 0x000fe20000000f00 */
[----:B------:R-:W-:-:S06]  /*1990*/  IMAD.MOV.U32 R32, RZ, RZ, RZ ;  /* 0x000000ffff207224 */ /* 0x000fcc00078e00ff */
[----:B-1----:R-:W-:Y:S05]  /*19a0*/  @P1 BRA `(.L_x_12) ;  /* 0x0000000400081947 */ /* 0x002fea0003800000 */
[----:B------:R-:W-:Y:S02]  /*19b0*/  PLOP3.LUT P3, PT, PT, PT, UP0, 0x80, 0x0 ;  /* 0x000000000000781c */ /* 0x000fe40003f6f008 */
[----:B------:R-:W-:Y:S02]  /*19c0*/  IADD3 R28, P2, R25, UR16, RZ ;  /* 0x00000010191c7c10 */ /* 0x000fe4000ff5e0ff */
[----:B------:R-:W-:Y:S02]  /*19d0*/  IADD3 R29, P1, R17, UR14, RZ ;  /* 0x0000000e111d7c10 */ /* 0x000fe4000ff3e0ff */
[----:B------:R-:W-:Y:S02]  /*19e0*/  LEA.HI.X.SX32 R25, R25, UR17, 0x1, P2 ;  /* 0x0000001119197c11 */ /* 0x000fe400090f0eff */
[----:B------:R-:W-:-:S05]  /*19f0*/  LEA.HI.X.SX32 R30, R17, UR15, 0x1, P1 ;  /* 0x0000000f111e7c11 */ /* 0x000fca00088f0eff */
[----:B------:R-:W-:Y:S05]  /*1a00*/  @!P3 BRA `(.L_x_13) ;  /* 0x000000000030b947 */ /* 0x000fea0003800000 */
[----:B------:R-:W-:Y:S02]  /*1a10*/  ULDC UR6, c[0x0][0x8dc] ;  /* 0x0002370000067ab9 */ /* 0x000fe40000000800 */
[----:B------:R-:W-:-:S05]  /*1a20*/  IADD3 R17, P1, R29, UR6, RZ ;  /* 0x000000061d117c10 */ /* 0x000fca000ff3e0ff */
[----:B------:R-:W-:-:S04]  /*1a30*/  IMAD.X R29, RZ, RZ, R30, P1 ;  /* 0x000000ffff1d7224 */ /* 0x000fc800008e061e */
[----:B------:R-:W-:-:S04]  /*1a40*/  IMAD.WIDE.U32 R4, R29, UR20, RZ ;  /* 0x000000141d047c25 */ /* 0x000fc8000f8e00ff */
[----:B------:R-:W-:-:S04]  /*1a50*/  IMAD.WIDE.U32 R18, P1, R17, UR21, R4 ;  /* 0x0000001511127c25 */ /* 0x000fc8000f820004 */
[----:B------:R-:W-:Y:S01]  /*1a60*/  IMAD.WIDE.U32 R4, R17, UR20, RZ ;  /* 0x0000001411047c25 */ /* 0x000fe2000f8e00ff */
[----:B------:R-:W-:-:S03]  /*1a70*/  IADD3.X R27, RZ, RZ, RZ, P1, !PT ;  /* 0x000000ffff1b7210 */ /* 0x000fc60000ffe4ff */
[----:B------:R-:W-:Y:S01]  /*1a80*/  IMAD.MOV.U32 R26, RZ, RZ, R19 ;  /* 0x000000ffff1a7224 */ /* 0x000fe200078e0013 */
[----:B------:R-:W-:-:S05]  /*1a90*/  IADD3 RZ, P1, R5, R18, RZ ;  /* 0x0000001205ff7210 */ /* 0x000fca0007f3e0ff */
[----:B------:R-:W-:-:S04]  /*1aa0*/  IMAD.WIDE.U32.X R4, R29, UR21, R26, P1 ;  /* 0x000000151d047c25 */ /* 0x000fc800088e041a */
[----:B------:R-:W-:Y:S01]  /*1ab0*/  IMAD.MOV.U32 R29, RZ, RZ, R4 ;  /* 0x000000ffff1d7224 */ /* 0x000fe200078e0004 */
[----:B------:R-:W-:-:S07]  /*1ac0*/  MOV R30, R5 ;  /* 0x00000005001e7202 */ /* 0x000fce0000000f00 */
.L_x_13:
[----:B------:R-:W-:Y:S05]  /*1ad0*/  @!P0 BRA `(.L_x_14) ;  /* 0x0000000000308947 */ /* 0x000fea0003800000 */
[----:B------:R-:W-:Y:S02]  /*1ae0*/  ULDC UR6, c[0x0][0x8f4] ;  /* 0x00023d0000067ab9 */ /* 0x000fe40000000800 */
[----:B------:R-:W-:-:S05]  /*1af0*/  IADD3 R17, P1, R28, UR6, RZ ;  /* 0x000000061c117c10 */ /* 0x000fca000ff3e0ff */
[----:B------:R-:W-:-:S04]  /*1b00*/  IMAD.X R25, RZ, RZ, R25, P1 ;  /* 0x000000ffff197224 */ /* 0x000fc800008e0619 */
[----:B------:R-:W-:-:S04]  /*1b10*/  IMAD.WIDE.U32 R4, R25, UR22, RZ ;  /* 0x0000001619047c25 */ /* 0x000fc8000f8e00ff */
[----:B------:R-:W-:-:S04]  /*1b20*/  IMAD.WIDE.U32 R18, P1, R17, UR23, R4 ;  /* 0x0000001711127c25 */ /* 0x000fc8000f820004 */
[----:B------:R-:W-:Y:S01]  /*1b30*/  IMAD.WIDE.U32 R4, R17, UR22, RZ ;  /* 0x0000001611047c25 */ /* 0x000fe2000f8e00ff */
[----:B------:R-:W-:-:S03]  /*1b40*/  MOV R26, R19 ;  /* 0x00000013001a7202 */ /* 0x000fc60000000f00 */
[----:B------:R-:W-:Y:S01]  /*1b50*/  IMAD.X R27, RZ, RZ, RZ, P1 ;  /* 0x000000ffff1b7224 */ /* 0x000fe200008e06ff */
[----:B------:R-:W-:-:S05]  /*1b60*/  IADD3 RZ, P1, R5, R18, RZ ;  /* 0x0000001205ff7210 */ /* 0x000fca0007f3e0ff */
[----:B------:R-:W-:-:S04]  /*1b70*/  IMAD.WIDE.U32.X R4, R25, UR23, R26, P1 ;  /* 0x0000001719047c25 */ /* 0x000fc800088e041a */
[----:B------:R-:W-:Y:S02]  /*1b80*/  IMAD.MOV.U32 R28, RZ, RZ, R4 ;  /* 0x000000ffff1c7224 */ /* 0x000fe400078e0004 */
[----:B------:R-:W-:-:S07]  /*1b90*/  IMAD.MOV.U32 R25, RZ, RZ, R5 ;  /* 0x000000ffff197224 */ /* 0x000fce00078e0005 */
.L_x_14:
[----:B------:R-:W-:Y:S02]  /*1ba0*/  SHF.R.U64 R4, R28, UR30, R25 ;  /* 0x0000001e1c047c19 */ /* 0x000fe40008001219 */
[----:B------:R-:W-:-:S03]  /*1bb0*/  SHF.R.U64 R5, R29, UR26, R30 ;  /* 0x0000001a1d057c19 */ /* 0x000fc6000800121e */
[----:B------:R-:W-:Y:S01]  /*1bc0*/  VIADD R26, R4, UR5 ;  /* 0x00000005041a7c36 */ /* 0x000fe20008000000 */
[----:B------:R-:W-:-:S04]  /*1bd0*/  IADD3 R19, R5, UR4, RZ ;  /* 0x0000000405137c10 */ /* 0x000fc8000fffe0ff */
[----:B------:R-:W-:Y:S02]  /*1be0*/  IABS R17, R19 ;  /* 0x0000001300117213 */ /* 0x000fe40000000000 */
[----:B------:R-:W-:-:S03]  /*1bf0*/  IABS R18, R26 ;  /* 0x0000001a00127213 */ /* 0x000fc60000000000 */
[----:B------:R-:W-:-:S04]  /*1c00*/  IMAD.HI.U32 R4, R17, UR13, RZ ;  /* 0x0000000d11047c27 */ /* 0x000fc8000f8e00ff */
[----:B------:R-:W-:-:S04]  /*1c10*/  IMAD.HI.U32 R5, R18, UR19, RZ ;  /* 0x0000001312057c27 */ /* 0x000fc8000f8e00ff */
[----:B------:R-:W-:Y:S01]  /*1c20*/  IMAD R4, R4, UR29, R17 ;  /* 0x0000001d04047c24 */ /* 0x000fe2000f8e0211 */
[----:B------:R-:W-:Y:S01]  /*1c30*/  MOV R17, UR32 ;  /* 0x0000002000117c02 */ /* 0x000fe20008000f00 */
[----:B------:R-:W-:Y:S02]  /*1c40*/  IMAD R5, R5, UR31, R18 ;  /* 0x0000001f05057c24 */ /* 0x000fe4000f8e0212 */
[----:B------:R-:W-:Y:S01]  /*1c50*/  IMAD.U32 R18, RZ, RZ, UR33 ;  /* 0x00000021ff127e24 */ /* 0x000fe2000f8e00ff */
[----:B------:R-:W-:Y:S02]  /*1c60*/  ISETP.LT.U32.AND P1, PT, R4, UR28, PT ;  /* 0x0000001c04007c0c */ /* 0x000fe4000bf21070 */
[----:B------:R-:W-:-:S11]  /*1c70*/  ISETP.LT.U32.AND P2, PT, R5, UR27, PT ;  /* 0x0000001b05007c0c */ /* 0x000fd6000bf41070 */
[----:B------:R-:W-:Y:S01]  /*1c80*/  @!P1 VIADD R4, R4, -UR28 ;  /* 0x8000001c04049c36 */ /* 0x000fe20008000000 */
[----:B------:R-:W-:Y:S02]  /*1c90*/  ISETP.GE.AND P1, PT, R26, RZ, PT ;  /* 0x000000ff1a00720c */ /* 0x000fe40003f26270 */
[----:B------:R-:W-:Y:S02]  /*1ca0*/  @!P2 IADD3 R5, R5, -UR27, RZ ;  /* 0x8000001b0505ac10 */ /* 0x000fe4000fffe0ff */
[----:B------:R-:W-:Y:S02]  /*1cb0*/  ISETP.LT.U32.AND P3, PT, R4, UR28, PT ;  /* 0x0000001c04007c0c */ /* 0x000fe4000bf61070 */
[----:B------:R-:W-:Y:S02]  /*1cc0*/  ISETP.LT.U32.AND P4, PT, R5, UR27, PT ;  /* 0x0000001b05007c0c */ /* 0x000fe4000bf81070 */
[----:B------:R-:W-:-:S09]  /*1cd0*/  ISETP.GE.AND P2, PT, R19, RZ, PT ;  /* 0x000000ff1300720c */ /* 0x000fd20003f46270 */
[----:B------:R-:W-:Y:S01]  /*1ce0*/  @!P3 VIADD R4, R4, -UR28 ;  /* 0x8000001c0404bc36 */ /* 0x000fe20008000000 */
[----:B------:R-:W-:Y:S01]  /*1cf0*/  PLOP3.LUT P3, PT, PT, PT, UP4, 0x80, 0x0 ;  /* 0x000000000000781c */ /* 0x000fe20003f6f048 */
[----:B------:R-:W-:Y:S01]  /*1d00*/  @!P4 VIADD R5, R5, -UR27 ;  /* 0x8000001b0505cc36 */ /* 0x000fe20008000000 */
[----:B------:R-:W-:Y:S01]  /*1d10*/  PLOP3.LUT P4, PT, PT, PT, UP2, 0x80, 0x0 ;  /* 0x000000000000781c */ /* 0x000fe20003f8f028 */
[----:B------:R-:W-:-:S03]  /*1d20*/  @!P2 IMAD.MOV R4, RZ, RZ, -R4 ;  /* 0x000000ffff04a224 */ /* 0x000fc600078e0a04 */
[----:B------:R-:W-:Y:S02]  /*1d30*/  @!P1 IADD3 R5, -R5, RZ, RZ ;  /* 0x000000ff05059210 */ /* 0x000fe40007ffe1ff */
[----:B------:R-:W-:Y:S02]  /*1d40*/  SEL R4, R17, R4, !P3 ;  /* 0x0000000411047207 */ /* 0x000fe40005800000 */
[----:B------:R-:W-:Y:S02]  /*1d50*/  SEL R5, R18, R5, !P4 ;  /* 0x0000000512057207 */ /* 0x000fe40006000000 */
[----:B------:R-:W-:Y:S01]  /*1d60*/  PLOP3.LUT P1, PT, PT, PT, UP3, 0x80, 0x0 ;  /* 0x000000000000781c */ /* 0x000fe20003f2f038 */
[----:B------:R-:W-:Y:S02]  /*1d70*/  IMAD.IADD R18, R19, 0x1, -R4 ;  /* 0x0000000113127824 */ /* 0x000fe400078e0a04 */
[----:B------:R-:W-:-:S04]  /*1d80*/  IMAD.IADD R5, R26, 0x1, -R5 ;  /* 0x000000011a057824 */ /* 0x000fc800078e0a05 */
[----:B------:R-:W-:Y:S01]  /*1d90*/  IMAD R29, R18, R5, RZ ;  /* 0x00000005121d7224 */ /* 0x000fe200078e02ff */
[----:B------:R-:W-:-:S04]  /*1da0*/  SEL R4, R5, R18, !P1 ;  /* 0x0000001205047207 */ /* 0x000fc80004800000 */
[----:B------:R-:W-:Y:S02]  /*1db0*/  SHF.R.S32.HI R5, RZ, 0x1f, R4 ;  /* 0x0000001fff057819 */ /* 0x000fe40000011404 */
[----:B------:R-:W-:-:S07]  /*1dc0*/  SHF.R.S32.HI R32, RZ, 0x1f, R29 ;  /* 0x0000001fff207819 */ /* 0x000fce000001141d */
.L_x_12:
[----:B------:R-:W-:Y:S05]  /*1dd0*/  BSYNC B0 ;  /* 0x0000000000007941 */ /* 0x000fea0003800000 */
.L_x_11:
[----:B------:R-:W1:Y:S01]  /*1de0*/  SHFL.UP PT, R18, R29, 0x1, RZ ;  /* 0x042000001d127989 */ /* 0x000e6200000e00ff */
[C---:B------:R-:W-:Y:S02]  /*1df0*/  ISETP.NE.AND P2, PT, R21.reuse, RZ, PT ;  /* 0x000000ff1500720c */ /* 0x040fe40003f45270 */
[C---:B------:R-:W-:Y:S01]  /*1e00*/  ISETP.GE.U32.AND P3, PT, R21.reuse, 0x2, PT ;  /* 0x000000021500780c */ /* 0x040fe20003f66070 */
[----:B------:R-:W2:Y:S01]  /*1e10*/  SHFL.UP PT, R17, R32, 0x1, RZ ;  /* 0x0420000020117989 */ /* 0x000ea200000e00ff */
[C---:B------:R-:W-:Y:S02]  /*1e20*/  ISETP.GE.U32.AND P4, PT, R21.reuse, 0x4, PT ;  /* 0x000000041500780c */ /* 0x040fe40003f86070 */
[C---:B------:R-:W-:Y:S02]  /*1e30*/  ISETP.GE.U32.AND P5, PT, R21.reuse, 0x8, PT ;  /* 0x000000081500780c */ /* 0x040fe40003fa6070 */
[----:B------:R-:W-:Y:S02]  /*1e40*/  ISETP.GE.U32.AND P6, PT, R21, 0x10, PT ;  /* 0x000000101500780c */ /* 0x000fe40003fc6070 */
[----:B-1----:R-:W-:-:S02]  /*1e50*/  SEL R18, R18, RZ, P2 ;  /* 0x000000ff12127207 */ /* 0x002fc40001000000 */
[----:B--2---:R-:W-:Y:S02]  /*1e60*/  SEL R17, R17, RZ, P2 ;  /* 0x000000ff11117207 */ /* 0x004fe40001000000 */
[----:B------:R-:W-:-:S04]  /*1e70*/  IADD3 R25, P1, R18, R29, RZ ;  /* 0x0000001d12197210 */ /* 0x000fc80007f3e0ff */
[----:B------:R-:W-:Y:S01]  /*1e80*/  IADD3.X R26, R17, R32, RZ, P1, !PT ;  /* 0x00000020111a7210 */ /* 0x000fe20000ffe4ff */
[----:B------:R-:W1:Y:S04]  /*1e90*/  SHFL.UP PT, R18, R25, 0x2, RZ ;  /* 0x0440000019127989 */ /* 0x000e6800000e00ff */
[----:B------:R-:W2:Y:S01]  /*1ea0*/  SHFL.UP PT, R17, R26, 0x2, RZ ;  /* 0x044000001a117989 */ /* 0x000ea200000e00ff */
[----:B-1----:R-:W-:-:S04]  /*1eb0*/  SEL R18, R18, RZ, P3 ;  /* 0x000000ff12127207 */ /* 0x002fc80001800000 */
[----:B------:R-:W-:Y:S02]  /*1ec0*/  IADD3 R19, P1, R18, R25, RZ ;  /* 0x0000001912137210 */ /* 0x000fe40007f3e0ff */
[----:B--2---:R-:W-:-:S03]  /*1ed0*/  SEL R17, R17, RZ, P3 ;  /* 0x000000ff11117207 */ /* 0x004fc60001800000 */
[----:B------:R-:W1:Y:S02]  /*1ee0*/  SHFL.UP PT, R18, R19, 0x4, RZ ;  /* 0x0480000013127989 */ /* 0x000e6400000e00ff */
[----:B------:R-:W-:-:S05]  /*1ef0*/  IMAD.X R28, R17, 0x1, R26, P1 ;  /* 0x00000001111c7824 */ /* 0x000fca00008e061a */
        /* <DEDUP_REMOVED lines=10> */
[----:B------:R-:W1:Y:S01]  /*1fa0*/  SHFL.UP PT, R18, R19, 0x10, RZ ;  /* 0x0600000013127989 */ /* 0x000e6200000e00ff */
[----:B------:R-:W-:-:S05]  /*1fb0*/  IADD3.X R28, R17, R26, RZ, P1, !PT ;  /* 0x0000001a111c7210 */ /* 0x000fca0000ffe4ff */
[----:B------:R-:W2:Y:S01]  /*1fc0*/  SHFL.UP PT, R17, R28, 0x10, RZ ;  /* 0x060000001c117989 */ /* 0x000ea200000e00ff */
[----:B-1----:R-:W-:-:S04]  /*1fd0*/  SEL R18, R18, RZ, P6 ;  /* 0x000000ff12127207 */ /* 0x002fc80003000000 */
[----:B------:R-:W-:Y:S02]  /*1fe0*/  IADD3 R26, P1, R18, R19, RZ ;  /* 0x00000013121a7210 */ /* 0x000fe40007f3e0ff */
[----:B--2---:R-:W-:-:S05]  /*1ff0*/  SEL R17, R17, RZ, P6 ;  /* 0x000000ff11117207 */ /* 0x004fca0003000000 */
[----:B------:R-:W-:Y:S01]  /*2000*/  IMAD.X R25, R17, 0x1, R28, P1 ;  /* 0x0000000111197824 */ /* 0x000fe200008e061c */
[----:B------:R-:W-:-:S04]  /*2010*/  ISETP.GT.U32.AND P1, PT, R26, UR8, PT ;  /* 0x000000081a007c0c */ /* 0x000fc8000bf24070 */
[----:B------:R-:W-:-:S13]  /*2020*/  ISETP.GT.U32.AND.EX P1, PT, R25, UR7, PT, P1 ;  /* 0x0000000719007c0c */ /* 0x000fda000bf24110 */
[----:B------:R-:W-:-:S04]  /*2030*/  VOTE.ANY R17, PT, P1 ;  /* 0x0000000000117806 */ /* 0x000fc800008e0100 */
[----:B------:R-:W-:-:S13]  /*2040*/  ISETP.NE.AND P1, PT, R17, RZ, PT ;  /* 0x000000ff1100720c */ /* 0x000fda0003f25270 */
[----:B------:R-:W-:Y:S05]  /*2050*/  @P1 BRA `(.L_x_15) ;  /* 0x0000000800701947 */ /* 0x000fea0003800000 */
[----:B------:R-:W1:Y:S01]  /*2060*/  LDC R12, c[0x0][0x910] ;  /* 0x00024400ff0c7b82 */ /* 0x000e620000000800 */
[----:B------:R-:W-:Y:S01]  /*2070*/  IMAD.MOV.U32 R27, RZ, RZ, R25 ;  /* 0x000000ffff1b7224 */ /* 0x000fe200078e0019 */
[----:B------:R-:W-:Y:S01]  /*2080*/  ULDC UR13, c[0x0][0x8f4] ;  /* 0x00023d00000d7ab9 */ /* 0x000fe20000000800 */
[----:B------:R-:W-:Y:S01]  /*2090*/  ULDC UR6, c[0x0][0x8dc] ;  /* 0x0002370000067ab9 */ /* 0x000fe20000000800 */
[----:B------:R-:W-:Y:S01]  /*20a0*/  ULDC UR19, c[0x0][0x8d8] ;  /* 0x0002360000137ab9 */ /* 0x000fe20000000800 */
[----:B------:R-:W-:Y:S01]  /*20b0*/  ULDC UR24, c[0x0][0x8f0] ;  /* 0x00023c0000187ab9 */ /* 0x000fe20000000800 */
[----:B------:R-:W-:Y:S01]  /*20c0*/  ULDC.64 UR20, c[0x0][0x8d0] ;  /* 0x0002340000147ab9 */ /* 0x000fe20000000a00 */
[----:B------:R-:W-:-:S05]  /*20d0*/  ULDC.64 UR22, c[0x0][0x8e8] ;  /* 0x00023a0000167ab9 */ /* 0x000fca0000000a00 */
.L_x_20:
[----:B------:R-:W-:Y:S01]  /*20e0*/  MOV R7, R11 ;  /* 0x0000000b00077202 */ /* 0x000fe20000000f00 */
[----:B------:R-:W-:Y:S01]  /*20f0*/  VIADD R11, R11, 0x20 ;  /* 0x000000200b0b7836 */ /* 0x000fe20000000000 */
[----:B-----5:R-:W-:Y:S01]  /*2100*/  MOV R17, R8 ;  /* 0x0000000800117202 */ /* 0x020fe20000000f00 */
[----:B------:R-:W-:-:S03]  /*2110*/  IMAD.MOV.U32 R25, RZ, RZ, R0 ;  /* 0x000000ffff197224 */ /* 0x000fc600078e0000 */
[----:B-1----:R-:W-:-:S13]  /*2120*/  ISETP.GE.AND P1, PT, R11, R12, PT ;  /* 0x0000000c0b00720c */ /* 0x002fda0003f26270 */
[----:B------:R-:W1:Y:S01]  /*2130*/  @!P1 LDC.64 R18, c[0x0][0x918] ;  /* 0x00024600ff129b82 */ /* 0x000e620000000a00 */
[----:B------:R-:W-:Y:S01]  /*2140*/  @!P1 VIADD R13, R7, 0x20 ;  /* 0x00000020070d9836 */ /* 0x000fe20000000000 */
[----:B------:R2:W3:Y:S01]  /*2150*/  SHFL.IDX PT, R6, R27, 0x1f, 0x1f ;  /* 0x03e01f001b067f89 */ /* 0x0004e200000e0000 */
[----:B------:R-:W-:Y:S02]  /*2160*/  BSSY B0, `(.L_x_16) ;  /* 0x0000064000007945 */ /* 0x000fe40003800000 */
[----:B-1----:R-:W-:-:S05]  /*2170*/  @!P1 IMAD.WIDE R18, R13, 0xc, R18 ;  /* 0x0000000c0d129825 */ /* 0x002fca00078e0212 */
[----:B------:R2:W5:Y:S04]  /*2180*/  @!P1 LDG.E R8, desc[UR38][R18.64] ;  /* 0x0000002612089981 */ /* 0x000568000c1e1900 */
[----:B------:R2:W5:Y:S01]  /*2190*/  @!P1 LDG.E R0, desc[UR38][R18.64+0x4] ;  /* 0x0000042612009981 */ /* 0x000562000c1e1900 */
[----:B------:R-:W-:Y:S01]  /*21a0*/  ISETP.GE.AND P1, PT, R7, R12, PT ;  /* 0x0000000c0700720c */ /* 0x000fe20003f26270 */
[----:B------:R-:W-:Y:S01]  /*21b0*/  IMAD.MOV.U32 R29, RZ, RZ, 0x7fffffff ;  /* 0x7fffffffff1d7424 */ /* 0x000fe200078e00ff */
[----:B------:R-:W-:Y:S01]  /*21c0*/  MOV R32, RZ ;  /* 0x000000ff00207202 */ /* 0x000fe20000000f00 */
[----:B------:R2:W1:Y:S10]  /*21d0*/  SHFL.IDX PT, R13, R26, 0x1f, 0x1f ;  /* 0x03e01f001a0d7f89 */ /* 0x00047400000e0000 */
[----:B--23--:R-:W-:Y:S05]  /*21e0*/  @P1 BRA `(.L_x_17) ;  /* 0x00000004006c1947 */ /* 0x00cfea0003800000 */
[----:B------:R-:W-:Y:S02]  /*21f0*/  IABS R32, R9 ;  /* 0x0000000900207213 */ /* 0x000fe40000000000 */
[C---:B------:R-:W-:Y:S02]  /*2200*/  IADD3 R29, P1, R17.reuse, UR14, RZ ;  /* 0x0000000e111d7c10 */ /* 0x040fe4000ff3e0ff */
[----:B------:R-:W2:Y:S02]  /*2210*/  I2F.RP R4, R32 ;  /* 0x0000002000047306 */ /* 0x000ea40000209400 */
[----:B------:R-:W-:Y:S02]  /*2220*/  LEA.HI.X.SX32 R30, R17, UR15, 0x1, P1 ;  /* 0x0000000f111e7c11 */ /* 0x000fe400088f0eff */
[----:B------:R-:W-:-:S04]  /*2230*/  IADD3 R17, P1, R25, UR16, RZ ;  /* 0x0000001019117c10 */ /* 0x000fc8000ff3e0ff */
[----:B------:R-:W-:Y:S02]  /*2240*/  LEA.HI.X.SX32 R28, R25, UR17, 0x1, P1 ;  /* 0x00000011191c7c11 */ /* 0x000fe400088f0eff */
[----:B------:R-:W-:Y:S01]  /*2250*/  PLOP3.LUT P1, PT, PT, PT, UP0, 0x80, 0x0 ;  /* 0x000000000000781c */ /* 0x000fe20003f2f008 */
[----:B--2---:R-:W2:Y:S02]  /*2260*/  MUFU.RCP R4, R4 ;  /* 0x0000000400047308 */ /* 0x004ea40000001000 */
[----:B--2---:R-:W-:-:S06]  /*2270*/  VIADD R5, R4, 0xffffffe ;  /* 0x0ffffffe04057836 */ /* 0x004fcc0000000000 */
[----:B------:R-:W2:Y:S02]  /*2280*/  F2I.FTZ.U32.TRUNC.NTZ R31, R5 ;  /* 0x00000005001f7305 */ /* 0x000ea4000021f000 */
[----:B--2---:R-:W-:Y:S02]  /*2290*/  IMAD.MOV R33, RZ, RZ, -R31 ;  /* 0x000000ffff217224 */ /* 0x004fe400078e0a1f */
[----:B------:R-:W-:Y:S05]  /*22a0*/  @!P1 BRA `(.L_x_18) ;  /* 0x00000000002c9947 */ /* 0x000fea0003800000 */
[----:B------:R-:W-:-:S04]  /*22b0*/  IADD3 R29, P1, R29, UR6, RZ ;  /* 0x000000061d1d7c10 */ /* 0x000fc8000ff3e0ff */
[----:B------:R-:W-:-:S05]  /*22c0*/  IADD3.X R25, RZ, R30, RZ, P1, !PT ;  /* 0x0000001eff197210 */ /* 0x000fca0000ffe4ff */
[----:B------:R-:W-:-:S04]  /*22d0*/  IMAD.WIDE.U32 R4, R25, UR20, RZ ;  /* 0x0000001419047c25 */ /* 0x000fc8000f8e00ff */
[----:B------:R-:W-:-:S04]  /*22e0*/  IMAD.WIDE.U32 R18, P1, R29, UR21, R4 ;  /* 0x000000151d127c25 */ /* 0x000fc8000f820004 */
[----:B------:R-:W-:-:S04]  /*22f0*/  IMAD.WIDE.U32 R4, R29, UR20, RZ ;  /* 0x000000141d047c25 */ /* 0x000fc8000f8e00ff */
[----:B------:R-:W-:Y:S01]  /*2300*/  IMAD.X R27, RZ, RZ, RZ, P1 ;  /* 0x000000ffff1b7224 */ /* 0x000fe200008e06ff */
[----:B------:R-:W-:Y:S01]  /*2310*/  IADD3 RZ, P1, R5, R18, RZ ;  /* 0x0000001205ff7210 */ /* 0x000fe20007f3e0ff */
[----:B------:R-:W-:-:S04]  /*2320*/  IMAD.MOV.U32 R26, RZ, RZ, R19 ;  /* 0x000000ffff1a7224 */ /* 0x000fc800078e0013 */
[----:B------:R-:W-:-:S04]  /*2330*/  IMAD.WIDE.U32.X R4, R25, UR21, R26, P1 ;  /* 0x0000001519047c25 */ /* 0x000fc800088e041a */
[----:B------:R-:W-:Y:S01]  /*2340*/  IMAD.MOV.U32 R30, RZ, RZ, R5 ;  /* 0x000000ffff1e7224 */ /* 0x000fe200078e0005 */
[----:B------:R-:W-:-:S07]  /*2350*/  MOV R29, R4 ;  /* 0x00000004001d7202 */ /* 0x000fce0000000f00 */
.L_x_18:
[----:B------:R-:W-:Y:S05]  /*2360*/  @!P0 BRA `(.L_x_19) ;  /* 0x00000000002c8947 */ /* 0x000fea0003800000 */
        /* <DEDUP_REMOVED lines=11> */
.L_x_19:
[----:B------:R-:W-:Y:S01]  /*2420*/  SHF.R.U64 R17, R17, UR24, R28 ;  /* 0x0000001811117c19 */ /* 0x000fe2000800121c */
[----:B------:R-:W-:Y:S01]  /*2430*/  IMAD.MOV.U32 R5, RZ, RZ, R33 ;  /* 0x000000ffff057224 */ /* 0x000fe200078e0021 */
[----:B------:R-:W-:Y:S02]  /*2440*/  IABS R4, R9 ;  /* 0x0000000900047213 */ /* 0x000fe40000000000 */
[----:B------:R-:W-:Y:S01]  /*2450*/  IABS R26, R10 ;  /* 0x0000000a001a7213 */ /* 0x000fe20000000000 */
[----:B------:R-:W-:Y:S01]  /*2460*/  VIADD R19, R17, UR5 ;  /* 0x0000000511137c36 */ /* 0x000fe20008000000 */
[----:B------:R-:W-:Y:S01]  /*2470*/  IADD3 R25, RZ, -R4, RZ ;  /* 0x80000004ff197210 */ /* 0x000fe20007ffe0ff */
[----:B------:R-:W-:Y:S01]  /*2480*/  IMAD R17, R5, R32, RZ ;  /* 0x0000002005117224 */ /* 0x000fe200078e02ff */
[----:B------:R-:W-:Y:S01]  /*2490*/  SHF.R.U64 R29, R29, UR19, R30 ;  /* 0x000000131d1d7c19 */ /* 0x000fe2000800121e */
[----:B------:R-:W-:Y:S01]  /*24a0*/  IMAD.MOV.U32 R4, RZ, RZ, RZ ;  /* 0x000000ffff047224 */ /* 0x000fe200078e00ff */
[----:B------:R-:W-:Y:S01]  /*24b0*/  IABS R18, R19 ;  /* 0x0000001300127213 */ /* 0x000fe20000000000 */
[----:B------:R-:W-:Y:S01]  /*24c0*/  IMAD.MOV.U32 R5, RZ, RZ, R31 ;  /* 0x000000ffff057224 */ /* 0x000fe200078e001f */
[----:B------:R-:W-:Y:S01]  /*24d0*/  IABS R30, R10 ;  /* 0x0000000a001e7213 */ /* 0x000fe20000000000 */
[----:B------:R-:W-:Y:S01]  /*24e0*/  IMAD.HI.U32 R4, R31, R17, R4 ;  /* 0x000000111f047227 */ /* 0x000fe200078e0004 */
[----:B------:R-:W-:-:S03]  /*24f0*/  MOV R17, R18 ;  /* 0x0000001200117202 */ /* 0x000fc60000000f00 */
[----:B------:R-:W-:Y:S02]  /*2500*/  IMAD.MOV.U32 R5, RZ, RZ, R25 ;  /* 0x000000ffff057224 */ /* 0x000fe400078e0019 */
[----:B------:R-:W2:Y:S01]  /*2510*/  I2F.RP R25, R26 ;  /* 0x0000001a00197306 */ /* 0x000ea20000209400 */
[----:B------:R-:W-:-:S04]  /*2520*/  IMAD.HI.U32 R4, R4, R17, RZ ;  /* 0x0000001104047227 */ /* 0x000fc800078e00ff */
[----:B------:R-:W-:Y:S02]  /*2530*/  IMAD R17, R4, R5, R17 ;  /* 0x0000000504117224 */ /* 0x000fe400078e0211 */
[----:B------:R-:W-:-:S03]  /*2540*/  VIADD R18, R29, UR4 ;  /* 0x000000041d127c36 */ /* 0x000fc60008000000 */
[----:B------:R-:W-:Y:S02]  /*2550*/  ISETP.GT.U32.AND P1, PT, R32, R17, PT ;  /* 0x000000112000720c */ /* 0x000fe40003f24070 */
[----:B------:R-:W-:Y:S01]  /*2560*/  IABS R29, R18 ;  /* 0x00000012001d7213 */ /* 0x000fe20000000000 */
[----:B--2---:R-:W2:Y:S10]  /*2570*/  MUFU.RCP R25, R25 ;  /* 0x0000001900197308 */ /* 0x004eb40000001000 */
[----:B------:R-:W-:Y:S01]  /*2580*/  @!P1 IMAD.IADD R17, R17, 0x1, -R32 ;  /* 0x0000000111119824 */ /* 0x000fe200078e0a20 */
[----:B--2---:R-:W-:Y:S01]  /*2590*/  IADD3 R4, R25, 0xffffffe, RZ ;  /* 0x0ffffffe19047810 */ /* 0x004fe20007ffe0ff */
[----:B------:R-:W-:-:S03]  /*25a0*/  IMAD.MOV R25, RZ, RZ, -R30 ;  /* 0x000000ffff197224 */ /* 0x000fc600078e0a1e */
[----:B------:R2:W3:Y:S02]  /*25b0*/  F2I.FTZ.U32.TRUNC.NTZ R5, R4 ;  /* 0x0000000400057305 */ /* 0x0004e4000021f000 */
[----:B--2---:R-:W-:Y:S01]  /*25c0*/  MOV R4, RZ ;  /* 0x000000ff00047202 */ /* 0x004fe20000000f00 */
[----:B---3--:R-:W-:-:S04]  /*25d0*/  IMAD.MOV R27, RZ, RZ, -R5 ;  /* 0x000000ffff1b7224 */ /* 0x008fc800078e0a05 */
[----:B------:R-:W-:-:S04]  /*25e0*/  IMAD R27, R27, R26, RZ ;  /* 0x0000001a1b1b7224 */ /* 0x000fc800078e02ff */
[----:B------:R-:W-:-:S04]  /*25f0*/  IMAD.HI.U32 R28, R5, R27, R4 ;  /* 0x0000001b051c7227 */ /* 0x000fc800078e0004 */
[----:B------:R-:W-:-:S04]  /*2600*/  IMAD.MOV.U32 R5, RZ, RZ, R29 ;  /* 0x000000ffff057224 */ /* 0x000fc800078e001d */
[----:B------:R-:W-:-:S04]  /*2610*/  IMAD.HI.U32 R4, R28, R5, RZ ;  /* 0x000000051c047227 */ /* 0x000fc800078e00ff */
[----:B------:R-:W-:-:S05]  /*2620*/  IMAD R5, R4, R25, R5 ;  /* 0x0000001904057224 */ /* 0x000fca00078e0205 */
[----:B------:R-:W-:-:S13]  /*2630*/  ISETP.GT.U32.AND P1, PT, R26, R5, PT ;  /* 0x000000051a00720c */ /* 0x000fda0003f24070 */
[----:B------:R-:W-:Y:S02]  /*2640*/  @!P1 IADD3 R5, R5, -R26, RZ ;  /* 0x8000001a05059210 */ /* 0x000fe40007ffe0ff */
[----:B------:R-:W-:-:S13]  /*2650*/  ISETP.GT.U32.AND P1, PT, R32, R17, PT ;  /* 0x000000112000720c */ /* 0x000fda0003f24070 */
[----:B------:R-:W-:Y:S01]  /*2660*/  @!P1 IMAD.IADD R17, R17, 0x1, -R32 ;  /* 0x0000000111119824 */ /* 0x000fe200078e0a20 */
[----:B------:R-:W-:-:S04]  /*2670*/  ISETP.GT.U32.AND P1, PT, R26, R5, PT ;  /* 0x000000051a00720c */ /* 0x000fc80003f24070 */
[----:B------:R-:W-:-:S09]  /*2680*/  MOV R4, R17 ;  /* 0x0000001100047202 */ /* 0x000fd20000000f00 */
[----:B------:R-:W-:Y:S01]  /*2690*/  @!P1 IMAD.IADD R5, R5, 0x1, -R26 ;  /* 0x0000000105059824 */ /* 0x000fe200078e0a1a */
[----:B------:R-:W-:-:S13]  /*26a0*/  ISETP.GE.AND P1, PT, R19, RZ, PT ;  /* 0x000000ff1300720c */ /* 0x000fda0003f26270 */
[----:B------:R-:W-:Y:S01]  /*26b0*/  @!P1 IMAD.MOV R4, RZ, RZ, -R4 ;  /* 0x000000ffff049224 */ /* 0x000fe200078e0a04 */
[----:B------:R-:W-:-:S13]  /*26c0*/  ISETP.GE.AND P1, PT, R18, RZ, PT ;  /* 0x000000ff1200720c */ /* 0x000fda0003f26270 */
[----:B------:R-:W-:Y:S01]  /*26d0*/  @!P1 IMAD.MOV R5, RZ, RZ, -R5 ;  /* 0x000000ffff059224 */ /* 0x000fe200078e0a05 */
[----:B------:R-:W-:-:S13]  /*26e0*/  ISETP.NE.AND P1, PT, RZ, UR10, PT ;  /* 0x0000000aff007c0c */ /* 0x000fda000bf25270 */
[----:B------:R-:W-:Y:S02]  /*26f0*/  @!P1 LOP3.LUT R4, RZ, UR10, RZ, 0x33, !PT ;  /* 0x0000000aff049c12 */ /* 0x000fe4000f8e33ff */
[----:B------:R-:W-:Y:S02]  /*2700*/  ISETP.NE.AND P1, PT, RZ, UR9, PT ;  /* 0x00000009ff007c0c */ /* 0x000fe4000bf25270 */
[----:B------:R-:W-:-:S11]  /*2710*/  IADD3 R4, -R4, R19, RZ ;  /* 0x0000001304047210 */ /* 0x000fd60007ffe1ff */
[----:B------:R-:W-:Y:S02]  /*2720*/  @!P1 LOP3.LUT R5, RZ, UR9, RZ, 0x33, !PT ;  /* 0x00000009ff059c12 */ /* 0x000fe4000f8e33ff */
[----:B------:R-:W-:-:S03]  /*2730*/  PLOP3.LUT P1, PT, PT, PT, UP3, 0x80, 0x0 ;  /* 0x000000000000781c */ /* 0x000fc60003f2f038 */
[----:B------:R-:W-:-:S04]  /*2740*/  IMAD.IADD R5, R18, 0x1, -R5 ;  /* 0x0000000112057824 */ /* 0x000fc800078e0a05 */
[CC--:B------:R-:W-:Y:S01]  /*2750*/  IMAD R29, R4.reuse, R5.reuse, RZ ;  /* 0x00000005041d7224 */ /* 0x0c0fe200078e02ff */
[----:B------:R-:W-:-:S04]  /*2760*/  SEL R17, R4, R5, !P1 ;  /* 0x0000000504117207 */ /* 0x000fc80004800000 */
[--C-:B------:R-:W-:Y:S01]  /*2770*/  SHF.R.S32.HI R5, RZ, 0x1f, R17.reuse ;  /* 0x0000001fff057819 */ /* 0x100fe20000011411 */
[----:B------:R-:W-:Y:S01]  /*2780*/  IMAD.MOV.U32 R4, RZ, RZ, R17 ;  /* 0x000000ffff047224 */ /* 0x000fe200078e0011 */
[----:B------:R-:W-:-:S07]  /*2790*/  SHF.R.S32.HI R32, RZ, 0x1f, R29 ;  /* 0x0000001fff207819 */ /* 0x000fce000001141d */
.L_x_17:
[----:B------:R-:W-:Y:S05]  /*27a0*/  BSYNC B0 ;  /* 0x0000000000007941 */ /* 0x000fea0003800000 */
.L_x_16:
[----:B------:R-:W2:Y:S04]  /*27b0*/  SHFL.UP PT, R18, R29, 0x1, RZ ;  /* 0x042000001d127989 */ /* 0x000ea800000e00ff */
[----:B------:R-:W3:Y:S01]  /*27c0*/  SHFL.UP PT, R17, R32, 0x1, RZ ;  /* 0x0420000020117989 */ /* 0x000ee200000e00ff */
[----:B--2---:R-:W-:Y:S02]  /*27d0*/  SEL R18, R18, RZ, P2 ;  /* 0x000000ff12127207 */ /* 0x004fe40001000000 */
[----:B---3--:R-:W-:Y:S02]  /*27e0*/  SEL R17, R17, RZ, P2 ;  /* 0x000000ff11117207 */ /* 0x008fe40001000000 */
[----:B------:R-:W-:-:S04]  /*27f0*/  IADD3 R25, P1, R18, R29, RZ ;  /* 0x0000001d12197210 */ /* 0x000fc80007f3e0ff */
[----:B------:R-:W-:Y:S01]  /*2800*/  IADD3.X R26, R17, R32, RZ, P1, !PT ;  /* 0x00000020111a7210 */ /* 0x000fe20000ffe4ff */
[----:B------:R-:W2:Y:S04]  /*2810*/  SHFL.UP PT, R18, R25, 0x2, RZ ;  /* 0x0440000019127989 */ /* 0x000ea800000e00ff */
[----:B------:R-:W3:Y:S01]  /*2820*/  SHFL.UP PT, R17, R26, 0x2, RZ ;  /* 0x044000001a117989 */ /* 0x000ee200000e00ff */
[----:B--2---:R-:W-:Y:S02]  /*2830*/  SEL R18, R18, RZ, P3 ;  /* 0x000000ff12127207 */ /* 0x004fe40001800000 */
[----:B---3--:R-:W-:Y:S02]  /*2840*/  SEL R17, R17, RZ, P3 ;  /* 0x000000ff11117207 */ /* 0x008fe40001800000 */
[----:B------:R-:W-:-:S05]  /*2850*/  IADD3 R27, P1, R18, R25, RZ ;  /* 0x00000019121b7210 */ /* 0x000fca0007f3e0ff */
[----:B------:R-:W-:Y:S01]  /*2860*/  IMAD.X R30, R17, 0x1, R26, P1 ;  /* 0x00000001111e7824 */ /* 0x000fe200008e061a */
        /* <DEDUP_REMOVED lines=18> */
[----:B-1----:R-:W-:-:S05]  /*2990*/  IADD3 R26, P1, R18, R13, RZ ;  /* 0x0000000d121a7210 */ /* 0x002fca0007f3e0ff */
[----:B------:R-:W-:Y:S01]  /*29a0*/  IMAD.X R27, R19, 0x1, R6, P1 ;  /* 0x00000001131b7824 */ /* 0x000fe200008e0606 */
[----:B------:R-:W-:-:S04]  /*29b0*/  ISETP.GT.U32.AND P1, PT, R26, UR8, PT ;  /* 0x000000081a007c0c */ /* 0x000fc8000bf24070 */
[----:B------:R-:W-:-:S13]  /*29c0*/  ISETP.GT.U32.AND.EX P1, PT, R27, UR7, PT, P1 ;  /* 0x000000071b007c0c */ /* 0x000fda000bf24110 */
[----:B------:R-:W-:-:S04]  /*29d0*/  VOTE.ANY R17, PT, P1 ;  /* 0x0000000000117806 */ /* 0x000fc800008e0100 */
[----:B------:R-:W-:-:S13]  /*29e0*/  ISETP.NE.AND P1, PT, R17, RZ, PT ;  /* 0x000000ff1100720c */ /* 0x000fda0003f25270 */
[----:B------:R-:W-:Y:S05]  /*29f0*/  @!P1 BRA `(.L_x_20) ;  /* 0xfffffff400b89947 */ /* 0x000fea000383ffff */
[----:B------:R-:W-:Y:S01]  /*2a00*/  MOV R26, R18 ;  /* 0x00000012001a7202 */ /* 0x000fe20000000f00 */
[----:B------:R-:W-:-:S07]  /*2a10*/  IMAD.MOV.U32 R25, RZ, RZ, R19 ;  /* 0x000000ffff197224 */ /* 0x000fce00078e0013 */
.L_x_15:
[----:B------:R-:W1:Y:S08]  /*2a20*/  BREV R17, R17 ;  /* 0x0000001100117301 */ /* 0x000e700000000000 */
[----:B-1----:R-:W1:Y:S02]  /*2a30*/  FLO.U32.SH R11, R17 ;  /* 0x00000011000b7300 */ /* 0x002e6400000e0400 */
[----:B-1----:R-:W1:Y:S02]  /*2a40*/  SHFL.IDX PT, R7, R7, R11, 0x1f ;  /* 0x00001f0b07077589 */ /* 0x002e6400000e0000 */
[----:B-1----:R-:W-:-:S13]  /*2a50*/  R2UR UR4, R7 ;  /* 0x00000000070472ca */ /* 0x002fda00000e0000 */
[----:B------:R-:W-:-:S05]  /*2a60*/  VIADD R27, R21, UR4 ;  /* 0x00000004151b7c36 */ /* 0x000fca0008000000 */
[----:B------:R-:W-:-:S13]  /*2a70*/  ISETP.GE.AND P1, PT, R27, R12, PT ;  /* 0x0000000c1b00720c */ /* 0x000fda0003f26270 */
[----:B------:R-:W1:Y:S02]  /*2a80*/  @!P1 LDC.64 R18, c[0x0][0x918] ;  /* 0x00024600ff129b82 */ /* 0x000e640000000a00 */
[----:B-1----:R-:W-:-:S05]  /*2a90*/  @!P1 IMAD.WIDE R18, R27, 0xc, R18 ;  /* 0x0000000c1b129825 */ /* 0x002fca00078e0212 */
[----:B-----5:R1:W5:Y:S04]  /*2aa0*/  @!P1 LDG.E R8, desc[UR38][R18.64] ;  /* 0x0000002612089981 */ /* 0x020368000c1e1900 */
[----:B------:R1:W5:Y:S01]  /*2ab0*/  @!P1 LDG.E R0, desc[UR38][R18.64+0x4] ;  /* 0x0000042612009981 */ /* 0x000362000c1e1900 */
[----:B------:R-:W-:-:S03]  /*2ac0*/  IADD3 R26, P1, P2, R26, R13, -R29 ;  /* 0x0000000d1a1a7210 */ /* 0x000fc60007a3e81d */
[----:B------:R-:W-:Y:S01]  /*2ad0*/  SHFL.IDX PT, R7, R32, R11, 0x1f ;  /* 0x00001f0b20077589 */ /* 0x000fe200000e0000 */
[----:B------:R-:W-:-:S03]  /*2ae0*/  IADD3.X R28, R25, R6, ~R32, P1, P2 ;  /* 0x00000006191c7210 */ /* 0x000fc60000fe4c20 */
[----:B------:R-:W2:Y:S04]  /*2af0*/  SHFL.IDX PT, R26, R26, R11, 0x1f ;  /* 0x00001f0b1a1a7589 */ /* 0x000ea800000e0000 */
[----:B------:R-:W3:Y:S04]  /*2b00*/  SHFL.IDX PT, R28, R28, R11, 0x1f ;  /* 0x00001f0b1c1c7589 */ /* 0x000ee800000e0000 */
[----:B------:R1:W4:Y:S04]  /*2b10*/  SHFL.IDX PT, R6, R29, R11, 0x1f ;  /* 0x00001f0b1d067589 */ /* 0x00032800000e0000 */
[----:B------:R1:W1:Y:S04]  /*2b20*/  SHFL.IDX PT, R5, R5, R11, 0x1f ;  /* 0x00001f0b05057589 */ /* 0x00026800000e0000 */
[----:B------:R1:W1:Y:S01]  /*2b30*/  SHFL.IDX PT, R4, R4, R11, 0x1f ;  /* 0x00001f0b04047589 */ /* 0x00026200000e0000 */
[----:B--2---:R-:W-:-:S02]  /*2b40*/  R2UR UR5, R26 ;  /* 0x000000001a0572ca */ /* 0x004fc400000e0000 */
[----:B---3--:R-:W-:-:S15]  /*2b50*/  R2UR UR6, R28 ;  /* 0x000000001c0672ca */ /* 0x008fde00000e0000 */
.L_x_10:
[----:B------:R-:W-:Y:S01]  /*2b60*/  ISETP.LE.AND P1, PT, R12, UR4, PT ;  /* 0x000000040c007c0c */ /* 0x000fe2000bf23270 */
[----:B-1----:R-:W-:Y:S01]  /*2b70*/  IMAD.MOV.U32 R18, RZ, RZ, -0x1 ;  /* 0xffffffffff127424 */ /* 0x002fe200078e00ff */
[----:B------:R-:W-:-:S11]  /*2b80*/  MOV R17, 0xffffffff ;  /* 0xffffffff00117802 */ /* 0x000fd60000000f00 */
[----:B------:R-:W-:Y:S05]  /*2b90*/  @P1 BRA `(.L_x_9) ;  /* 0x0000000400041947 */ /* 0x000fea0003800000 */
[----:B------:R-:W-:Y:S01]  /*2ba0*/  UIADD3 UR15, UP2, -UR5, UR8, URZ ;  /* 0x00000008050f7290 */ /* 0x000fe2000ff5e13f */
[----:B------:R-:W1:Y:S01]  /*2bb0*/  S2UR UR19, SR_CTAID.Y ;  /* 0x00000000001379c3 */ /* 0x000e620000002600 */
[----:B------:R-:W-:Y:S01]  /*2bc0*/  ULDC UR17, c[0x0][0x8c0] ;  /* 0x0002300000117ab9 */ /* 0x000fe20000000800 */
[----:B------:R-:W-:Y:S01]  /*2bd0*/  ULDC UR21, c[0x0][0x8b0] ;  /* 0x00022c0000157ab9 */ /* 0x000fe20000000800 */
[----:B------:R-:W-:Y:S01]  /*2be0*/  UIADD3.X UR11, ~UR6, UR7, URZ, UP2, !UPT ;  /* 0x00000007060b7290 */ /* 0x000fe200097fe53f */
[--C-:B------:R-:W-:Y:S01]  /*2bf0*/  SHF.R.U32.HI R27, RZ, UR21, R5.reuse ;  /* 0x00000015ff1b7c19 */ /* 0x100fe20008011605 */
[----:B------:R-:W-:Y:S01]  /*2c00*/  ULDC UR20, c[0x0][0x904] ;  /* 0x0002410000147ab9 */ /* 0x000fe20000000800 */
[----:B------:R-:W-:Y:S01]  /*2c10*/  ULDC UR13, c[0x0][0x8a8] ;  /* 0x00022a00000d7ab9 */ /* 0x000fe20000000800 */
[----:B------:R-:W-:Y:S01]  /*2c20*/  USHF.R.U32.HI UR16, URZ, UR17, UR11 ;  /* 0x000000113f107299 */ /* 0x000fe2000801160b */
[----:B------:R-:W-:Y:S01]  /*2c30*/  SHF.R.U64 R28, R4, UR21, R5 ;  /* 0x00000015041c7c19 */ /* 0x000fe20008001205 */
[----:B------:R-:W-:-:S02]  /*2c40*/  USHF.R.U64 UR15, UR15, UR17, UR11 ;  /* 0x000000110f0f7299 */ /* 0x000fc4000800120b */
[----:B------:R-:W-:Y:S02]  /*2c50*/  USHF.R.U32.HI UR14, URZ, UR21, UR16 ;  /* 0x000000153f0e7299 */ /* 0x000fe40008011610 */
[----:B------:R-:W-:Y:S02]  /*2c60*/  UIADD3 UR13, UR13, -0x1, URZ ;  /* 0xffffffff0d0d7890 */ /* 0x000fe4000fffe03f */
[----:B------:R-:W-:Y:S02]  /*2c70*/  USHF.R.U32.HI UR22, URZ, UR20, UR14 ;  /* 0x000000143f167299 */ /* 0x000fe4000801160e */
[----:B------:R-:W-:Y:S02]  /*2c80*/  USHF.R.U64 UR16, UR15, UR21, UR16 ;  /* 0x000000150f107299 */ /* 0x000fe40008001210 */
[----:B------:R-:W-:Y:S02]  /*2c90*/  ULOP3.LUT UR15, UR15, UR13, URZ, 0xc0, !UPT ;  /* 0x0000000d0f0f7292 */ /* 0x000fe4000f8ec03f */
[----:B------:R-:W-:Y:S01]  /*2ca0*/  LOP3.LUT R11, R27, UR22, RZ, 0xfc, !PT ;  /* 0x000000161b0b7c12 */ /* 0x000fe2000f8efcff */
[----:B------:R-:W-:-:S02]  /*2cb0*/  USHF.R.U64 UR14, UR16, UR20, UR14 ;  /* 0x00000014100e7299 */ /* 0x000fc4000800120e */
[----:B-1----:R-:W-:Y:S01]  /*2cc0*/  USEL UR11, UR52, UR19, !UP3 ;  /* 0x00000013340b7287 */ /* 0x002fe2000d800000 */
[----:B------:R-:W-:-:S13]  /*2cd0*/  ISETP.NE.U32.AND P1, PT, R11, RZ, PT ;  /* 0x000000ff0b00720c */ /* 0x000fda0003f25070 */
[----:B------:R-:W-:Y:S05]  /*2ce0*/  @!P1 BRA `(.L_x_21) ;  /* 0x0000000000149947 */ /* 0x000fea0003800000 */
[----:B------:R-:W-:-:S07]  /*2cf0*/  MOV R12, 0x2d10 ;  /* 0x00002d10000c7802 */ /* 0x000fce0000000f00 */
[----:B----45:R-:W-:Y:S05]  /*2d00*/  CALL.REL.NOINC `($__internal_0_$__cuda_sm20_div_u64) ;  /* 0x0000015c00b47944 */ /* 0x030fea0003c00000 */
[----:B------:R-:W-:-:S04]  /*2d10*/  IMAD.MOV R13, RZ, RZ, -R11 ;  /* 0x000000ffff0d7224 */ /* 0x000fc800078e0a0b */
[----:B------:R-:W-:Y:S01]  /*2d20*/  IMAD R13, R28, R13, UR14 ;  /* 0x0000000e1c0d7e24 */ /* 0x000fe2000f8e020d */
[----:B------:R-:W-:Y:S06]  /*2d30*/  BRA `(.L_x_22) ;  /* 0x0000000000507947 */ /* 0x000fec0003800000 */
.L_x_21:
[----:B------:R-:W1:Y:S01]  /*2d40*/  I2F.U32.RP R11, R28 ;  /* 0x0000001c000b7306 */ /* 0x000e620000209000 */
[----:B------:R-:W-:-:S07]  /*2d50*/  ISETP.NE.U32.AND P3, PT, R28, RZ, PT ;  /* 0x000000ff1c00720c */ /* 0x000fce0003f65070 */
[----:B-1----:R-:W1:Y:S02]  /*2d60*/  MUFU.RCP R11, R11 ;  /* 0x0000000b000b7308 */ /* 0x002e640000001000 */
[----:B-1----:R-:W-:-:S06]  /*2d70*/  IADD3 R12, R11, 0xffffffe, RZ ;  /* 0x0ffffffe0b0c7810 */ /* 0x002fcc0007ffe0ff */
[----:B------:R1:W2:Y:S02]  /*2d80*/  F2I.FTZ.U32.TRUNC.NTZ R13, R12 ;  /* 0x0000000c000d7305 */ /* 0x0002a4000021f000 */
[----:B-1----:R-:W-:Y:S02]  /*2d90*/  IMAD.MOV.U32 R12, RZ, RZ, RZ ;  /* 0x000000ffff0c7224 */ /* 0x002fe400078e00ff */
[----:B--2---:R-:W-:-:S04]  /*2da0*/  IMAD.MOV R17, RZ, RZ, -R13 ;  /* 0x000000ffff117224 */ /* 0x004fc800078e0a0d */
[----:B------:R-:W-:-:S04]  /*2db0*/  IMAD R17, R17, R28, RZ ;  /* 0x0000001c11117224 */ /* 0x000fc800078e02ff */
[----:B------:R-:W-:-:S06]  /*2dc0*/  IMAD.HI.U32 R13, R13, R17, R12 ;  /* 0x000000110d0d7227 */ /* 0x000fcc00078e000c */
[----:B------:R-:W-:-:S05]  /*2dd0*/  IMAD.HI.U32 R11, R13, UR14, RZ ;  /* 0x0000000e0d0b7c27 */ /* 0x000fca000f8e00ff */
[----:B------:R-:W-:-:S05]  /*2de0*/  IADD3 R13, -R11, RZ, RZ ;  /* 0x000000ff0b0d7210 */ /* 0x000fca0007ffe1ff */
[----:B------:R-:W-:-:S05]  /*2df0*/  IMAD R13, R28, R13, UR14 ;  /* 0x0000000e1c0d7e24 */ /* 0x000fca000f8e020d */
[----:B------:R-:W-:-:S13]  /*2e00*/  ISETP.GE.U32.AND P1, PT, R13, R28, PT ;  /* 0x0000001c0d00720c */ /* 0x000fda0003f26070 */
[----:B------:R-:W-:Y:S02]  /*2e10*/  @P1 IMAD.IADD R13, R13, 0x1, -R28 ;  /* 0x000000010d0d1824 */ /* 0x000fe400078e0a1c */
[----:B------:R-:W-:-:S03]  /*2e20*/  @P1 VIADD R11, R11, 0x1 ;  /* 0x000000010b0b1836 */ /* 0x000fc60000000000 */
[----:B------:R-:W-:-:S13]  /*2e30*/  ISETP.GE.U32.AND P2, PT, R13, R28, PT ;  /* 0x0000001c0d00720c */ /* 0x000fda0003f46070 */
[----:B------:R-:W-:Y:S02]  /*2e40*/  @P2 IADD3 R11, R11, 0x1, RZ ;  /* 0x000000010b0b2810 */ /* 0x000fe40007ffe0ff */
[----:B------:R-:W-:-:S05]  /*2e50*/  @!P3 LOP3.LUT R11, RZ, R28, RZ, 0x33, !PT ;  /* 0x0000001cff0bb212 */ /* 0x000fca00078e33ff */
[----:B------:R-:W-:-:S04]  /*2e60*/  IMAD.MOV R13, RZ, RZ, -R11 ;  /* 0x000000ffff0d7224 */ /* 0x000fc800078e0a0b */
[----:B------:R-:W-:-:S07]  /*2e70*/  IMAD R13, R28, R13, UR14 ;  /* 0x0000000e1c0d7e24 */ /* 0x000fce000f8e020d */
.L_x_22:
[----:B------:R-:W1:Y:S01]  /*2e80*/  LDC R18, c[0x0][0x8a8] ;  /* 0x00022a00ff127b82 */ /* 0x000e620000000800 */
[----:B------:R-:W-:Y:S01]  /*2e90*/  ULDC UR14, c[0x0][0x904] ;  /* 0x00024100000e7ab9 */ /* 0x000fe20000000800 */
[----:B------:R-:W-:Y:S01]  /*2ea0*/  UMOV UR13, 0xffffffff ;  /* 0xffffffff000d7882 */ /* 0x000fe20000000000 */
[----:B------:R-:W-:Y:S01]  /*2eb0*/  PLOP3.LUT P1, PT, PT, PT, UP3, 0x80, 0x0 ;  /* 0x000000000000781c */ /* 0x000fe20003f2f038 */
[----:B------:R-:W-:-:S04]  /*2ec0*/  USHF.L.U32 UR13, UR13, UR14, URZ ;  /* 0x0000000e0d0d7299 */ /* 0x000fc8000800063f */
[----:B------:R-:W2:Y:S02]  /*2ed0*/  LDC R16, c[0x0][0x8b8] ;  /* 0x00022e00ff107b82 */ /* 0x000ea40000000800 */
[----:B------:R-:W-:Y:S01]  /*2ee0*/  LOP3.LUT R12, RZ, UR13, RZ, 0x33, !PT ;  /* 0x0000000dff0c7c12 */ /* 0x000fe2000f8e33ff */
[----:B------:R-:W-:Y:S02]  /*2ef0*/  UMOV UR13, 0x1 ;  /* 0x00000001000d7882 */ /* 0x000fe40000000000 */
[----:B------:R-:W-:Y:S01]  /*2f00*/  USHF.L.U32 UR13, UR13, UR14, URZ ;  /* 0x0000000e0d0d7299 */ /* 0x000fe2000800063f */
[----:B------:R-:W-:-:S05]  /*2f10*/  LOP3.LUT R12, R12, UR16, RZ, 0xc0, !PT ;  /* 0x000000100c0c7c12 */ /* 0x000fca000f8ec0ff */
[----:B------:R-:W-:Y:S02]  /*2f20*/  IMAD R11, R11, UR13, R12 ;  /* 0x0000000d0b0b7c24 */ /* 0x000fe4000f8e020c */
[----:B-1----:R-:W-:Y:S02]  /*2f30*/  IMAD R13, R13, R18, UR15 ;  /* 0x0000000f0d0d7e24 */ /* 0x002fe4000f8e0212 */
[----:B------:R-:W-:Y:S02]  /*2f40*/  @P1 IMAD.U32 R18, RZ, RZ, UR4 ;  /* 0x00000004ff121e24 */ /* 0x000fe4000f8e00ff */
[----:B------:R-:W-:Y:S02]  /*2f50*/  @!P1 IMAD.U32 R18, RZ, RZ, UR4 ;  /* 0x00000004ff129e24 */ /* 0x000fe4000f8e00ff */
[----:B--2---:R-:W-:Y:S01]  /*2f60*/  IMAD R17, R11, R16, UR11 ;  /* 0x0000000b0b117e24 */ /* 0x004fe2000f8e0210 */
[----:B------:R-:W-:Y:S01]  /*2f70*/  @P1 MOV R16, R13 ;  /* 0x0000000d00101202 */ /* 0x000fe20000000f00 */
[----:B------:R-:W-:-:S02]  /*2f80*/  UMOV UR11, 0x1 ;  /* 0x00000001000b7882 */ /* 0x000fc40000000000 */
[----:B------:R-:W-:Y:S01]  /*2f90*/  @!P1 IMAD.MOV.U32 R16, RZ, RZ, R17 ;  /* 0x000000ffff109224 */ /* 0x000fe200078e0011 */
[----:B------:R-:W-:-:S07]  /*2fa0*/  @!P1 MOV R17, R13 ;  /* 0x0000000d00119202 */ /* 0x000fce0000000f00 */
.L_x_9:
[----:B------:R-:W-:-:S13]  /*2fb0*/  ISETP.NE.AND P1, PT, RZ, UR11, PT ;  /* 0x0000000bff007c0c */ /* 0x000fda000bf25270 */
[----:B------:R-:W-:Y:S05]  /*2fc0*/  @!P1 EXIT ;  /* 0x000000000000994d */ /* 0x000fea0003800000 */
[----:B------:R-:W1:Y:S02]  /*2fd0*/  LDC.64 R26, c[0x0][0x290] ;  /* 0x0000a400ff1a7b82 */ /* 0x000e640000000a00 */
[----:B-1----:R-:W-:-:S05]  /*2fe0*/  IMAD.WIDE R12, R18, 0xc, R26 ;  /* 0x0000000c120c7825 */ /* 0x002fca00078e021a */
[----:B------:R1:W5:Y:S01]  /*2ff0*/  LDG.E R11, desc[UR38][R12.64+0x8] ;  /* 0x000008260c0b7981 */ /* 0x000362000c1e1900 */
[----:B------:R-:W-:Y:S01]  /*3000*/  UISETP.NE.AND UP2, UPT, UR12, 0x2, UPT ;  /* 0x000000020c00788c */ /* 0x000fe2000bf45270 */
[----:B------:R-:W2:Y:S01]  /*3010*/  S2UR UR58, SR_CgaCtaId ;  /* 0x00000000003a79c3 */ /* 0x000ea20000008800 */
[----:B------:R-:W-:Y:S01]  /*3020*/  UMOV UR40, URZ ;  /* 0x0000003f00287c82 */ /* 0x000fe20008000000 */
[----:B------:R1:W-:Y:S01]  /*3030*/  STL [R1+0x100], RZ ;  /* 0x000100ff01007387 */ /* 0x0003e20000100800 */
[----:B------:R-:W-:Y:S01]  /*3040*/  UMOV UR41, URZ ;  /* 0x0000003f00297c82 */ /* 0x000fe20008000000 */
[----:B------:R-:W-:Y:S02]  /*3050*/  SHF.R.S32.HI R19, RZ, 0x1f, R18 ;  /* 0x0000001fff137819 */ /* 0x000fe40000011412 */
[----:B------:R-:W-:-:S13]  /*3060*/  PLOP3.LUT P1, PT, PT, PT, UP2, 0x80, 0x0 ;  /* 0x000000000000781c */ /* 0x000fda0003f2f028 */
[----:B-1----:R-:W-:Y:S05]  /*3070*/  @P1 BRA `(.L_x_23) ;  /* 0x0000000000941947 */ /* 0x002fea0003800000 */
[----:B------:R-:W-:-:S04]  /*3080*/  ULOP3.LUT UR11, UR59, 0x1, URZ, 0xfc, !UPT ;  /* 0x000000013b0b7892 */ /* 0x000fc8000f8efc3f */
[----:B------:R-:W-:-:S06]  /*3090*/  UISETP.NE.AND UP2, UPT, UR11, 0x3, UPT ;  /* 0x000000030b00788c */ /* 0x000fcc000bf45270 */
[----:B------:R-:W-:-:S13]  /*30a0*/  PLOP3.LUT P2, PT, PT, PT, UP2, 0x80, 0x0 ;  /* 0x000000000000781c */ /* 0x000fda0003f4f028 */
[----:B------:R-:W-:Y:S05]  /*30b0*/  @!P2 BRA `(.L_x_24) ;  /* 0x000000000004a947 */ /* 0x000fea0003800000 */
[----:B--2---:R-:W-:Y:S01]  /*30c0*/  BPT.TRAP 0x1 ;  /* 0x000000040000795c */ /* 0x004fe20000300000 */
.L_x_24:
[----:B------:R-:W-:Y:S01]  /*30d0*/  UMOV UR11, 0x400 ;  /* 0x00000400000b7882 */ /* 0x000fe20000000000 */
[----:B------:R-:W-:Y:S01]  /*30e0*/  SHF.L.U32 R12, RZ, 0x1f, RZ ;  /* 0x0000001fff0c7819 */ /* 0x000fe200000006ff */
[----:B--2---:R-:W-:-:S09]  /*30f0*/  ULEA UR11, UR58, UR11, 0x18 ;  /* 0x0000000b3a0b7291 */ /* 0x004fd2000f8ec03f */
[----:B------:R-:W1:Y:S02]  /*3100*/  SYNCS.PHASECHK.TRANS64.TRYWAIT P1, [UR11+0x34400], R12 ;  /* 0x0344000cff0075a7 */ /* 0x000e64000802014b */
[----:B-1----:R-:W-:Y:S05]  /*3110*/  @!P1 BRA `(.L_x_25) ;  /* 0x0000014000dc9947 */ /* 0x002fea0003800000 */
.L_x_361:
[----:B------:R-:W2:Y:S01]  /*3120*/  LDS.128 R16, [UR11+0x34530] ;  /* 0x0345300bff107984 */ /* 0x000ea20008000c00 */
[----:B------:R-:W-:Y:S01]  /*3130*/  @!PT LDS RZ, [RZ] ;  /* 0x00000000fffff984 */ /* 0x000fe20000000800 */
[----:B------:R-:W-:Y:S01]  /*3140*/  @!PT LDS RZ, [RZ] ;  /* 0x00000000fffff984 */ /* 0x000fe20000000800 */
[----:B------:R-:W-:Y:S01]  /*3150*/  @!PT LDS RZ, [RZ] ;  /* 0x00000000fffff984 */ /* 0x000fe20000000800 */
[----:B------:R-:W-:Y:S01]  /*3160*/  @!PT LDS RZ, [RZ] ;  /* 0x00000000fffff984 */ /* 0x000fe20000000800 */
[----:B------:R3:W-:Y:S06]  /*3170*/  MEMBAR.ALL.CTA ;  /* 0x0000000000007992 */ /* 0x0007ec0000008000 */
[----:B---3--:R-:W3:Y:S01]  /*3180*/  FENCE.VIEW.ASYNC.S ;  /* 0x00000000000073c6 */ /* 0x008ee20000000000 */
[----:B------:R-:W-:Y:S05]  /*3190*/  @!P2 BRA `(.L_x_26) ;  /* 0x000000000004a947 */ /* 0x000fea0003800000 */
[----:B------:R-:W-:Y:S01]  /*31a0*/  BPT.TRAP 0x1 ;  /* 0x000000040000795c */ /* 0x000fe20000300000 */
.L_x_26:
[----:B------:R-:W-:Y:S01]  /*31b0*/  UIADD3 UR11, UR11, 0x34440, URZ ;  /* 0x000344400b0b7890 */ /* 0x000fe2000fffe03f */
[----:B--2---:R-:W-:-:S03]  /*31c0*/  ISETP.NE.AND P1, PT, R19, RZ, PT ;  /* 0x000000ff1300720c */ /* 0x004fc60003f25270 */
[----:B------:R-:W-:-:S09]  /*31d0*/  UPRMT UR11, UR58, 0x654, UR11 ;  /* 0x000006543a0b7896 */ /* 0x000fd2000800000b */
[----:B---3--:R-:W-:Y:S01]  /*31e0*/  SYNCS.ARRIVE.TRANS64.RED.A1T0 RZ, [UR11], RZ ;  /* 0x000000ffffff79a7 */ /* 0x008fe2000810040b */
[----:B------:R-:W-:Y:S05]  /*31f0*/  @!P1 EXIT ;  /* 0x000000000000994d */ /* 0x000fea0003800000 */
[----:B-1----:R-:W-:Y:S01]  /*3200*/  IMAD.WIDE R12, R18, 0xc, R26 ;  /* 0x0000000c120c7825 */ /* 0x002fe200078e021a */
[----:B-----5:R-:W-:-:S04]  /*3210*/  R2UR UR11, R11 ;  /* 0x000000000b0b72ca */ /* 0x020fc800000e0000 */
[----:B------:R1:W5:Y:S01]  /*3220*/  LDG.E R11, desc[UR38][R12.64+0x8] ;  /* 0x000008260c0b7981 */ /* 0x000362000c1e1900 */
[----:B------:R-:W-:-:S08]  /*3230*/  SHF.R.S32.HI R19, RZ, 0x1f, R18 ;  /* 0x0000001fff137819 */ /* 0x000fd00000011412 */
[----:B------:R-:W-:Y:S01]  /*3240*/  UIADD3 UR11, UR11, 0x7f, URZ ;  /* 0x0000007f0b0b7890 */ /* 0x000fe2000fffe03f */
[----:B-1----:R-:W-:-:S03]  /*3250*/  IMAD.MOV.U32 R12, RZ, RZ, 0x1 ;  /* 0x00000001ff0c7424 */ /* 0x002fc600078e00ff */
[----:B------:R-:W-:Y:S02]  /*3260*/  USHF.R.S32.HI UR13, URZ, 0x1f, UR11 ;  /* 0x0000001f3f0d7899 */ /* 0x000fe4000801140b */
[----:B------:R1:W-:Y:S02]  /*3270*/  STL [R1+0x100], R12 ;  /* 0x0001000c01007387 */ /* 0x0003e40000100800 */
[----:B------:R-:W-:-:S04]  /*3280*/  ULEA.HI UR13, UR13, UR11, URZ, 0x7 ;  /* 0x0000000b0d0d7291 */ /* 0x000fc8000f8f383f */
[----:B------:R-:W-:-:S04]  /*3290*/  USHF.R.S32.HI UR13, URZ, 0x7, UR13 ;  /* 0x000000073f0d7899 */ /* 0x000fc8000801140d */
[----:B------:R-:W-:Y:S02]  /*32a0*/  USHF.R.U32.HI UR41, URZ, 0x2, UR13 ;  /* 0x000000023f297899 */ /* 0x000fe4000801160d */
[----:B------:R-:W-:Y:S02]  /*32b0*/  ULOP3.LUT UR40, UR13, 0x3, URZ, 0xc0, !UPT ;  /* 0x000000030d287892 */ /* 0x000fe4000f8ec03f */
[----:B-1----:R-:W-:-:S12]  /*32c0*/  ULOP3.LUT UR41, UR41, 0x1, URZ, 0xc0, !UPT ;  /* 0x0000000129297892 */ /* 0x002fd8000f8ec03f */
.L_x_23:
[----:B------:R-:W-:-:S04]  /*32d0*/  IMAD.WIDE.U32 R26, R18, 0xc, R26 ;  /* 0x0000000c121a7825 */ /* 0x000fc800078e001a */
[----:B------:R-:W-:-:S04]  /*32e0*/  IMAD R13, R19, 0xc, RZ ;  /* 0x0000000c130d7824 */ /* 0x000fc800078e02ff */
[----:B------:R-:W-:-:S05]  /*32f0*/  IMAD.IADD R27, R27, 0x1, R13 ;  /* 0x000000011b1b7824 */ /* 0x000fca00078e020d */
[----:B------:R1:W5:Y:S04]  /*3300*/  LDG.E R19, desc[UR38][R26.64+0x4] ;  /* 0x000004261a137981 */ /* 0x000368000c1e1900 */
[----:B------:R1:W5:Y:S01]  /*3310*/  LDG.E R13, desc[UR38][R26.64] ;  /* 0x000000261a0d7981 */ /* 0x000362000c1e1900 */
[----:B------:R-:W-:-:S13]  /*3320*/  PLOP3.LUT P1, PT, PT, PT, UP1, 0x80, 0x0 ;  /* 0x000000000000781c */ /* 0x000fda0003f2f018 */
[----:B-1----:R-:W-:Y:S05]  /*3330*/  @!P1 BRA `(.L_x_27) ;  /* 0x000000d800e89947 */ /* 0x002fea0003800000 */
[----:B------:R-:W-:-:S06]  /*3340*/  UISETP.GT.U32.AND UP0, UPT, UR18, 0x1, UPT ;  /* 0x000000011200788c */ /* 0x000fcc000bf04070 */
[----:B------:R-:W-:-:S13]  /*3350*/  PLOP3.LUT P0, PT, PT, PT, UP0, 0x80, 0x0 ;  /* 0x000000000000781c */ /* 0x000fda0003f0f008 */
[----:B--2---:R-:W-:Y:S05]  /*3360*/  @P0 EXIT ;  /* 0x000000000000094d */ /* 0x004fea0003800000 */
.L_x_28:
[----:B------:R-:W-:-:S08]  /*3370*/  NOP ;  /* 0x0000000000007918 */ /* 0x000fd00000000000 */
[----:B------:R-:W1:Y:S02]  /*3380*/  USETMAXREG.TRY_ALLOC.CTAPOOL UP0, 0xe8 ;  /* 0x000000e8000079c8 */ /* 0x000e640008000600 */
[----:B-1----:R-:W-:-:S13]  /*3390*/  PLOP3.LUT P0, PT, PT, PT, UP0, 0x80, 0x0 ;  /* 0x000000000000781c */ /* 0x002fda0003f0f008 */
[----:B------:R-:W-:Y:S05]  /*33a0*/  @!P0 BRA `(.L_x_28) ;  /* 0xfffffffc00f08947 */ /* 0x000fea000383ffff */
[----:B------:R-:W1:Y:S01]  /*33b0*/  SHFL.IDX PT, R24, R24, RZ, 0x1f ;  /* 0x00001fff18187589 */ /* 0x000e6200000e0000 */
[----:B------:R-:W2:Y:S01]  /*33c0*/  S2UR UR4, SR_CTAID.Y ;  /* 0x00000000000479c3 */ /* 0x000ea20000002600 */
[----:B------:R-:W-:Y:S01]  /*33d0*/  UMOV UR36, URZ ;  /* 0x0000003f00247c82 */ /* 0x000fe20008000000 */
[----:B------:R-:W-:Y:S01]  /*33e0*/  UMOV UR37, URZ ;  /* 0x0000003f00257c82 */ /* 0x000fe20008000000 */
[----:B-1----:R-:W-:Y:S01]  /*33f0*/  LOP3.LUT P0, RZ, R24, 0x3, RZ, 0xc0, !PT ;  /* 0x0000000318ff7812 */ /* 0x002fe2000780c0ff */
[----:B--2---:R-:W-:-:S12]  /*3400*/  UIMAD UR4, UR4, UR60, UR52 ;  /* 0x0000003c040472a4 */ /* 0x004fd8000f8e0234 */
[----:B------:R-:W-:Y:S05]  /*3410*/  @P0 BRA `(.L_x_29) ;  /* 0x0000000000a40947 */ /* 0x000fea0003800000 */
[----:B------:R-:W-:Y:S01]  /*3420*/  ELECT P0, URZ, PT ;  /* 0x00000000003f782f */ /* 0x000fe20003800000 */
[----:B------:R-:W-:-:S12]  /*3430*/  BSSY B0, `(.L_x_30) ;  /* 0x0000020000007945 */ /* 0x000fd80003800000 */
[----:B------:R-:W-:Y:S05]  /*3440*/  @!P0 BRA `(.L_x_31) ;  /* 0x0000000000788947 */ /* 0x000fea0003800000 */
[----:B------:R-:W1:Y:S01]  /*3450*/  S2UR UR6, SR_CgaCtaId ;  /* 0x00000000000679c3 */ /* 0x000e620000008800 */
[----:B------:R-:W-:Y:S01]  /*3460*/  UISETP.NE.AND UP0, UPT, UR12, 0x1, UPT ;  /* 0x000000010c00788c */ /* 0x000fe2000bf05270 */
[----:B------:R-:W-:-:S06]  /*3470*/  UMOV UR5, 0x400 ;  /* 0x0000040000057882 */ /* 0x000fcc0000000000 */
[----:B------:R-:W2:Y:S08]  /*3480*/  LDC.64 R4, c[0x0][0x700] ;  /* 0x0001c000ff047b82 */ /* 0x000eb00000000a00 */
[----:B----4-:R-:W2:Y:S08]  /*3490*/  LDC.64 R6, c[0x0][0x708] ;  /* 0x0001c200ff067b82 */ /* 0x010eb00000000a00 */
[----:B-----5:R-:W3:Y:S01]  /*34a0*/  LDC.64 R8, c[0x0][0x710] ;  /* 0x0001c400ff087b82 */ /* 0x020ee20000000a00 */
[----:B-1----:R-:W-:-:S04]  /*34b0*/  ULEA UR5, UR6, UR5, 0x18 ;  /* 0x0000000506057291 */ /* 0x002fc8000f8ec03f */
[----:B------:R-:W-:Y:S02]  /*34c0*/  UIADD3 UR6, UR5, 0x80, URZ ;  /* 0x0000008005067890 */ /* 0x000fe4000fffe03f */
[----:B------:R-:W-:Y:S01]  /*34d0*/  @!UP0 UIADD3 UR6, UR5, URZ, URZ ;  /* 0x0000003f05068290 */ /* 0x000fe2000fffe03f */
[----:B------:R-:W3:Y:S08]  /*34e0*/  LDC.64 R10, c[0x0][0x718] ;  /* 0x0001c600ff0a7b82 */ /* 0x000ef00000000a00 */
[----:B------:R-:W1:Y:S01]  /*34f0*/  LDC.64 R24, c[0x0][0x720] ;  /* 0x0001c800ff187b82 */ /* 0x000e620000000a00 */
[----:B--2---:R2:W-:Y:S07]  /*3500*/  STS.128 [UR6+0x34780], R4 ;  /* 0x03478004ff007988 */ /* 0x0045ee0008000c06 */
[----:B------:R-:W1:Y:S08]  /*3510*/  LDC.64 R26, c[0x0][0x728] ;  /* 0x0001ca00ff1a7b82 */ /* 0x000e700000000a00 */
[----:B------:R-:W4:Y:S01]  /*3520*/  LDC.64 R28, c[0x0][0x730] ;  /* 0x0001cc00ff1c7b82 */ /* 0x000f220000000a00 */
[----:B---3--:R2:W-:Y:S07]  /*3530*/  STS.128 [UR6+0x34790], R8 ;  /* 0x03479008ff007988 */ /* 0x0085ee0008000c06 */
[----:B------:R-:W4:Y:S08]  /*3540*/  LDC.64 R30, c[0x0][0x738] ;  /* 0x0001ce00ff1e7b82 */ /* 0x000f300000000a00 */
[----:B------:R-:W3:Y:S01]  /*3550*/  LDC.64 R32, c[0x0][0x740] ;  /* 0x0001d000ff207b82 */ /* 0x000ee20000000a00 */
[----:B-1----:R2:W-:Y:S07]  /*3560*/  STS.128 [UR6+0x347a0], R24 ;  /* 0x0347a018ff007988 */ /* 0x0025ee0008000c06 */
[----:B------:R-:W3:Y:S08]  /*3570*/  LDC.64 R34, c[0x0][0x748] ;  /* 0x0001d200ff227b82 */ /* 0x000ef00000000a00 */
[----:B------:R-:W1:Y:S01]  /*3580*/  LDC.64 R36, c[0x0][0x750] ;  /* 0x0001d400ff247b82 */ /* 0x000e620000000a00 */
[----:B----4-:R2:W-:Y:S07]  /*3590*/  STS.128 [UR6+0x347b0], R28 ;  /* 0x0347b01cff007988 */ /* 0x0105ee0008000c06 */
[----:B------:R-:W1:Y:S08]  /*35a0*/  LDC.64 R38, c[0x0][0x758] ;  /* 0x0001d600ff267b82 */ /* 0x000e700000000a00 */
[----:B------:R-:W4:Y:S01]  /*35b0*/  LDC.64 R40, c[0x0][0x760] ;  /* 0x0001d800ff287b82 */ /* 0x000f220000000a00 */
[----:B---3--:R2:W-:Y:S07]  /*35c0*/  STS.128 [UR6+0x347c0], R32 ;  /* 0x0347c020ff007988 */ /* 0x0085ee0008000c06 */
[----:B------:R-:W4:Y:S08]  /*35d0*/  LDC.64 R42, c[0x0][0x768] ;  /* 0x0001da00ff2a7b82 */ /* 0x000f300000000a00 */
[----:B------:R-:W3:Y:S01]  /*35e0*/  LDC.64 R44, c[0x0][0x770] ;  /* 0x0001dc00ff2c7b82 */ /* 0x000ee20000000a00 */
[----:B-1----:R2:W-:Y:S07]  /*35f0*/  STS.128 [UR6+0x347d0], R36 ;  /* 0x0347d024ff007988 */ /* 0x0025ee0008000c06 */
[----:B------:R-:W3:Y:S01]  /*3600*/  LDC.64 R46, c[0x0][0x778] ;  /* 0x0001de00ff2e7b82 */ /* 0x000ee20000000a00 */
[----:B----4-:R2:W-:Y:S04]  /*3610*/  STS.128 [UR6+0x347e0], R40 ;  /* 0x0347e028ff007988 */ /* 0x0105e80008000c06 */
[----:B---3--:R2:W-:Y:S02]  /*3620*/  STS.128 [UR6+0x347f0], R44 ;  /* 0x0347f02cff007988 */ /* 0x0085e40008000c06 */
.L_x_31:
[----:B------:R-:W-:Y:S05]  /*3630*/  BSYNC B0 ;  /* 0x0000000000007941 */ /* 0x000fea0003800000 */
.L_x_30:
[----:B------:R-:W-:Y:S01]  /*3640*/  UISETP.NE.AND UP0, UPT, UR12, 0x1, UPT ;  /* 0x000000010c00788c */ /* 0x000fe2000bf05270 */
[----:B------:R-:W-:Y:S01]  /*3650*/  NOP ;  /* 0x0000000000007918 */ /* 0x000fe20000000000 */
[----:B------:R-:W-:Y:S01]  /*3660*/  ULDC UR5, c[0x0][0x884] ;  /* 0x0002210000057ab9 */ /* 0x000fe20000000800 */
[----:B------:R-:W-:Y:S01]  /*3670*/  ULDC.64 UR36, c[0x0][0x800] ;  /* 0x0002000000247ab9 */ /* 0x000fe20000000a00 */
[----:B------:R-:W-:-:S04]  /*3680*/  USEL UR5, UR5, URZ, UP0 ;  /* 0x0000003f05057287 */ /* 0x000fc80008000000 */
[----:B------:R-:W-:-:S04]  /*3690*/  UIADD3 UR5, UR4, UR5, URZ ;  /* 0x0000000504057290 */ /* 0x000fc8000fffe03f */
[----:B------:R-:W-:-:S12]  /*36a0*/  UIMAD.WIDE UR36, UR5, 0x80, UR36 ;  /* 0x00000080052478a5 */ /* 0x000fd8000f8e0224 */
.L_x_29:
[----:B------:R-:W-:-:S13]  /*36b0*/  ISETP.NE.AND P0, PT, RZ, UR51, PT ;  /* 0x00000033ff007c0c */ /* 0x000fda000bf05270 */
[----:B------:R-:W-:Y:S05]  /*36c0*/  @P0 BRA `(.L_x_32) ;  /* 0x00000004000c0947 */ /* 0x000fea0003800000 */
[----:B------:R-:W-:Y:S01]  /*36d0*/  ELECT P0, URZ, PT ;  /* 0x00000000003f782f */ /* 0x000fe20003800000 */
[----:B------:R-:W-:-:S12]  /*36e0*/  BSSY B0, `(.L_x_33) ;  /* 0x000002c000007945 */ /* 0x000fd80003800000 */
[----:B------:R-:W-:Y:S05]  /*36f0*/  @!P0 BRA `(.L_x_34) ;  /* 0x0000000000a88947 */ /* 0x000fea0003800000 */
[----:B--2-4-:R-:W1:Y:S08]  /*3700*/  LDC.64 R6, c[0x0][0x820] ;  /* 0x00020800ff067b82 */ /* 0x014e700000000a00 */
[----:B------:R-:W2:Y:S01]  /*3710*/  LDC.64 R4, c[0x0][0x818] ;  /* 0x00020600ff047b82 */ /* 0x000ea20000000a00 */
[----:B-1----:R-:W-:-:S06]  /*3720*/  IMAD.WIDE R6, R18, 0x8, R6 ;  /* 0x0000000812067825 */ /* 0x002fcc00078e0206 */
[----:B------:R-:W3:Y:S01]  /*3730*/  LDG.E.64 R6, desc[UR38][R6.64] ;  /* 0x0000002606067981 */ /* 0x000ee2000c1e1b00 */
[----:B--2---:R-:W-:-:S06]  /*3740*/  IMAD.WIDE R4, R18, 0x8, R4 ;  /* 0x0000000812047825 */ /* 0x004fcc00078e0204 */
[----:B------:R-:W2:Y:S01]  /*3750*/  LDG.E.64 R4, desc[UR38][R4.64] ;  /* 0x0000002604047981 */ /* 0x000ea2000c1e1b00 */
[----:B------:R-:W1:Y:S01]  /*3760*/  S2UR UR5, SR_CgaCtaId ;  /* 0x00000000000579c3 */ /* 0x000e620000008800 */
[----:B------:R-:W-:Y:S01]  /*3770*/  UISETP.NE.AND UP0, UPT, UR12, 0x1, UPT ;  /* 0x000000010c00788c */ /* 0x000fe2000bf05270 */
[----:B-----5:R-:W-:Y:S01]  /*3780*/  IADD3 R9, R19, -0x1, RZ ;  /* 0xffffffff13097810 */ /* 0x020fe20007ffe0ff */
[----:B------:R-:W-:Y:S01]  /*3790*/  UMOV UR4, 0x400 ;  /* 0x0000040000047882 */ /* 0x000fe20000000000 */
[----:B------:R-:W-:Y:S01]  /*37a0*/  CS2R R10, SRZ ;  /* 0x00000000000a7805 */ /* 0x000fe2000001ff00 */
[----:B-1----:R-:W-:-:S04]  /*37b0*/  ULEA UR4, UR5, UR4, 0x18 ;  /* 0x0000000405047291 */ /* 0x002fc8000f8ec03f */
[----:B------:R-:W-:-:S03]  /*37c0*/  UIADD3 UR5, UR4, 0x80, URZ ;  /* 0x0000008004057890 */ /* 0x000fc6000fffe03f */
[----:B------:R-:W-:-:S04]  /*37d0*/  @!UP0 UIADD3 UR5, UR4, URZ, URZ ;  /* 0x0000003f04058290 */ /* 0x000fc8000fffe03f */
[----:B------:R-:W-:-:S05]  /*37e0*/  UIADD3 UR4, UR5, 0x34780, URZ ;  /* 0x0003478005047890 */ /* 0x000fca000fffe03f */
[----:B------:R-:W1:Y:S01]  /*37f0*/  LDS R0, [UR5+0x3479c] ;  /* 0x03479c05ff007984 */ /* 0x000e620008000800 */
[----:B------:R-:W-:-:S03]  /*3800*/  MOV R20, UR4 ;  /* 0x0000000400147c02 */ /* 0x000fc60008000f00 */
[----:B------:R-:W-:Y:S01]  /*3810*/  STS [UR5+0x347b0], RZ ;  /* 0x0347b0ffff007988 */ /* 0x000fe20008000805 */
[----:B------:R-:W-:-:S05]  /*3820*/  SHF.R.U64 R20, R20, 0x4, RZ ;  /* 0x0000000414147819 */ /* 0x000fca00000012ff */
[----:B------:R-:W-:Y:S04]  /*3830*/  STS [UR5+0x34790], R20 ;  /* 0x03479014ff007988 */ /* 0x000fe80008000805 */
[----:B------:R-:W-:Y:S01]  /*3840*/  STS [UR5+0x34794], R20 ;  /* 0x03479414ff007988 */ /* 0x000fe20008000805 */
[----:B---3--:R-:W-:-:S04]  /*3850*/  SHF.L.U64.HI R15, R6, 0x1, R7 ;  /* 0x00000001060f7819 */ /* 0x008fc80000010207 */
[----:B------:R-:W-:-:S04]  /*3860*/  LOP3.LUT R15, R15, 0x1fffffff, RZ, 0xc0, !PT ;  /* 0x1fffffff0f0f7812 */ /* 0x000fc800078ec0ff */
[----:B------:R-:W-:Y:S01]  /*3870*/  SHF.R.U32.HI R7, RZ, 0x4, R15 ;  /* 0x00000004ff077819 */ /* 0x000fe2000001160f */
[----:B--2---:R-:W-:Y:S03]  /*3880*/  STS.64 [UR5+0x34780], R4 ;  /* 0x03478004ff007988 */ /* 0x004fe60008000a05 */
[----:B-1----:R-:W-:-:S05]  /*3890*/  LOP3.LUT R0, R0, 0xf, R7, 0xb8, !PT ;  /* 0x0000000f00007812 */ /* 0x002fca00078eb807 */
[----:B------:R1:W-:Y:S04]  /*38a0*/  STS [UR5+0x3479c], R0 ;  /* 0x03479c00ff007988 */ /* 0x0003e80008000805 */
[----:B------:R-:W2:Y:S01]  /*38b0*/  LDS R7, [UR5+0x3479c] ;  /* 0x03479c05ff077984 */ /* 0x000ea20008000800 */
[----:B-1----:R-:W-:-:S05]  /*38c0*/  IMAD.SHL.U32 R0, R6, 0x2, RZ ;  /* 0x0000000206007824 */ /* 0x002fca00078e00ff */
[----:B------:R-:W-:-:S04]  /*38d0*/  LOP3.LUT R0, R0, 0xfffffffe, RZ, 0xc0, !PT ;  /* 0xfffffffe00007812 */ /* 0x000fc800078ec0ff */
[----:B------:R-:W-:-:S05]  /*38e0*/  SHF.R.U64 R0, R0, 0x4, R15 ;  /* 0x0000000400007819 */ /* 0x000fca000000120f */
[----:B------:R-:W-:Y:S01]  /*38f0*/  STS [UR5+0x3478c], R0 ;  /* 0x03478c00ff007988 */ /* 0x000fe20008000805 */
[----:B--2---:R-:W-:-:S05]  /*3900*/  LOP3.LUT R7, R7, 0xf0, RZ, 0xb8, !PT ;  /* 0x000000f007077812 */ /* 0x004fca00078eb8ff */
[----:B------:R-:W-:Y:S04]  /*3910*/  STS [UR5+0x3479c], R7 ;  /* 0x03479c07ff007988 */ /* 0x000fe80008000805 */
[----:B------:R-:W1:Y:S02]  /*3920*/  LDS R8, [UR5+0x3479c] ;  /* 0x03479c05ff087984 */ /* 0x000e640008000800 */
[----:B-1----:R-:W-:Y:S01]  /*3930*/  LOP3.LUT R21, R8, 0xf00, RZ, 0xb8, !PT ;  /* 0x00000f0008157812 */ /* 0x002fe200078eb8ff */
[----:B------:R-:W-:-:S04]  /*3940*/  VIADD R8, R13, 0xffffffff ;  /* 0xffffffff0d087836 */ /* 0x000fc80000000000 */
[----:B------:R-:W-:Y:S04]  /*3950*/  STS.64 [UR5+0x34798], R20 ;  /* 0x03479814ff007988 */ /* 0x000fe80008000a05 */
[----:B------:R-:W1:Y:S04]  /*3960*/  LDS R12, [UR5+0x3479c] ;  /* 0x03479c05ff0c7984 */ /* 0x000e680008000800 */
[----:B------:R3:W-:Y:S01]  /*3970*/  STS.128 [UR5+0x347a0], R8 ;  /* 0x0347a008ff007988 */ /* 0x0007e20008000c05 */
[----:B-1----:R-:W-:-:S05]  /*3980*/  LOP3.LUT R12, R12, 0xf000, RZ, 0xb8, !PT ;  /* 0x0000f0000c0c7812 */ /* 0x002fca00078eb8ff */
[----:B------:R3:W-:Y:S02]  /*3990*/  STS [UR5+0x3479c], R12 ;  /* 0x03479c0cff007988 */ /* 0x0007e40008000805 */
.L_x_34:
[----:B------:R-:W-:Y:S05]  /*39a0*/  BSYNC B0 ;  /* 0x0000000000007941 */ /* 0x000fea0003800000 */
.L_x_33:
[----:B------:R-:W-:Y:S01]  /*39b0*/  ELECT P0, URZ, PT ;  /* 0x00000000003f782f */ /* 0x000fe20003800000 */
[----:B------:R-:W-:Y:S01]  /*39c0*/  NOP ;  /* 0x0000000000007918 */ /* 0x000fe20000000000 */
[----:B------:R-:W-:Y:S11]  /*39d0*/  BSSY B0, `(.L_x_35) ;  /* 0x0000004000007945 */ /* 0x000ff60003800000 */
[----:B------:R-:W-:Y:S05]  /*39e0*/  @!P0 BRA `(.L_x_36) ;  /* 0x0000000000088947 */ /* 0x000fea0003800000 */
[----:B------:R0:W-:Y:S01]  /*39f0*/  UTMACMDFLUSH ;  /* 0x00000000000079b7 */ /* 0x0001e20000000000 */
[----:B------:R-:W-:-:S04]  /*3a00*/  DEPBAR.LE SB0, 0x0 ;  /* 0x000080000000791a */ /* 0x000fc80000000000 */
.L_x_36:
[----:B------:R-:W-:Y:S05]  /*3a10*/  BSYNC B0 ;  /* 0x0000000000007941 */ /* 0x000fea0003800000 */
.L_x_35:
[----:B------:R-:W1:Y:S01]  /*3a20*/  S2UR UR5, SR_CgaCtaId ;  /* 0x00000000000579c3 */ /* 0x000e620000008800 */
[----:B-----5:R-:W2:Y:S01]  /*3a30*/  S2R R0, SR_LANEID ;  /* 0x0000000000007919 */ /* 0x020ea20000000000 */
[----:B------:R-:W-:Y:S01]  /*3a40*/  UISETP.NE.AND UP0, UPT, UR12, 0x1, UPT ;  /* 0x000000010c00788c */ /* 0x000fe2000bf05270 */
[----:B------:R-:W-:Y:S02]  /*3a50*/  UMOV UR4, 0x400 ;  /* 0x0000040000047882 */ /* 0x000fe40000000000 */
[----:B-1----:R-:W-:-:S04]  /*3a60*/  ULEA UR4, UR5, UR4, 0x18 ;  /* 0x0000000405047291 */ /* 0x002fc8000f8ec03f */
[----:B------:R-:W-:-:S04]  /*3a70*/  UIADD3 UR5, UR4, 0x80, URZ ;  /* 0x0000008004057890 */ /* 0x000fc8000fffe03f */
[----:B------:R-:W-:Y:S01]  /*3a80*/  @!UP0 UIADD3 UR5, UR4, URZ, URZ ;  /* 0x0000003f04058290 */ /* 0x000fe2000fffe03f */
[----:B--2---:R-:W-:-:S05]  /*3a90*/  IMAD.SHL.U32 R0, R0, 0x4, RZ ;  /* 0x0000000400007824 */ /* 0x004fca00078e00ff */
[----:B------:R-:W-:Y:S01]  /*3aa0*/  IMAD.U32 R5, RZ, RZ, UR5 ;  /* 0x00000005ff057e24 */ /* 0x000fe2000f8e00ff */
[----:B------:R-:W-:-:S04]  /*3ab0*/  IADD3 R4, P0, R0, UR36, RZ ;  /* 0x0000002400047c10 */ /* 0x000fc8000ff1e0ff */
[----:B----4-:R-:W-:Y:S02]  /*3ac0*/  IADD3 R6, R0, 0x34780, R5 ;  /* 0x0003478000067810 */ /* 0x010fe40007ffe005 */
[----:B------:R-:W-:-:S03]  /*3ad0*/  IADD3.X R5, RZ, UR37, RZ, P0, !PT ;  /* 0x00000025ff057c10 */ /* 0x000fc600087fe4ff */
[----:B------:R-:W1:Y:S04]  /*3ae0*/  LDS R7, [R6] ;  /* 0x0000000006077984 */ /* 0x000e680000000800 */
[----:B-1----:R1:W5:Y:S02]  /*3af0*/  ATOMG.E.EXCH.STRONG.GPU PT, RZ, [R4], R7 ;  /* 0x0000000704ff73a8 */ /* 0x00236400041ee100 */
.L_x_32:
[----:B-----5:R-:W-:Y:S01]  /*3b00*/  IMAD.SHL.U32 R0, R2, 0x40, RZ ;  /* 0x0000004002007824 */ /* 0x020fe200078e00ff */
[-C--:B-12---:R-:W-:Y:S01]  /*3b10*/  LEA.HI R5, R3, R2.reuse, RZ, 0x5 ;  /* 0x0000000203057211 */ /* 0x086fe200078f28ff */
[----:B------:R-:W1:Y:S01]  /*3b20*/  S2UR UR57, SR_CgaCtaId ;  /* 0x00000000003979c3 */ /* 0x000e620000008800 */
[----:B------:R-:W-:Y:S01]  /*3b30*/  IMAD.SHL.U32 R14, R14, 0x8, RZ ;  /* 0x000000080e0e7824 */ /* 0x000fe200078e00ff */
[----:B------:R-:W-:Y:S01]  /*3b40*/  UISETP.NE.AND UP1, UPT, UR12, 0x1, UPT ;  /* 0x000000010c00788c */ /* 0x000fe2000bf25270 */
[----:B------:R-:W-:Y:S01]  /*3b50*/  LOP3.LUT R4, R0, 0x40, RZ, 0xc0, !PT ;  /* 0x0000004000047812 */ /* 0x000fe200078ec0ff */
[----:B------:R-:W-:Y:S01]  /*3b60*/  UISETP.NE.AND UP0, UPT, UR18, URZ, UPT ;  /* 0x0000003f1200728c */ /* 0x000fe2000bf05270 */
[----:B------:R-:W-:Y:S01]  /*3b70*/  SHF.R.U32.HI R5, RZ, 0x1, R5 ;  /* 0x00000001ff057819 */ /* 0x000fe20000011605 */
[----:B------:R-:W-:Y:S01]  /*3b80*/  UMOV UR47, 0x400 ;  /* 0x00000400002f7882 */ /* 0x000fe20000000000 */
[-C--:B------:R-:W-:Y:S01]  /*3b90*/  LEA.HI R0, R2, R2.reuse, RZ, 0x1 ;  /* 0x0000000202007211 */ /* 0x080fe200078f08ff */
[----:B------:R-:W-:Y:S01]  /*3ba0*/  USEL UR4, URZ, 0x1, UP0 ;  /* 0x000000013f047887 */ /* 0x000fe20008000000 */
[----:B------:R-:W-:Y:S01]  /*3bb0*/  LOP3.LUT R5, R4, 0x30, R5, 0xf8, !PT ;  /* 0x0000003004057812 */ /* 0x000fe200078ef805 */
[----:B------:R-:W-:Y:S01]  /*3bc0*/  USHF.L.U32 UR50, UR18, 0x3, URZ ;  /* 0x0000000312327899 */ /* 0x000fe2000800063f */
[----:B------:R-:W-:Y:S01]  /*3bd0*/  SHF.R.S32.HI R0, RZ, 0x1, R0 ;  /* 0x00000001ff007819 */ /* 0x000fe20000011400 */
[----:B------:R-:W-:Y:S01]  /*3be0*/  IMAD.MOV.U32 R7, RZ, RZ, 0x1 ;  /* 0x00000001ff077424 */ /* 0x000fe200078e00ff */
[----:B------:R-:W-:Y:S01]  /*3bf0*/  LOP3.LUT R14, R5, 0x8, R14, 0xf8, !PT ;  /* 0x00000008050e7812 */ /* 0x000fe200078ef80e */
[----:B------:R-:W-:Y:S01]  /*3c00*/  ULOP3.LUT UR54, UR50, 0x8, URZ, 0xc0, !UPT ;  /* 0x0000000832367892 */ /* 0x000fe2000f8ec03f */
[----:B------:R-:W-:Y:S01]  /*3c10*/  LEA.HI R5, R3, R2, RZ, 0x4 ;  /* 0x0000000203057211 */ /* 0x000fe200078f20ff */
[----:B------:R-:W-:Y:S01]  /*3c20*/  VIADD R222, R2, 0x1f ;  /* 0x0000001f02de7836 */ /* 0x000fe20000000000 */
[----:B------:R-:W-:Y:S01]  /*3c30*/  SHF.L.U32 R0, R0, 0x7, RZ ;  /* 0x0000000700007819 */ /* 0x000fe200000006ff */
[----:B------:R-:W-:Y:S01]  /*3c40*/  IMAD.MOV.U32 R216, RZ, RZ, RZ ;  /* 0x000000ffffd87224 */ /* 0x000fe200078e00ff */
[----:B----4-:R-:W-:Y:S01]  /*3c50*/  SHF.R.S32.HI R6, RZ, 0x4, R5 ;  /* 0x00000004ff067819 */ /* 0x010fe20000011405 */
[----:B------:R-:W-:Y:S01]  /*3c60*/  ULOP3.LUT UR43, UR42, 0x1, URZ, 0xfc, !UPT ;  /* 0x000000012a2b7892 */ /* 0x000fe2000f8efc3f */
[----:B------:R-:W-:Y:S01]  /*3c70*/  LOP3.LUT R3, R0, 0x180, RZ, 0xc0, !PT ;  /* 0x0000018000037812 */ /* 0x000fe200078ec0ff */
[----:B------:R-:W-:Y:S01]  /*3c80*/  ULOP3.LUT UR53, UR59, 0x1, URZ, 0xfc, !UPT ;  /* 0x000000013b357892 */ /* 0x000fe2000f8efc3f */
[----:B------:R-:W-:Y:S01]  /*3c90*/  LEA.HI R5, R5, R6, RZ, 0x1 ;  /* 0x0000000605057211 */ /* 0x000fe200078f08ff */
[----:B-1----:R-:W-:Y:S01]  /*3ca0*/  ULEA UR47, UR57, UR47, 0x18 ;  /* 0x0000002f392f7291 */ /* 0x002fe2000f8ec03f */
[----:B------:R-:W-:Y:S01]  /*3cb0*/  LOP3.LUT R4, R3, R4, RZ, 0xfc, !PT ;  /* 0x0000000403047212 */ /* 0x000fe200078efcff */
[----:B------:R-:W-:Y:S01]  /*3cc0*/  ULOP3.LUT UR55, UR61, 0x1, URZ, 0xfc, !UPT ;  /* 0x000000013d377892 */ /* 0x000fe2000f8efc3f */
[----:B------:R-:W-:Y:S01]  /*3cd0*/  LOP3.LUT R5, R5, 0x7ffffe, RZ, 0xc0, !PT ;  /* 0x007ffffe05057812 */ /* 0x000fe200078ec0ff */
[----:B------:R-:W-:Y:S01]  /*3ce0*/  UIADD3 UR49, UR47, 0x80, URZ ;  /* 0x000000802f317890 */ /* 0x000fe2000fffe03f */
[----:B------:R-:W-:Y:S01]  /*3cf0*/  SHF.R.U32.HI R4, RZ, 0x3, R4 ;  /* 0x00000003ff047819 */ /* 0x000fe20000011604 */
[----:B------:R-:W-:Y:S01]  /*3d00*/  UIADD3 UR48, UR47, 0x34510, URZ ;  /* 0x000345102f307890 */ /* 0x000fe2000fffe03f */
[----:B------:R-:W-:Y:S01]  /*3d10*/  MOV R217, UR4 ;  /* 0x0000000400d97c02 */ /* 0x000fe20008000f00 */
[----:B------:R-:W-:Y:S01]  /*3d20*/  IMAD.IADD R5, R6, 0x1, -R5 ;  /* 0x0000000106057824 */ /* 0x000fe200078e0a05 */
[----:B------:R-:W-:Y:S01]  /*3d30*/  LOP3.LUT R4, R4, R14, R3, 0x1e, !PT ;  /* 0x0000000e04047212 */ /* 0x000fe200078e1e03 */
[----:B------:R-:W-:-:S02]  /*3d40*/  @!UP1 UIADD3 UR49, UR47, URZ, URZ ;  /* 0x0000003f2f319290 */ /* 0x000fc4000fffe03f */
[----:B------:R-:W-:Y:S01]  /*3d50*/  ULOP3.LUT UR56, UR50, 0x8, URZ, 0xc, !UPT ;  /* 0x0000000832387892 */ /* 0x000fe2000f8e0c3f */
[----:B------:R-:W-:Y:S01]  /*3d60*/  LEA R221, R5, R4, 0x9 ;  /* 0x0000000405dd7211 */ /* 0x000fe200078e48ff */
[----:B------:R-:W-:Y:S02]  /*3d70*/  ULOP3.LUT UR54, UR54, 0x18, URZ, 0x3c, !UPT ;  /* 0x0000001836367892 */ /* 0x000fe4000f8e3c3f */
[----:B------:R-:W-:Y:S02]  /*3d80*/  UIADD3 UR5, UR50, UR48, URZ ;  /* 0x0000003032057290 */ /* 0x000fe4000fffe03f */
[----:B------:R-:W-:-:S12]  /*3d90*/  UIADD3 UR49, UR49, 0x34780, URZ ;  /* 0x0003478031317890 */ /* 0x000fd8000fffe03f */
.L_x_160:
[----:B-1-3--:R-:W1:Y:S02]  /*3da0*/  LDC.64 R2, c[0x0][0x290] ;  /* 0x0000a400ff027b82 */ /* 0x00ae640000000a00 */
[----:B-1----:R-:W-:-:S05]  /*3db0*/  IMAD.WIDE R2, R18, 0xc, R2 ;  /* 0x0000000c12027825 */ /* 0x002fca00078e0202 */
[----:B--2---:R-:W2:Y:S01]  /*3dc0*/  LDG.E R5, desc[UR38][R2.64+0x8] ;  /* 0x0000082602057981 */ /* 0x004ea2000c1e1900 */
[----:B---3--:R-:W-:Y:S01]  /*3dd0*/  SHF.L.U32 R11, R217, 0x1f, RZ ;  /* 0x0000001fd90b7819 */ /* 0x008fe200000006ff */
[----:B------:R-:W-:Y:S01]  /*3de0*/  IMAD.U32 R8, RZ, RZ, UR48 ;  /* 0x00000030ff087e24 */ /* 0x000fe2000f8e00ff */
[----:B------:R-:W-:-:S03]  /*3df0*/  UMOV UR5, UR40 ;  /* 0x0000002800057c82 */ /* 0x000fc60008000000 */
[----:B------:R-:W1:Y:S01]  /*3e00*/  SYNCS.PHASECHK.TRANS64.TRYWAIT P0, [R8+UR50], R11 ;  /* 0x0000000b080075a7 */ /* 0x000e620008000172 */
[----:B--2---:R-:W-:-:S05]  /*3e10*/  VIADD R6, R5, 0x7f ;  /* 0x0000007f05067836 */ /* 0x004fca0000000000 */
[----:B------:R-:W-:-:S04]  /*3e20*/  SHF.R.S32.HI R9, RZ, 0x1f, R6 ;  /* 0x0000001fff097819 */ /* 0x000fc80000011406 */
[----:B------:R-:W-:Y:S01]  /*3e30*/  LEA.HI R6, R9, R6, RZ, 0x7 ;  /* 0x0000000609067211 */ /* 0x000fe200078f38ff */
[----:B-1----:R-:W-:Y:S06]  /*3e40*/  @!P0 BRA `(.L_x_37) ;  /* 0x0000013400a88947 */ /* 0x002fec0003800000 */
.L_x_362:
[----:B------:R2:W-:Y:S01]  /*3e50*/  STL [R1], RZ ;  /* 0x000000ff01007387 */ /* 0x0005e20000100800 */
[----:B------:R-:W-:Y:S01]  /*3e60*/  ISETP.GE.AND P0, PT, R5, 0x1, PT ;  /* 0x000000010500780c */ /* 0x000fe20003f06270 */
[----:B------:R-:W-:Y:S01]  /*3e70*/  UMOV UR4, URZ ;  /* 0x0000003f00047c82 */ /* 0x000fe20008000000 */
[----:B------:R-:W-:Y:S01]  /*3e80*/  MOV R219, R18 ;  /* 0x0000001200db7202 */ /* 0x000fe20000000f00 */
[----:B------:R2:W-:Y:S01]  /*3e90*/  STL [R1+0x4], RZ ;  /* 0x000004ff01007387 */ /* 0x0005e20000100800 */
[----:B------:R-:W-:Y:S01]  /*3ea0*/  SHF.R.S32.HI R19, RZ, 0x1f, R18 ;  /* 0x0000001fff137819 */ /* 0x000fe20000011412 */
[----:B------:R-:W-:Y:S01]  /*3eb0*/  IMAD.U32 R2, RZ, RZ, UR41 ;  /* 0x00000029ff027e24 */ /* 0x000fe2000f8e00ff */
[----:B------:R-:W-:Y:S01]  /*3ec0*/  CS2R R86, SRZ ;  /* 0x0000000000567805 */ /* 0x000fe2000001ff00 */
[----:B------:R2:W-:Y:S01]  /*3ed0*/  STL [R1+0x8], RZ ;  /* 0x000008ff01007387 */ /* 0x0005e20000100800 */
[----:B------:R-:W-:Y:S02]  /*3ee0*/  CS2R R152, SRZ ;  /* 0x0000000000987805 */ /* 0x000fe4000001ff00 */
[----:B------:R-:W-:-:S02]  /*3ef0*/  CS2R R154, SRZ ;  /* 0x00000000009a7805 */ /* 0x000fc4000001ff00 */
[----:B------:R-:W-:Y:S01]  /*3f00*/  CS2R R156, SRZ ;  /* 0x00000000009c7805 */ /* 0x000fe2000001ff00 */
[----:B------:R2:W-:Y:S01]  /*3f10*/  STL [R1+0xc], RZ ;  /* 0x00000cff01007387 */ /* 0x0005e20000100800 */
[----:B------:R-:W-:Y:S02]  /*3f20*/  CS2R R158, SRZ ;  /* 0x00000000009e7805 */ /* 0x000fe4000001ff00 */
[----:B------:R-:W-:Y:S02]  /*3f30*/  CS2R R160, SRZ ;  /* 0x0000000000a07805 */ /* 0x000fe4000001ff00 */
        /* <DEDUP_REMOVED lines=108> */
[----:B------:R-:W-:Y:S01]  /*4600*/  SHF.R.S32.HI R6, RZ, 0x7, R6 ;  /* 0x00000007ff067819 */ /* 0x000fe20000011406 */
        /* <DEDUP_REMOVED lines=12> */
[----:B------:R2:W-:Y:S04]  /*46d0*/  STL [R1+0x88], RZ ;  /* 0x000088ff01007387 */ /* 0x0005e80000100800 */
        /* <DEDUP_REMOVED lines=28> */
[----:B------:R2:W-:Y:S01]  /*48a0*/  STL [R1+0xfc], RZ ;  /* 0x0000fcff01007387 */ /* 0x0005e20000100800 */
[----:B------:R-:W-:Y:S05]  /*48b0*/  @!P0 BRA `(.L_x_38) ;  /* 0x0000002800408947 */ /* 0x000fea0003800000 */
[----:B------:R-:W-:-:S06]  /*48c0*/  UISETP.NE.AND UP0, UPT, UR43, 0x3, UPT ;  /* 0x000000032b00788c */ /* 0x000fcc000bf05270 */
[----:B------:R-:W-:-:S13]  /*48d0*/  PLOP3.LUT P1, PT, PT, PT, UP0, 0x80, 0x0 ;  /* 0x000000000000781c */ /* 0x000fda0003f2f008 */
[----:B------:R-:W-:Y:S05]  /*48e0*/  @!P1 BRA `(.L_x_39) ;  /* 0x0000000000049947 */ /* 0x000fea0003800000 */
[----:B------:R-:W-:Y:S01]  /*48f0*/  BPT.TRAP 0x1 ;  /* 0x000000040000795c */ /* 0x000fe20000300000 */
.L_x_39:
[----:B------:R-:W-:Y:S01]  /*4900*/  ULEA UR4, UR40, UR47, 0x3 ;  /* 0x0000002f28047291 */ /* 0x000fe2000f8e183f */
[----:B-1----:R-:W-:-:S05]  /*4910*/  IMAD.U32 R0, RZ, RZ, UR41 ;  /* 0x00000029ff007e24 */ /* 0x002fca000f8e00ff */
[----:B------:R-:W-:-:S04]  /*4920*/  SHF.L.U32 R0, R0, 0x1f, RZ ;  /* 0x0000001f00007819 */ /* 0x000fc800000006ff */
[----:B------:R1:W3:Y:S01]  /*4930*/  SYNCS.PHASECHK.TRANS64.TRYWAIT P0, [UR4+0x34480], R0 ;  /* 0x03448000ff0075a7 */ /* 0x0002e20008000144 */
[----:B------:R-:W-:Y:S05]  /*4940*/  @!P1 BRA `(.L_x_40) ;  /* 0x0000000000049947 */ /* 0x000fea0003800000 */
[----:B------:R-:W-:Y:S01]  /*4950*/  BPT.TRAP 0x1 ;  /* 0x000000040000795c */ /* 0x000fe20000300000 */
.L_x_40:
[----:B---3--:R-:W-:Y:S05]  /*4960*/  @P0 BRA `(.L_x_41) ;  /* 0x0000000000080947 */ /* 0x008fea0003800000 */
[----:B------:R-:W3:Y:S02]  /*4970*/  SYNCS.PHASECHK.TRANS64.TRYWAIT P0, [UR4+0x34480], R0 ;  /* 0x03448000ff0075a7 */ /* 0x000ee40008000144 */
[----:B---3--:R-:W-:Y:S05]  /*4980*/  @!P0 BRA `(.L_x_42) ;  /* 0x0000012800f48947 */ /* 0x008fea0003800000 */
.L_x_41:
[----:B------:R-:W-:Y:S01]  /*4990*/  UIADD3 UR5, UR47, 0x20000, URZ ;  /* 0x000200002f057890 */ /* 0x000fe2000fffe03f */
[----:B------:R-:W-:Y:S01]  /*49a0*/  WARPGROUP.ARRIVE ;  /* 0x00000000000079c5 */ /* 0x000fe20000000000 */
[----:B------:R-:W-:Y:S01]  /*49b0*/  USHF.R.U32.HI UR4, URZ, 0x4, UR47 ;  /* 0x000000043f047899 */ /* 0x000fe2000801162f */
[----:B------:R-:W-:Y:S01]  /*49c0*/  STL [R1+0x210], R23 ;  /* 0x0002101701007387 */ /* 0x000fe20000100800 */
[----:B------:R-:W-:Y:S02]  /*49d0*/  USHF.R.U32.HI UR5, URZ, 0x4, UR5 ;  /* 0x000000043f057899 */ /* 0x000fe40008011605 */
[----:B------:R-:W-:Y:S01]  /*49e0*/  ULOP3.LUT UR4, UR4, 0x3fff, URZ, 0xc0, !UPT ;  /* 0x00003fff04047892 */ /* 0x000fe2000f8ec03f */
[----:B------:R4:W-:Y:S01]  /*49f0*/  STL [R1+0x20c], R22 ;  /* 0x00020c1601007387 */ /* 0x0009e20000100800 */
[----:B------:R-:W-:Y:S02]  /*4a00*/  ULOP3.LUT UR5, UR5, 0x3fff, URZ, 0xc0, !UPT ;  /* 0x00003fff05057892 */ /* 0x000fe4000f8ec03f */
[----:B------:R-:W-:Y:S01]  /*4a10*/  ULOP3.LUT UR6, UR4, 0x10000, URZ, 0xfc, !UPT ;  /* 0x0001000004067892 */ /* 0x000fe2000f8efc3f */
[----:B------:R1:W-:Y:S01]  /*4a20*/  STL [R1+0x208], R19 ;  /* 0x0002081301007387 */ /* 0x0003e20000100800 */
[----:B------:R-:W-:-:S02]  /*4a30*/  ULOP3.LUT UR4, UR5, 0x10000, URZ, 0xfc, !UPT ;  /* 0x0001000005047892 */ /* 0x000fc4000f8efc3f */
[----:B------:R-:W-:Y:S01]  /*4a40*/  ULEA UR5, UR40, UR6, 0xb ;  /* 0x0000000628057291 */ /* 0x000fe2000f8e583f */
[----:B------:R-:W-:Y:S01]  /*4a50*/  STL [R1+0x204], R18 ;  /* 0x0002041201007387 */ /* 0x000fe20000100800 */
[----:B------:R-:W-:Y:S01]  /*4a60*/  ULEA UR4, UR40, UR4, 0xa ;  /* 0x0000000428047291 */ /* 0x000fe2000f8e503f */
[----:B------:R-:W-:Y:S01]  /*4a70*/  UMOV UR9, 0x40000040 ;  /* 0x4000004000097882 */ /* 0x000fe20000000000 */
[----:B------:R-:W-:Y:S01]  /*4a80*/  UMOV UR11, 0x40000040 ;  /* 0x40000040000b7882 */ /* 0x000fe20000000000 */
[----:B------:R-:W-:Y:S02]  /*4a90*/  STL [R1+0x200], R17 ;  /* 0x0002001101007387 */ /* 0x000fe40000100800 */
[----:B------:R-:W-:Y:S02]  /*4aa0*/  UMOV UR8, UR5 ;  /* 0x0000000500087c82 */ /* 0x000fe40008000000 */
[----:B------:R-:W-:Y:S01]  /*4ab0*/  UMOV UR10, UR4 ;  /* 0x00000004000a7c82 */ /* 0x000fe20008000000 */
[----:B------:R2:W-:Y:S01]  /*4ac0*/  STL [R1+0x1fc], R16 ;  /* 0x0001fc1001007387 */ /* 0x0005e20000100800 */
[----:B------:R-:W-:Y:S01]  /*4ad0*/  QGMMA.64x128x32.F32.E4M3.E4M3 R68, gdesc[UR8], RZ, !UPT, gsb0 ;  /* 0x01e00000084479f3 */ /* 0x000fe2000c0008ff */
[----:B------:R-:W-:Y:S01]  /*4ae0*/  UIADD3 UR8, UR5, 0x200, URZ ;  /* 0x0000020005087890 */ /* 0x000fe2000fffe03f */
[----:B------:R-:W-:Y:S01]  /*4af0*/  UMOV UR9, 0x40000040 ;  /* 0x4000004000097882 */ /* 0x000fe20000000000 */
[----:B------:R-:W-:Y:S04]  /*4b00*/  STL [R1+0x1f8], R8 ;  /* 0x0001f80801007387 */ /* 0x000fe80000100800 */
[----:B------:R3:W-:Y:S04]  /*4b10*/  STL [R1+0x1f4], R7 ;  /* 0x0001f40701007387 */ /* 0x0007e80000100800 */
[----:B------:R-:W-:Y:S04]  /*4b20*/  STL [R1+0x1f0], R6 ;  /* 0x0001f00601007387 */ /* 0x000fe80000100800 */
[----:B------:R3:W-:Y:S04]  /*4b30*/  STL [R1+0x1ec], R5 ;  /* 0x0001ec0501007387 */ /* 0x0007e80000100800 */
[----:B------:R-:W-:Y:S04]  /*4b40*/  STL [R1+0x3f8], R222 ;  /* 0x0003f8de01007387 */ /* 0x000fe80000100800 */
[----:B------:R-:W-:Y:S04]  /*4b50*/  STL [R1+0x3f4], R221 ;  /* 0x0003f4dd01007387 */ /* 0x000fe80000100800 */
[----:B------:R-:W-:Y:S04]  /*4b60*/  STL [R1+0x3f0], R219 ;  /* 0x0003f0db01007387 */ /* 0x000fe80000100800 */
[----:B------:R3:W-:Y:S01]  /*4b70*/  STL.64 [R1+0x3e8], R216 ;  /* 0x0003e8d801007387 */ /* 0x0007e20000100a00 */
[----:B------:R-:W-:-:S02]  /*4b80*/  WARPGROUP.DEPBAR.LE gsb0, 0x0 ;  /* 0x00008000000079c5 */ /* 0x000fc40000010000 */
[----:B------:R-:W-:Y:S01]  /*4b90*/  WARPGROUP.ARRIVE ;  /* 0x00000000000079c5 */ /* 0x000fe20000000000 */
[----:B------:R-:W-:Y:S01]  /*4ba0*/  IMAD.MOV.U32 R44, RZ, RZ, R88 ;  /* 0x000000ffff2c7224 */ /* 0x000fe200078e0058 */
[----:B------:R-:W-:Y:S01]  /*4bb0*/  MOV R43, R89 ;  /* 0x00000059002b7202 */ /* 0x000fe20000000f00 */
[----:B------:R-:W-:Y:S01]  /*4bc0*/  IMAD.MOV.U32 R42, RZ, RZ, R90 ;  /* 0x000000ffff2a7224 */ /* 0x000fe200078e005a */
[----:B------:R-:W-:Y:S01]  /*4bd0*/  MOV R40, R92 ;  /* 0x0000005c00287202 */ /* 0x000fe20000000f00 */
[----:B------:R-:W-:Y:S01]  /*4be0*/  IMAD.MOV.U32 R41, RZ, RZ, R91 ;  /* 0x000000ffff297224 */ /* 0x000fe200078e005b */
[----:B------:R-:W-:Y:S01]  /*4bf0*/  QGMMA.64x128x32.F32.E4M3.E4M3 R152, gdesc[UR8], RZ, !UPT, gsb0 ;  /* 0x01e00000089879f3 */ /* 0x000fe2000c0008ff */
[----:B------:R-:W-:Y:S01]  /*4c00*/  UIADD3 UR8, UR5, 0x400, URZ ;  /* 0x0000040005087890 */ /* 0x000fe2000fffe03f */
[----:B------:R-:W-:Y:S01]  /*4c10*/  IMAD.MOV.U32 R39, RZ, RZ, R93 ;  /* 0x000000ffff277224 */ /* 0x000fe200078e005d */
[----:B------:R-:W-:Y:S01]  /*4c20*/  MOV R37, R95 ;  /* 0x0000005f00257202 */ /* 0x000fe20000000f00 */
        /* <DEDUP_REMOVED lines=9> */
[----:B----4-:R-:W-:Y:S01]  /*4cc0*/  MOV R22, R110 ;  /* 0x0000006e00167202 */ /* 0x010fe20000000f00 */
[----:B------:R-:W-:Y:S01]  /*4cd0*/  IMAD.MOV.U32 R30, RZ, RZ, R102 ;  /* 0x000000ffff1e7224 */ /* 0x000fe200078e0066 */
[----:B-1----:R-:W-:Y:S01]  /*4ce0*/  MOV R19, R113 ;  /* 0x0000007100137202 */ /* 0x002fe20000000f00 */
[----:B------:R-:W-:Y:S01]  /*4cf0*/  IMAD.MOV.U32 R29, RZ, RZ, R103 ;  /* 0x000000ffff1d7224 */ /* 0x000fe200078e0067 */
[----:B--2---:R-:W-:Y:S01]  /*4d00*/  MOV R16, R116 ;  /* 0x0000007400107202 */ /* 0x004fe20000000f00 */
[----:B------:R-:W-:Y:S01]  /*4d10*/  IMAD.MOV.U32 R27, RZ, RZ, R105 ;  /* 0x000000ffff1b7224 */ /* 0x000fe200078e0069 */
[----:B------:R-:W-:Y:S01]  /*4d20*/  MOV R13, R119 ;  /* 0x00000077000d7202 */ /* 0x000fe20000000f00 */
[----:B------:R-:W-:Y:S01]  /*4d30*/  IMAD.MOV.U32 R26, RZ, RZ, R106 ;  /* 0x000000ffff1a7224 */ /* 0x000fe200078e006a */
[----:B------:R-:W-:Y:S01]  /*4d40*/  MOV R11, R121 ;  /* 0x00000079000b7202 */ /* 0x000fe20000000f00 */
[----:B------:R-:W-:Y:S01]  /*4d50*/  IMAD.MOV.U32 R24, RZ, RZ, R108 ;  /* 0x000000ffff187224 */ /* 0x000fe200078e006c */
[----:B------:R-:W-:Y:S01]  /*4d60*/  MOV R9, R123 ;  /* 0x0000007b00097202 */ /* 0x000fe20000000f00 */
[----:B------:R-:W-:Y:S01]  /*4d70*/  IMAD.MOV.U32 R23, RZ, RZ, R109 ;  /* 0x000000ffff177224 */ /* 0x000fe200078e006d */
[----:B---3--:R-:W-:Y:S01]  /*4d80*/  MOV R7, R125 ;  /* 0x0000007d00077202 */ /* 0x008fe20000000f00 */
[----:B------:R-:W-:Y:S01]  /*4d90*/  IMAD.MOV.U32 R21, RZ, RZ, R111 ;  /* 0x000000ffff157224 */ /* 0x000fe200078e006f */
[----:B------:R-:W-:Y:S01]  /*4da0*/  MOV R5, R127 ;  /* 0x0000007f00057202 */ /* 0x000fe20000000f00 */
[----:B------:R-:W-:Y:S01]  /*4db0*/  IMAD.MOV.U32 R20, RZ, RZ, R112 ;  /* 0x000000ffff147224 */ /* 0x000fe200078e0070 */
[----:B------:R-:W-:Y:S01]  /*4dc0*/  MOV R3, R129 ;  /* 0x0000008100037202 */ /* 0x000fe20000000f00 */
[----:B------:R-:W-:Y:S01]  /*4dd0*/  IMAD.MOV.U32 R18, RZ, RZ, R114 ;  /* 0x000000ffff127224 */ /* 0x000fe200078e0072 */
[----:B------:R-:W-:Y:S01]  /*4de0*/  MOV R0, R131 ;  /* 0x0000008300007202 */ /* 0x000fe20000000f00 */
[----:B------:R-:W-:Y:S01]  /*4df0*/  IMAD.MOV.U32 R17, RZ, RZ, R115 ;  /* 0x000000ffff117224 */ /* 0x000fe200078e0073 */
[----:B------:R-:W-:Y:S01]  /*4e00*/  UMOV UR9, 0x40000040 ;  /* 0x4000004000097882 */ /* 0x000fe20000000000 */
        /* <DEDUP_REMOVED lines=26> */
[----:B------:R-:W-:-:S02]  /*4fb0*/  IMAD.MOV.U32 R56, RZ, RZ, R76 ;  /* 0x000000ffff387224 */ /* 0x000fc400078e004c */
[----:B------:R-:W-:Y:S02]  /*4fc0*/  IMAD.MOV.U32 R54, RZ, RZ, R78 ;  /* 0x000000ffff367224 */ /* 0x000fe400078e004e */
[----:B------:R-:W-:Y:S02]  /*4fd0*/  IMAD.MOV.U32 R53, RZ, RZ, R79 ;  /* 0x000000ffff357224 */ /* 0x000fe400078e004f */
[----:B------:R-:W-:Y:S02]  /*4fe0*/  IMAD.MOV.U32 R51, RZ, RZ, R81 ;  /* 0x000000ffff337224 */ /* 0x000fe400078e0051 */
[----:B------:R-:W-:Y:S02]  /*4ff0*/  IMAD.MOV.U32 R50, RZ, RZ, R82 ;  /* 0x000000ffff327224 */ /* 0x000fe400078e0052 */
[----:B------:R-:W-:Y:S02]  /*5000*/  IMAD.MOV.U32 R48, RZ, RZ, R84 ;  /* 0x000000ffff307224 */ /* 0x000fe400078e0054 */
[----:B------:R-:W-:-:S02]  /*5010*/  IMAD.MOV.U32 R47, RZ, RZ, R85 ;  /* 0x000000ffff2f7224 */ /* 0x000fc400078e0055 */
[----:B------:R-:W-:Y:S02]  /*5020*/  IMAD.MOV.U32 R45, RZ, RZ, R87 ;  /* 0x000000ffff2d7224 */ /* 0x000fe400078e0057 */
[----:B------:R-:W-:Y:S02]  /*5030*/  IMAD.MOV.U32 R216, RZ, RZ, R12 ;  /* 0x000000ffffd87224 */ /* 0x000fe400078e000c */
[----:B------:R-:W-:Y:S02]  /*5040*/  IMAD.MOV.U32 R218, RZ, RZ, R10 ;  /* 0x000000ffffda7224 */ /* 0x000fe400078e000a */
[----:B------:R-:W-:Y:S02]  /*5050*/  IMAD.MOV.U32 R220, RZ, RZ, R8 ;  /* 0x000000ffffdc7224 */ /* 0x000fe400078e0008 */
[----:B------:R-:W-:Y:S02]  /*5060*/  IMAD.MOV.U32 R222, RZ, RZ, R6 ;  /* 0x000000ffffde7224 */ /* 0x000fe400078e0006 */
[----:B------:R-:W-:-:S02]  /*5070*/  IMAD.MOV.U32 R224, RZ, RZ, R4 ;  /* 0x000000ffffe07224 */ /* 0x000fc400078e0004 */
[----:B------:R-:W-:Y:S01]  /*5080*/  IMAD.MOV.U32 R226, RZ, RZ, R2 ;  /* 0x000000ffffe27224 */ /* 0x000fe200078e0002 */
[----:B------:R-:W-:Y:S02]  /*5090*/  WARPGROUP.DEPBAR.LE gsb0, 0x0 ;  /* 0x00008000000079c5 */ /* 0x000fe40000010000 */
[----:B------:R-:W-:Y:S01]  /*50a0*/  WARPGROUP.ARRIVE ;  /* 0x00000000000079c5 */ /* 0x000fe20000000000 */
[----:B------:R1:W-:Y:S04]  /*50b0*/  STL.64 [R1+0x3e0], R214 ;  /* 0x0003e0d601007387 */ /* 0x0003e80000100a00 */
[----:B------:R2:W-:Y:S01]  /*50c0*/  STL.64 [R1+0x3d8], R212 ;  /* 0x0003d8d401007387 */ /* 0x0005e20000100a00 */
[----:B------:R-:W-:Y:S01]  /*50d0*/  QGMMA.64x128x32.F32.E4M3.E4M3 R88, gdesc[UR8], RZ, !UPT, gsb0 ;  /* 0x01e00000085879f3 */ /* 0x000fe2000c0008ff */
[----:B------:R-:W-:-:S02]  /*50e0*/  UIADD3 UR8, UR5, 0x600, URZ ;  /* 0x0000060005087890 */ /* 0x000fc4000fffe03f */
[----:B------:R3:W-:Y:S01]  /*50f0*/  STL.64 [R1+0x3d0], R210 ;  /* 0x0003d0d201007387 */ /* 0x0007e20000100a00 */
[----:B------:R-:W-:-:S03]  /*5100*/  UMOV UR9, 0x40000040 ;  /* 0x4000004000097882 */ /* 0x000fc60000000000 */
[----:B------:R4:W-:Y:S01]  /*5110*/  STL.64 [R1+0x3c8], R208 ;  /* 0x0003c8d001007387 */ /* 0x0009e20000100a00 */
[----:B-1----:R-:W-:Y:S01]  /*5120*/  IMAD.MOV.U32 R214, RZ, RZ, R14 ;  /* 0x000000ffffd67224 */ /* 0x002fe200078e000e */
[----:B------:R-:W-:Y:S02]  /*5130*/  MOV R215, R13 ;  /* 0x0000000d00d77202 */ /* 0x000fe40000000f00 */
[----:B------:R1:W-:Y:S01]  /*5140*/  STL.64 [R1+0x3c0], R206 ;  /* 0x0003c0ce01007387 */ /* 0x0003e20000100a00 */
[----:B--2---:R-:W-:Y:S01]  /*5150*/  IMAD.MOV.U32 R212, RZ, RZ, R16 ;  /* 0x000000ffffd47224 */ /* 0x004fe200078e0010 */
[----:B------:R-:W-:Y:S02]  /*5160*/  MOV R213, R15 ;  /* 0x0000000f00d57202 */ /* 0x000fe40000000f00 */
[----:B------:R2:W-:Y:S01]  /*5170*/  STL.64 [R1+0x3b8], R204 ;  /* 0x0003b8cc01007387 */ /* 0x0005e20000100a00 */
[----:B---3--:R-:W-:Y:S01]  /*5180*/  IMAD.MOV.U32 R210, RZ, RZ, R18 ;  /* 0x000000ffffd27224 */ /* 0x008fe200078e0012 */
[----:B------:R-:W-:-:S02]  /*5190*/  MOV R211, R17 ;  /* 0x0000001100d37202 */ /* 0x000fc40000000f00 */
[----:B------:R3:W-:Y:S01]  /*51a0*/  STL.64 [R1+0x3b0], R202 ;  /* 0x0003b0ca01007387 */ /* 0x0007e20000100a00 */
[----:B----4-:R-:W-:Y:S01]  /*51b0*/  IMAD.MOV.U32 R208, RZ, RZ, R20 ;  /* 0x000000ffffd07224 */ /* 0x010fe200078e0014 */
[----:B------:R-:W-:Y:S02]  /*51c0*/  MOV R209, R19 ;  /* 0x0000001300d17202 */ /* 0x000fe40000000f00 */
[----:B------:R4:W-:Y:S01]  /*51d0*/  STL.64 [R1+0x3a8], R200 ;  /* 0x0003a8c801007387 */ /* 0x0009e20000100a00 */
[----:B-1----:R-:W-:Y:S01]  /*51e0*/  IMAD.MOV.U32 R206, RZ, RZ, R22 ;  /* 0x000000ffffce7224 */ /* 0x002fe200078e0016 */
[----:B------:R-:W-:Y:S02]  /*51f0*/  MOV R207, R21 ;  /* 0x0000001500cf7202 */ /* 0x000fe40000000f00 */
[----:B------:R1:W-:Y:S01]  /*5200*/  STL.64 [R1+0x3a0], R198 ;  /* 0x0003a0c601007387 */ /* 0x0003e20000100a00 */
[----:B--2---:R-:W-:Y:S01]  /*5210*/  IMAD.MOV.U32 R204, RZ, RZ, R24 ;  /* 0x000000ffffcc7224 */ /* 0x004fe200078e0018 */
[----:B------:R-:W-:-:S02]  /*5220*/  MOV R205, R23 ;  /* 0x0000001700cd7202 */ /* 0x000fc40000000f00 */
[----:B------:R2:W-:Y:S01]  /*5230*/  STL.64 [R1+0x398], R196 ;  /* 0x000398c401007387 */ /* 0x0005e20000100a00 */
[----:B---3--:R-:W-:Y:S01]  /*5240*/  IMAD.MOV.U32 R202, RZ, RZ, R26 ;  /* 0x000000ffffca7224 */ /* 0x008fe200078e001a */
[----:B------:R-:W-:Y:S02]  /*5250*/  MOV R203, R25 ;  /* 0x0000001900cb7202 */ /* 0x000fe40000000f00 */
[----:B------:R3:W-:Y:S01]  /*5260*/  STL.64 [R1+0x390], R194 ;  /* 0x000390c201007387 */ /* 0x0007e20000100a00 */
[----:B----4-:R-:W-:Y:S01]  /*5270*/  IMAD.MOV.U32 R200, RZ, RZ, R28 ;  /* 0x000000ffffc87224 */ /* 0x010fe200078e001c */
[----:B------:R-:W-:Y:S02]  /*5280*/  MOV R201, R27 ;  /* 0x0000001b00c97202 */ /* 0x000fe40000000f00 */
[----:B------:R4:W-:Y:S01]  /*5290*/  STL.64 [R1+0x388], R192 ;  /* 0x000388c001007387 */ /* 0x0009e20000100a00 */
[----:B-1----:R-:W-:Y:S01]  /*52a0*/  IMAD.MOV.U32 R198, RZ, RZ, R30 ;  /* 0x000000ffffc67224 */ /* 0x002fe200078e001e */
[----:B------:R-:W-:-:S02]  /*52b0*/  MOV R199, R29 ;  /* 0x0000001d00c77202 */ /* 0x000fc40000000f00 */
[----:B------:R1:W-:Y:S01]  /*52c0*/  STL.64 [R1+0x380], R190 ;  /* 0x000380be01007387 */ /* 0x0003e20000100a00 */
[----:B--2---:R-:W-:Y:S01]  /*52d0*/  IMAD.MOV.U32 R196, RZ, RZ, R32 ;  /* 0x000000ffffc47224 */ /* 0x004fe200078e0020 */
[----:B------:R-:W-:Y:S02]  /*52e0*/  MOV R197, R31 ;  /* 0x0000001f00c57202 */ /* 0x000fe40000000f00 */
[----:B------:R2:W-:Y:S01]  /*52f0*/  STL.64 [R1+0x378], R188 ;  /* 0x000378bc01007387 */ /* 0x0005e20000100a00 */
[----:B---3--:R-:W-:Y:S01]  /*5300*/  IMAD.MOV.U32 R194, RZ, RZ, R34 ;  /* 0x000000ffffc27224 */ /* 0x008fe200078e0022 */
[----:B------:R-:W-:Y:S02]  /*5310*/  MOV R195, R33 ;  /* 0x0000002100c37202 */ /* 0x000fe40000000f00 */
[----:B------:R3:W-:Y:S01]  /*5320*/  STL.64 [R1+0x370], R186 ;  /* 0x000370ba01007387 */ /* 0x0007e20000100a00 */
[----:B----4-:R-:W-:Y:S01]  /*5330*/  IMAD.MOV.U32 R192, RZ, RZ, R36 ;  /* 0x000000ffffc07224 */ /* 0x010fe200078e0024 */
[----:B------:R-:W-:-:S02]  /*5340*/  MOV R193, R35 ;  /* 0x0000002300c17202 */ /* 0x000fc40000000f00 */
        /* <DEDUP_REMOVED lines=32> */
[----:B------:R-:W-:Y:S01]  /*5550*/  MOV R171, R57 ;  /* 0x0000003900ab7202 */ /* 0x000fe20000000f00 */
[----:B----4-:R-:W-:Y:S01]  /*5560*/  IMAD.MOV.U32 R168, RZ, RZ, R60 ;  /* 0x000000ffffa87224 */ /* 0x010fe200078e003c */
[----:B------:R-:W-:Y:S01]  /*5570*/  MOV R169, R59 ;  /* 0x0000003b00a97202 */ /* 0x000fe20000000f00 */
[----:B-1----:R-:W-:Y:S01]  /*5580*/  IMAD.MOV.U32 R166, RZ, RZ, R62 ;  /* 0x000000ffffa67224 */ /* 0x002fe200078e003e */
[----:B------:R-:W-:Y:S01]  /*5590*/  MOV R167, R61 ;  /* 0x0000003d00a77202 */ /* 0x000fe20000000f00 */
[----:B--2---:R-:W-:Y:S01]  /*55a0*/  IMAD.MOV.U32 R164, RZ, RZ, R64 ;  /* 0x000000ffffa47224 */ /* 0x004fe200078e0040 */
[----:B------:R-:W-:Y:S01]  /*55b0*/  MOV R165, R63 ;  /* 0x0000003f00a57202 */ /* 0x000fe20000000f00 */
[----:B------:R-:W-:-:S02]  /*55c0*/  WARPGROUP.DEPBAR.LE gsb0, 0x0 ;  /* 0x00008000000079c5 */ /* 0x000fc40000010000 */
[----:B------:R-:W-:-:S06]  /*55d0*/  WARPGROUP.ARRIVE ;  /* 0x00000000000079c5 */ /* 0x000fcc0000000000 */
[----:B------:R-:W-:Y:S01]  /*55e0*/  QGMMA.64x128x32.F32.E4M3.E4M3 R24, gdesc[UR8], RZ, !UPT, gsb0 ;  /* 0x01e00000081879f3 */ /* 0x000fe2000c0008ff */
[----:B------:R-:W-:Y:S02]  /*55f0*/  UIADD3 UR8, UR5, 0x2, URZ ;  /* 0x0000000205087890 */ /* 0x000fe4000fffe03f */
[----:B------:R-:W-:Y:S01]  /*5600*/  UIADD3 UR10, UR4, 0x2, URZ ;  /* 0x00000002040a7890 */ /* 0x000fe2000fffe03f */
[----:B------:R-:W-:Y:S01]  /*5610*/  UMOV UR9, 0x40000040 ;  /* 0x4000004000097882 */ /* 0x000fe20000000000 */
[----:B------:R-:W-:Y:S01]  /*5620*/  UMOV UR11, 0x40000040 ;  /* 0x40000040000b7882 */ /* 0x000fe20000000000 */
[----:B------:R-:W-:Y:S02]  /*5630*/  WARPGROUP.DEPBAR.LE gsb0, 0x0 ;  /* 0x00008000000079c5 */ /* 0x000fe40000010000 */
[----:B------:R-:W-:-:S06]  /*5640*/  WARPGROUP.ARRIVE ;  /* 0x00000000000079c5 */ /* 0x000fcc0000000000 */
[----:B------:R-:W-:Y:S03]  /*5650*/  QGMMA.64x128x32.F32.E4M3.E4M3 R164, gdesc[UR8], R164, gsb0 ;  /* 0x01e0000008a479f3 */ /* 0x000fe600080008a4 */
[----:B------:R-:W-:Y:S02]  /*5660*/  WARPGROUP.DEPBAR.LE gsb0, 0x0 ;  /* 0x00008000000079c5 */ /* 0x000fe40000010000 */
[----:B------:R-:W-:Y:S04]  /*5670*/  STL.64 [R1], R164 ;  /* 0x000000a401007387 */ /* 0x000fe80000100a00 */
[----:B------:R-:W-:Y:S04]  /*5680*/  STL.64 [R1+0x8], R166 ;  /* 0x000008a601007387 */ /* 0x000fe80000100a00 */
        /* <DEDUP_REMOVED lines=27> */
[----:B------:R1:W-:Y:S04]  /*5840*/  STL.64 [R1+0xe8], R222 ;  /* 0x0000e8de01007387 */ /* 0x0003e80000100a00 */
[----:B------:R-:W-:Y:S04]  /*5850*/  STL.64 [R1+0xf0], R224 ;  /* 0x0000f0e001007387 */ /* 0x000fe80000100a00 */
[----:B------:R-:W-:Y:S04]  /*5860*/  STL.64 [R1+0xf8], R226 ;  /* 0x0000f8e201007387 */ /* 0x000fe80000100a00 */
[----:B-1----:R-:W2:Y:S04]  /*5870*/  LDL.LU R222, [R1+0x3f8] ;  /* 0x0003f80001de7983 */ /* 0x002ea80000300800 */
[----:B------:R-:W3:Y:S04]  /*5880*/  LDL.LU R221, [R1+0x3f4] ;  /* 0x0003f40001dd7983 */ /* 0x000ee80000300800 */
[----:B------:R-:W4:Y:S04]  /*5890*/  LDL.LU R219, [R1+0x3f0] ;  /* 0x0003f00001db7983 */ /* 0x000f280000300800 */
[----:B------:R-:W4:Y:S04]  /*58a0*/  LDL.LU.64 R216, [R1+0x3e8] ;  /* 0x0003e80001d87983 */ /* 0x000f280000300a00 */
[----:B------:R-:W2:Y:S04]  /*58b0*/  LDL.LU.64 R214, [R1+0x3e0] ;  /* 0x0003e00001d67983 */ /* 0x000ea80000300a00 */
        /* <DEDUP_REMOVED lines=24> */
[----:B------:R-:W2:Y:S01]  /*5a40*/  LDL.LU.64 R164, [R1+0x318] ;  /* 0x0003180001a47983 */ /* 0x000ea20000300a00 */
[----:B------:R-:W-:Y:S01]  /*5a50*/  UIADD3 UR8, UR5, 0x202, URZ ;  /* 0x0000020205087890 */ /* 0x000fe2000fffe03f */
[----:B------:R-:W-:Y:S01]  /*5a60*/  UMOV UR9, 0x40000040 ;  /* 0x4000004000097882 */ /* 0x000fe20000000000 */
[----:B--2---:R-:W-:-:S07]  /*5a70*/  WARPGROUP.ARRIVE ;  /* 0x00000000000079c5 */ /* 0x004fce0000000000 */
[----:B------:R-:W-:Y:S01]  /*5a80*/  QGMMA.64x128x32.F32.E4M3.E4M3 R152, gdesc[UR8], R152, gsb0 ;  /* 0x01e00000089879f3 */ /* 0x000fe20008000898 */
[----:B------:R-:W-:Y:S02]  /*5a90*/  UIADD3 UR8, UR5, 0x402, URZ ;  /* 0x0000040205087890 */ /* 0x000fe4000fffe03f */
[----:B------:R-:W-:Y:S02]  /*5aa0*/  WARPGROUP.DEPBAR.LE gsb0, 0x0 ;  /* 0x00008000000079c5 */ /* 0x000fe40000010000 */
        /* <DEDUP_REMOVED lines=32> */
[----:B-1----:R-:W2:Y:S04]  /*5cb0*/  LDL.LU.64 R152, [R1] ;  /* 0x0000000001987983 */ /* 0x002ea80000300a00 */
        /* <DEDUP_REMOVED lines=31> */
[----:B------:R-:W-:Y:S01]  /*5eb0*/  WARPGROUP.ARRIVE ;  /* 0x00000000000079c5 */ /* 0x000fe20000000000 */
[----:B------:R-:W-:-:S05]  /*5ec0*/  UMOV UR9, 0x40000040 ;  /* 0x4000004000097882 */ /* 0x000fca0000000000 */
[----:B------:R-:W-:Y:S01]  /*5ed0*/  QGMMA.64x128x32.F32.E4M3.E4M3 R88, gdesc[UR8], R88, gsb0 ;  /* 0x01e00000085879f3 */ /* 0x000fe20008000858 */
[----:B------:R-:W-:Y:S01]  /*5ee0*/  UIADD3 UR8, UR5, 0x602, URZ ;  /* 0x0000060205087890 */ /* 0x000fe2000fffe03f */
[----:B------:R-:W-:Y:S01]  /*5ef0*/  UMOV UR9, 0x40000040 ;  /* 0x4000004000097882 */ /* 0x000fe20000000000 */
[----:B------:R-:W-:Y:S02]  /*5f00*/  WARPGROUP.DEPBAR.LE gsb0, 0x0 ;  /* 0x00008000000079c5 */ /* 0x000fe40000010000 */
[----:B------:R-:W-:-:S07]  /*5f10*/  WARPGROUP.ARRIVE ;  /* 0x00000000000079c5 */ /* 0x000fce0000000000 */
[----:B------:R-:W-:Y:S01]  /*5f20*/  QGMMA.64x128x32.F32.E4M3.E4M3 R24, gdesc[UR8], R24, gsb0 ;  /* 0x01e00000081879f3 */ /* 0x000fe20008000818 */
[----:B------:R-:W-:Y:S02]  /*5f30*/  UIADD3 UR8, UR5, 0x4, URZ ;  /* 0x0000000405087890 */ /* 0x000fe4000fffe03f */
[----:B------:R-:W-:Y:S01]  /*5f40*/  UIADD3 UR10, UR4, 0x4, URZ ;  /* 0x00000004040a7890 */ /* 0x000fe2000fffe03f */
[----:B------:R-:W-:Y:S01]  /*5f50*/  UMOV UR9, 0x40000040 ;  /* 0x4000004000097882 */ /* 0x000fe20000000000 */
[----:B------:R-:W-:Y:S01]  /*5f60*/  UMOV UR11, 0x40000040 ;  /* 0x40000040000b7882 */ /* 0x000fe20000000000 */
[----:B------:R-:W-:Y:S02]  /*5f70*/  WARPGROUP.DEPBAR.LE gsb0, 0x0 ;  /* 0x00008000000079c5 */ /* 0x000fe40000010000 */
[----:B--2---:R-:W-:-:S06]  /*5f80*/  WARPGROUP.ARRIVE ;  /* 0x00000000000079c5 */ /* 0x004fcc0000000000 */
[----:B------:R-:W-:Y:S03]  /*5f90*/  QGMMA.64x128x32.F32.E4M3.E4M3 R152, gdesc[UR8], R152, gsb0 ;  /* 0x01e00000089879f3 */ /* 0x000fe60008000898 */
[----:B------:R-:W-:Y:S02]  /*5fa0*/  WARPGROUP.DEPBAR.LE gsb0, 0x0 ;  /* 0x00008000000079c5 */ /* 0x000fe40000010000 */
[----:B------:R-:W-:Y:S01]  /*5fb0*/  STL.64 [R1], R152 ;  /* 0x0000009801007387 */ /* 0x000fe20000100a00 */
[----:B------:R-:W-:Y:S01]  /*5fc0*/  IMAD.MOV.U32 R2, RZ, RZ, R214 ;  /* 0x000000ffff027224 */ /* 0x000fe200078e00d6 */
[----:B------:R-:W-:Y:S01]  /*5fd0*/  MOV R0, R215 ;  /* 0x000000d700007202 */ /* 0x000fe20000000f00 */
[----:B------:R-:W-:Y:S01]  /*5fe0*/  IMAD.MOV.U32 R4, RZ, RZ, R212 ;  /* 0x000000ffff047224 */ /* 0x000fe200078e00d4 */
[----:B------:R-:W-:Y:S01]  /*5ff0*/  STL.64 [R1+0x8], R154 ;  /* 0x0000089a01007387 */ /* 0x000fe20000100a00 */
[----:B------:R-:W-:Y:S01]  /*6000*/  MOV R3, R213 ;  /* 0x000000d500037202 */ /* 0x000fe20000000f00 */
[----:B------:R-:W-:Y:S01]  /*6010*/  IMAD.MOV.U32 R10, RZ, RZ, R210 ;  /* 0x000000ffff0a7224 */ /* 0x000fe200078e00d2 */
[----:B------:R-:W-:Y:S01]  /*6020*/  MOV R9, R211 ;  /* 0x000000d300097202 */ /* 0x000fe20000000f00 */
[----:B------:R-:W-:Y:S01]  /*6030*/  STL.64 [R1+0x10], R156 ;  /* 0x0000109c01007387 */ /* 0x000fe20000100a00 */
        /* <DEDUP_REMOVED lines=31> */
[----:B------:R-:W-:Y:S04]  /*6230*/  STL.64 [R1+0x50], R172 ;  /* 0x000050ac01007387 */ /* 0x000fe80000100a00 */
[----:B------:R-:W-:Y:S04]  /*6240*/  STL.64 [R1+0x58], R174 ;  /* 0x000058ae01007387 */ /* 0x000fe80000100a00 */
[----:B------:R-:W-:Y:S04]  /*6250*/  STL.64 [R1+0x60], R176 ;  /* 0x000060b001007387 */ /* 0x000fe80000100a00 */
[----:B------:R-:W-:Y:S04]  /*6260*/  STL.64 [R1+0x68], R178 ;  /* 0x000068b201007387 */ /* 0x000fe80000100a00 */
[----:B------:R-:W-:Y:S04]  /*6270*/  STL.64 [R1+0x70], R180 ;  /* 0x000070b401007387 */ /* 0x000fe80000100a00 */
[----:B------:R-:W-:Y:S04]  /*6280*/  STL.64 [R1+0x78], R182 ;  /* 0x000078b601007387 */ /* 0x000fe80000100a00 */
[----:B------:R1:W-:Y:S04]  /*6290*/  STL.64 [R1+0x80], R184 ;  /* 0x000080b801007387 */ /* 0x0003e80000100a00 */
        /* <DEDUP_REMOVED lines=15> */
[----:B-1----:R-:W2:Y:S04]  /*6390*/  LDL.LU.64 R184, [R1+0x298] ;  /* 0x0002980001b87983 */ /* 0x002ea80000300a00 */
        /* <DEDUP_REMOVED lines=17> */
[----:B------:R-:W-:-:S02]  /*64b0*/  UMOV UR9, 0x40000040 ;  /* 0x4000004000097882 */ /* 0x000fc40000000000 */
[----:B------:R-:W-:Y:S04]  /*64c0*/  STL [R1+0x1e8], R222 ;  /* 0x0001e8de01007387 */ /* 0x000fe80000100800 */
[----:B---3--:R-:W-:Y:S04]  /*64d0*/  STL [R1+0x1e4], R221 ;  /* 0x0001e4dd01007387 */ /* 0x008fe80000100800 */
[----:B----4-:R-:W-:Y:S04]  /*64e0*/  STL [R1+0x1e0], R219 ;  /* 0x0001e0db01007387 */ /* 0x010fe80000100800 */
[----:B------:R-:W-:Y:S01]  /*64f0*/  STL.64 [R1+0x1d8], R216 ;  /* 0x0001d8d801007387 */ /* 0x000fe20000100a00 */
[----:B--2---:R-:W-:-:S06]  /*6500*/  WARPGROUP.ARRIVE ;  /* 0x00000000000079c5 */ /* 0x004fcc0000000000 */
        /* <DEDUP_REMOVED lines=29> */
[----:B-1----:R-:W2:Y:S04]  /*66e0*/  LDL.LU R164, [R1] ;  /* 0x0000000001a47983 */ /* 0x002ea80000300800 */
[----:B------:R-:W2:Y:S04]  /*66f0*/  LDL.LU R165, [R1+0x4] ;  /* 0x0000040001a57983 */ /* 0x000ea80000300800 */
        /* <DEDUP_REMOVED lines=31> */
[----:B------:R-:W2:Y:S01]  /*68f0*/  LDL.LU R197, [R1+0x84] ;  /* 0x0000840001c57983 */ /* 0x000ea20000300800 */
[----:B------:R-:W-:Y:S01]  /*6900*/  WARPGROUP.ARRIVE ;  /* 0x00000000000079c5 */ /* 0x000fe20000000000 */
[----:B------:R-:W-:Y:S01]  /*6910*/  UMOV UR9, 0x40000040 ;  /* 0x4000004000097882 */ /* 0x000fe20000000000 */
[----:B------:R-:W-:Y:S01]  /*6920*/  IMAD.MOV.U32 R208, RZ, RZ, R227 ;  /* 0x000000ffffd07224 */ /* 0x000fe200078e00e3 */
[----:B------:R-:W-:Y:S01]  /*6930*/  MOV R209, R226 ;  /* 0x000000e200d17202 */ /* 0x000fe20000000f00 */
[----:B------:R-:W-:-:S02]  /*6940*/  IMAD.MOV.U32 R210, RZ, RZ, R225 ;  /* 0x000000ffffd27224 */ /* 0x000fc400078e00e1 */
[----:B------:R-:W-:Y:S01]  /*6950*/  QGMMA.64x128x32.F32.E4M3.E4M3 R88, gdesc[UR8], R88, gsb0 ;  /* 0x01e00000085879f3 */ /* 0x000fe20008000858 */
[----:B------:R-:W-:Y:S01]  /*6960*/  UIADD3 UR8, UR5, 0x604, URZ ;  /* 0x0000060405087890 */ /* 0x000fe2000fffe03f */
[----:B------:R-:W-:Y:S01]  /*6970*/  MOV R211, R224 ;  /* 0x000000e000d37202 */ /* 0x000fe20000000f00 */
        /* <DEDUP_REMOVED lines=22> */
[----:B------:R-:W-:-:S02]  /*6ae0*/  WARPGROUP.DEPBAR.LE gsb0, 0x0 ;  /* 0x00008000000079c5 */ /* 0x000fc40000010000 */
[----:B------:R-:W-:Y:S01]  /*6af0*/  WARPGROUP.ARRIVE ;  /* 0x00000000000079c5 */ /* 0x000fe20000000000 */
[----:B------:R-:W-:Y:S01]  /*6b00*/  MOV R223, R9 ;  /* 0x0000000900df7202 */ /* 0x000fe20000000f00 */
[----:B------:R-:W-:Y:S01]  /*6b10*/  IMAD.MOV.U32 R224, RZ, RZ, R4 ;  /* 0x000000ffffe07224 */ /* 0x000fe200078e0004 */
[----:B------:R-:W-:Y:S01]  /*6b20*/  MOV R225, R3 ;  /* 0x0000000300e17202 */ /* 0x000fe20000000f00 */
[----:B------:R-:W-:Y:S01]  /*6b30*/  IMAD.MOV.U32 R226, RZ, RZ, R2 ;  /* 0x000000ffffe27224 */ /* 0x000fe200078e0002 */
[----:B------:R-:W-:Y:S01]  /*6b40*/  MOV R227, R0 ;  /* 0x0000000000e37202 */ /* 0x000fe20000000f00 */
[----:B------:R-:W-:Y:S01]  /*6b50*/  QGMMA.64x128x32.F32.E4M3.E4M3 R24, gdesc[UR8], R24, gsb0 ;  /* 0x01e00000081879f3 */ /* 0x000fe20008000818 */
[----:B------:R-:W-:Y:S01]  /*6b60*/  UIADD3 UR8, UR5, 0x6, URZ ;  /* 0x0000000605087890 */ /* 0x000fe2000fffe03f */
[----:B------:R3:W5:Y:S01]  /*6b70*/  LDL.LU R23, [R1+0x210] ;  /* 0x0002100001177983 */ /* 0x0007620000300800 */
[----:B------:R-:W-:Y:S01]  /*6b80*/  UIADD3 UR10, UR4, 0x6, URZ ;  /* 0x00000006040a7890 */ /* 0x000fe2000fffe03f */
[----:B------:R-:W-:Y:S01]  /*6b90*/  UMOV UR9, 0x40000040 ;  /* 0x4000004000097882 */ /* 0x000fe20000000000 */
[----:B------:R-:W-:Y:S01]  /*6ba0*/  UMOV UR11, 0x40000040 ;  /* 0x40000040000b7882 */ /* 0x000fe20000000000 */
[----:B------:R3:W5:Y:S04]  /*6bb0*/  LDL.LU R22, [R1+0x20c] ;  /* 0x00020c0001167983 */ /* 0x0007680000300800 */
[----:B------:R3:W5:Y:S04]  /*6bc0*/  LDL.LU R19, [R1+0x208] ;  /* 0x0002080001137983 */ /* 0x0007680000300800 */
[----:B------:R3:W5:Y:S04]  /*6bd0*/  LDL.LU R18, [R1+0x204] ;  /* 0x0002040001127983 */ /* 0x0007680000300800 */
[----:B------:R3:W5:Y:S04]  /*6be0*/  LDL.LU R17, [R1+0x200] ;  /* 0x0002000001117983 */ /* 0x0007680000300800 */
[----:B------:R3:W5:Y:S04]  /*6bf0*/  LDL.LU R16, [R1+0x1fc] ;  /* 0x0001fc0001107983 */ /* 0x0007680000300800 */
[----:B------:R3:W5:Y:S04]  /*6c00*/  LDL.LU R8, [R1+0x1f8] ;  /* 0x0001f80001087983 */ /* 0x0007680000300800 */
[----:B------:R3:W5:Y:S04]  /*6c10*/  LDL.LU R7, [R1+0x1f4] ;  /* 0x0001f40001077983 */ /* 0x0007680000300800 */
[----:B------:R3:W5:Y:S04]  /*6c20*/  LDL.LU R6, [R1+0x1f0] ;  /* 0x0001f00001067983 */ /* 0x0007680000300800 */
[----:B------:R3:W5:Y:S01]  /*6c30*/  LDL.LU R5, [R1+0x1ec] ;  /* 0x0001ec0001057983 */ /* 0x0007620000300800 */
[----:B------:R-:W-:-:S02]  /*6c40*/  WARPGROUP.DEPBAR.LE gsb0, 0x0 ;  /* 0x00008000000079c5 */ /* 0x000fc40000010000 */
[----:B--2---:R-:W-:-:S06]  /*6c50*/  WARPGROUP.ARRIVE ;  /* 0x00000000000079c5 */ /* 0x004fcc0000000000 */
        /* <DEDUP_REMOVED lines=32> */
[----:B------:R3:W-:Y:S04]  /*6e60*/  STL.64 [R1+0xf0], R224 ;  /* 0x0000f0e001007387 */ /* 0x0007e80000100a00 */
[----:B------:R3:W-:Y:S04]  /*6e70*/  STL.64 [R1+0xf8], R226 ;  /* 0x0000f8e201007387 */ /* 0x0007e80000100a00 */
[----:B-1----:R3:W5:Y:S04]  /*6e80*/  LDL.LU R222, [R1+0x1e8] ;  /* 0x0001e80001de7983 */ /* 0x0027680000300800 */
[----:B------:R3:W5:Y:S04]  /*6e90*/  LDL.LU R221, [R1+0x1e4] ;  /* 0x0001e40001dd7983 */ /* 0x0007680000300800 */
[----:B------:R3:W5:Y:S04]  /*6ea0*/  LDL.LU R219, [R1+0x1e0] ;  /* 0x0001e00001db7983 */ /* 0x0007680000300800 */
[----:B------:R3:W5:Y:S04]  /*6eb0*/  LDL.LU.64 R216, [R1+0x1d8] ;  /* 0x0001d80001d87983 */ /* 0x0007680000300a00 */
        /* <DEDUP_REMOVED lines=30> */
[----:B------:R-:W-:Y:S01]  /*70a0*/  UIADD3 UR8, UR5, 0x406, URZ ;  /* 0x0000040605087890 */ /* 0x000fe2000fffe03f */
[----:B------:R-:W-:Y:S01]  /*70b0*/  UMOV UR9, 0x40000040 ;  /* 0x4000004000097882 */ /* 0x000fe20000000000 */
[----:B------:R-:W-:Y:S02]  /*70c0*/  WARPGROUP.DEPBAR.LE gsb0, 0x0 ;  /* 0x00008000000079c5 */ /* 0x000fe40000010000 */
[----:B------:R-:W-:-:S07]  /*70d0*/  WARPGROUP.ARRIVE ;  /* 0x00000000000079c5 */ /* 0x000fce0000000000 */
[----:B------:R-:W-:Y:S01]  /*70e0*/  QGMMA.64x128x32.F32.E4M3.E4M3 R88, gdesc[UR8], R88, gsb0 ;  /* 0x01e00000085879f3 */ /* 0x000fe20008000858 */
[----:B------:R-:W-:Y:S01]  /*70f0*/  UIADD3 UR8, UR5, 0x606, URZ ;  /* 0x0000060605087890 */ /* 0x000fe2000fffe03f */
[----:B------:R-:W-:Y:S01]  /*7100*/  UMOV UR9, 0x40000040 ;  /* 0x4000004000097882 */ /* 0x000fe20000000000 */
[----:B------:R-:W-:-:S04]  /*7110*/  UIADD3 UR5, UR40, 0x1, URZ ;  /* 0x0000000128057890 */ /* 0x000fc8000fffe03f */
[----:B------:R-:W-:-:S04]  /*7120*/  UISETP.NE.AND UP0, UPT, UR5, 0x4, UPT ;  /* 0x000000040500788c */ /* 0x000fc8000bf05270 */
[----:B------:R-:W-:Y:S02]  /*7130*/  USEL UR4, URZ, 0x1, UP0 ;  /* 0x000000013f047887 */ /* 0x000fe40008000000 */
[----:B------:R-:W-:Y:S02]  /*7140*/  USEL UR5, UR5, URZ, UP0 ;  /* 0x0000003f05057287 */ /* 0x000fe40008000000 */
[----:B------:R-:W-:-:S06]  /*7150*/  ULOP3.LUT UR4, UR41, UR4, URZ, 0x3c, !UPT ;  /* 0x0000000429047292 */ /* 0x000fcc000f8e3c3f */
[----:B------:R-:W-:Y:S01]  /*7160*/  IMAD.U32 R2, RZ, RZ, UR4 ;  /* 0x00000004ff027e24 */ /* 0x000fe2000f8e00ff */
[----:B------:R-:W-:Y:S01]  /*7170*/  UMOV UR4, 0x1 ;  /* 0x0000000100047882 */ /* 0x000fe20000000000 */
[----:B------:R-:W-:Y:S02]  /*7180*/  WARPGROUP.DEPBAR.LE gsb0, 0x0 ;  /* 0x00008000000079c5 */ /* 0x000fe40000010000 */
[----:B------:R-:W-:-:S06]  /*7190*/  WARPGROUP.ARRIVE ;  /* 0x00000000000079c5 */ /* 0x000fcc0000000000 */
[----:B---3--:R-:W-:Y:S03]  /*71a0*/  QGMMA.64x128x32.F32.E4M3.E4M3 R24, gdesc[UR8], R24, gsb0 ;  /* 0x01e00000081879f3 */ /* 0x008fe60008000818 */
[----:B------:R-:W-:Y:S02]  /*71b0*/  WARPGROUP.DEPBAR.LE gsb0, 0x0 ;  /* 0x00008000000079c5 */ /* 0x000fe40000010000 */
.L_x_38:
[----:B-1---5:R-:W-:-:S04]  /*71c0*/  VIMNMX R0, R6, 0x1, PT ;  /* 0x0000000106007848 */ /* 0x022fc80003fe0100 */
[----:B------:R-:W-:-:S04]  /*71d0*/  IADD3 R6, R6, -R0, RZ ;  /* 0x8000000006067210 */ /* 0x000fc80007ffe0ff */
[----:B------:R-:W-:-:S13]  /*71e0*/  ISETP.GE.AND P0, PT, R6, 0x1, PT ;  /* 0x000000010600780c */ /* 0x000fda0003f06270 */
[----:B------:R-:W-:Y:S05]  /*71f0*/  @!P0 BRA `(.L_x_43) ;  /* 0x0000002c00d88947 */ /* 0x000fea0003800000 */
[----:B------:R-:W-:Y:S01]  /*7200*/  IMAD.MOV.U32 R3, RZ, RZ, R6 ;  /* 0x000000ffff037224 */ /* 0x000fe200078e0006 */
[----:B------:R-:W-:-:S07]  /*7210*/  MOV R0, UR40 ;  /* 0x0000002800007c02 */ /* 0x000fce0008000f00 */
.L_x_50:
[----:B------:R-:W-:-:S06]  /*7220*/  UISETP.NE.AND UP0, UPT, UR43, 0x3, UPT ;  /* 0x000000032b00788c */ /* 0x000fcc000bf05270 */
[----:B------:R-:W-:-:S13]  /*7230*/  PLOP3.LUT P1, PT, PT, PT, UP0, 0x80, 0x0 ;  /* 0x000000000000781c */ /* 0x000fda0003f2f008 */
[----:B------:R-:W-:Y:S05]  /*7240*/  @!P1 BRA `(.L_x_44) ;  /* 0x0000000000049947 */ /* 0x000fea0003800000 */
[----:B------:R-:W-:Y:S01]  /*7250*/  BPT.TRAP 0x1 ;  /* 0x000000040000795c */ /* 0x000fe20000300000 */
.L_x_44:
[----:B------:R-:W-:Y:S01]  /*7260*/  ULEA UR6, UR5, UR47, 0x3 ;  /* 0x0000002f05067291 */ /* 0x000fe2000f8e183f */
[----:B------:R-:W-:-:S08]  /*7270*/  SHF.L.U32 R4, R2, 0x1f, RZ ;  /* 0x0000001f02047819 */ /* 0x000fd000000006ff */
[----:B------:R1:W3:Y:S01]  /*7280*/  SYNCS.PHASECHK.TRANS64.TRYWAIT P0, [UR6+0x34480], R4 ;  /* 0x03448004ff0075a7 */ /* 0x0002e20008000146 */
[----:B------:R-:W-:Y:S05]  /*7290*/  @!P1 BRA `(.L_x_45) ;  /* 0x0000000000049947 */ /* 0x000fea0003800000 */
[----:B------:R-:W-:Y:S01]  /*72a0*/  BPT.TRAP 0x1 ;  /* 0x000000040000795c */ /* 0x000fe20000300000 */
.L_x_45:
[----:B---3--:R-:W-:Y:S05]  /*72b0*/  @P0 BRA `(.L_x_46) ;  /* 0x0000000000080947 */ /* 0x008fea0003800000 */
[----:B------:R-:W3:Y:S02]  /*72c0*/  SYNCS.PHASECHK.TRANS64.TRYWAIT P0, [UR6+0x34480], R4 ;  /* 0x03448004ff0075a7 */ /* 0x000ee40008000146 */
[----:B---3--:R-:W-:Y:S05]  /*72d0*/  @!P0 BRA `(.L_x_47) ;  /* 0x0000010000b88947 */ /* 0x008fea0003800000 */
.L_x_46:
        /* <DEDUP_REMOVED lines=32> */
[----:B----4-:R-:W4:Y:S04]  /*74e0*/  LDL.LU.64 R24, [R1] ;  /* 0x0000000001187983 */ /* 0x010f280000300a00 */
[----:B------:R-:W4:Y:S04]  /*74f0*/  LDL.LU.64 R26, [R1+0x8] ;  /* 0x00000800011a7983 */ /* 0x000f280000300a00 */
        /* <DEDUP_REMOVED lines=29> */
[----:B------:R-:W4:Y:S01]  /*76d0*/  LDL.LU.64 R86, [R1+0xf8] ;  /* 0x0000f80001567983 */ /* 0x000f220000300a00 */
[----:B------:R-:W-:-:S02]  /*76e0*/  UIADD3 UR7, UR47, 0x20000, URZ ;  /* 0x000200002f077890 */ /* 0x000fc4000fffe03f */
[----:B------:R-:W-:Y:S01]  /*76f0*/  USHF.R.U32.HI UR6, URZ, 0x4, UR47 ;  /* 0x000000043f067899 */ /* 0x000fe2000801162f */
[----:B------:R-:W-:Y:S01]  /*7700*/  STL [R1+0x21c], R23 ;  /* 0x00021c1701007387 */ /* 0x000fe20000100800 */
[----:B------:R-:W-:Y:S02]  /*7710*/  USHF.R.U32.HI UR7, URZ, 0x4, UR7 ;  /* 0x000000043f077899 */ /* 0x000fe40008011607 */
[----:B------:R-:W-:Y:S01]  /*7720*/  ULOP3.LUT UR6, UR6, 0x3fff, URZ, 0xc0, !UPT ;  /* 0x00003fff06067892 */ /* 0x000fe2000f8ec03f */
[----:B------:R-:W-:Y:S01]  /*7730*/  STL [R1+0x218], R22 ;  /* 0x0002181601007387 */ /* 0x000fe20000100800 */
[----:B------:R-:W-:Y:S02]  /*7740*/  ULOP3.LUT UR7, UR7, 0x3fff, URZ, 0xc0, !UPT ;  /* 0x00003fff07077892 */ /* 0x000fe4000f8ec03f */
[----:B------:R-:W-:Y:S01]  /*7750*/  ULOP3.LUT UR6, UR6, 0x10000, URZ, 0xfc, !UPT ;  /* 0x0001000006067892 */ /* 0x000fe2000f8efc3f */
[----:B------:R-:W-:Y:S01]  /*7760*/  STL [R1+0x214], R19 ;  /* 0x0002141301007387 */ /* 0x000fe20000100800 */
[----:B------:R-:W-:-:S02]  /*7770*/  ULOP3.LUT UR8, UR7, 0x10000, URZ, 0xfc, !UPT ;  /* 0x0001000007087892 */ /* 0x000fc4000f8efc3f */
[----:B------:R-:W-:Y:S01]  /*7780*/  UISETP.NE.U32.AND UP0, UPT, UR4, URZ, UPT ;  /* 0x0000003f0400728c */ /* 0x000fe2000bf05070 */
[----:B------:R-:W-:Y:S01]  /*7790*/  STL [R1+0x210], R18 ;  /* 0x0002101201007387 */ /* 0x000fe20000100800 */
[----:B------:R-:W-:Y:S02]  /*77a0*/  ULEA UR7, UR5, UR6, 0xb ;  /* 0x0000000605077291 */ /* 0x000fe4000f8e583f */
[----:B------:R-:W-:Y:S01]  /*77b0*/  ULEA UR6, UR5, UR8, 0xa ;  /* 0x0000000805067291 */ /* 0x000fe2000f8e503f */
[----:B------:R-:W-:Y:S01]  /*77c0*/  STL [R1+0x20c], R17 ;  /* 0x00020c1101007387 */ /* 0x000fe20000100800 */
[----:B------:R-:W-:Y:S01]  /*77d0*/  UMOV UR9, 0x40000040 ;  /* 0x4000004000097882 */ /* 0x000fe20000000000 */
[----:B------:R-:W-:Y:S02]  /*77e0*/  UMOV UR11, 0x40000040 ;  /* 0x40000040000b7882 */ /* 0x000fe40000000000 */
[----:B------:R-:W-:Y:S01]  /*77f0*/  UMOV UR8, UR7 ;  /* 0x0000000700087c82 */ /* 0x000fe20008000000 */
[----:B------:R-:W-:Y:S01]  /*7800*/  STL [R1+0x208], R16 ;  /* 0x0002081001007387 */ /* 0x000fe20000100800 */
[----:B------:R-:W-:-:S03]  /*7810*/  UMOV UR10, UR6 ;  /* 0x00000006000a7c82 */ /* 0x000fc60008000000 */
[----:B------:R-:W-:Y:S04]  /*7820*/  STL [R1+0x204], R8 ;  /* 0x0002040801007387 */ /* 0x000fe80000100800 */
[----:B------:R-:W-:Y:S04]  /*7830*/  STL [R1+0x200], R7 ;  /* 0x0002000701007387 */ /* 0x000fe80000100800 */
[----:B------:R-:W-:Y:S04]  /*7840*/  STL [R1+0x1fc], R6 ;  /* 0x0001fc0601007387 */ /* 0x000fe80000100800 */
[----:B------:R-:W-:Y:S04]  /*7850*/  STL [R1+0x1f8], R5 ;  /* 0x0001f80501007387 */ /* 0x000fe80000100800 */
[----:B------:R-:W-:Y:S04]  /*7860*/  STL [R1+0x1f4], R3 ;  /* 0x0001f40301007387 */ /* 0x000fe80000100800 */
[----:B------:R1:W-:Y:S04]  /*7870*/  STL [R1+0x1f0], R2 ;  /* 0x0001f00201007387 */ /* 0x0003e80000100800 */
[----:B------:R2:W-:Y:S01]  /*7880*/  STL [R1+0x1ec], R0 ;  /* 0x0001ec0001007387 */ /* 0x0005e20000100800 */
[----:B----4-:R-:W-:-:S06]  /*7890*/  WARPGROUP.ARRIVE ;  /* 0x00000000000079c5 */ /* 0x010fcc0000000000 */
[----:B------:R-:W-:Y:S01]  /*78a0*/  QGMMA.64x128x32.F32.E4M3.E4M3 R24, gdesc[UR8], R24, UP0, gsb0 ;  /* 0x01e00000081879f3 */ /* 0x000fe2000b800818 */
[----:B------:R-:W-:Y:S01]  /*78b0*/  UIADD3 UR8, UR7, 0x200, URZ ;  /* 0x0000020007087890 */ /* 0x000fe2000fffe03f */
[----:B------:R-:W-:Y:S01]  /*78c0*/  UMOV UR9, 0x40000040 ;  /* 0x4000004000097882 */ /* 0x000fe20000000000 */
[----:B------:R-:W-:Y:S02]  /*78d0*/  WARPGROUP.DEPBAR.LE gsb0, 0x0 ;  /* 0x00008000000079c5 */ /* 0x000fe40000010000 */
[----:B------:R-:W-:Y:S01]  /*78e0*/  WARPGROUP.ARRIVE ;  /* 0x00000000000079c5 */ /* 0x000fe20000000000 */
[----:B------:R-:W-:Y:S01]  /*78f0*/  STL.64 [R1], R24 ;  /* 0x0000001801007387 */ /* 0x000fe20000100a00 */
[----:B-1----:R-:W-:Y:S01]  /*7900*/  IMAD.MOV.U32 R2, RZ, RZ, R86 ;  /* 0x000000ffff027224 */ /* 0x002fe200078e0056 */
[----:B--2---:R-:W-:Y:S01]  /*7910*/  MOV R0, R87 ;  /* 0x0000005700007202 */ /* 0x004fe20000000f00 */
[----:B---3--:R-:W-:Y:S01]  /*7920*/  IMAD.MOV.U32 R4, RZ, RZ, R84 ;  /* 0x000000ffff047224 */ /* 0x008fe200078e0054 */
[----:B------:R-:W-:Y:S02]  /*7930*/  STL.64 [R1+0x8], R26 ;  /* 0x0000081a01007387 */ /* 0x000fe40000100a00 */
[----:B------:R-:W-:Y:S01]  /*7940*/  QGMMA.64x128x32.F32.E4M3.E4M3 R152, gdesc[UR8], R152, UP0, gsb0 ;  /* 0x01e00000089879f3 */ /* 0x000fe2000b800898 */
        /* <DEDUP_REMOVED lines=35> */
[----:B------:R-:W-:-:S03]  /*7b80*/  MOV R226, R59 ;  /* 0x0000003b00e27202 */ /* 0x000fc60000000f00 */
        /* <DEDUP_REMOVED lines=38> */
[----:B------:R-:W-:-:S03]  /*7df0*/  WARPGROUP.DEPBAR.LE gsb0, 0x0 ;  /* 0x00008000000079c5 */ /* 0x000fc60000010000 */
[----:B------:R-:W-:Y:S04]  /*7e00*/  STL [R1+0x400], R222 ;  /* 0x000400de01007387 */ /* 0x000fe80000100800 */
[----:B------:R-:W-:Y:S04]  /*7e10*/  STL [R1+0x3fc], R221 ;  /* 0x0003fcdd01007387 */ /* 0x000fe80000100800 */
[----:B------:R-:W-:Y:S04]  /*7e20*/  STL [R1+0x3f8], R219 ;  /* 0x0003f8db01007387 */ /* 0x000fe80000100800 */
        /* <DEDUP_REMOVED lines=27> */
[----:B-1----:R-:W3:Y:S04]  /*7fe0*/  LDL.LU R164, [R1] ;  /* 0x0000000001a47983 */ /* 0x002ee80000300800 */
[----:B------:R-:W3:Y:S04]  /*7ff0*/  LDL.LU R165, [R1+0x4] ;  /* 0x0000040001a57983 */ /* 0x000ee80000300800 */
        /* <DEDUP_REMOVED lines=31> */
[----:B------:R-:W3:Y:S01]  /*81f0*/  LDL.LU R197, [R1+0x84] ;  /* 0x0000840001c57983 */ /* 0x000ee20000300800 */
[----:B------:R-:W-:Y:S01]  /*8200*/  UIADD3 UR8, UR7, 0x400, URZ ;  /* 0x0000040007087890 */ /* 0x000fe2000fffe03f */
[----:B------:R-:W-:Y:S01]  /*8210*/  WARPGROUP.ARRIVE ;  /* 0x00000000000079c5 */ /* 0x000fe20000000000 */
[----:B------:R-:W-:Y:S01]  /*8220*/  UMOV UR9, 0x40000040 ;  /* 0x4000004000097882 */ /* 0x000fe20000000000 */
[----:B------:R-:W-:Y:S01]  /*8230*/  IMAD.MOV.U32 R198, RZ, RZ, R227 ;  /* 0x000000ffffc67224 */ /* 0x000fe200078e00e3 */
[----:B------:R-:W-:Y:S01]  /*8240*/  MOV R199, R226 ;  /* 0x000000e200c77202 */ /* 0x000fe20000000f00 */
[----:B------:R-:W-:Y:S01]  /*8250*/  IMAD.MOV.U32 R200, RZ, RZ, R225 ;  /* 0x000000ffffc87224 */ /* 0x000fe200078e00e1 */
[----:B------:R-:W-:Y:S01]  /*8260*/  MOV R201, R224 ;  /* 0x000000e000c97202 */ /* 0x000fe20000000f00 */
[----:B------:R-:W-:Y:S01]  /*8270*/  IMAD.MOV.U32 R202, RZ, RZ, R223 ;  /* 0x000000ffffca7224 */ /* 0x000fe200078e00df */
[----:B------:R-:W-:Y:S01]  /*8280*/  MOV R203, R220 ;  /* 0x000000dc00cb7202 */ /* 0x000fe20000000f00 */
[----:B------:R-:W-:Y:S01]  /*8290*/  QGMMA.64x128x32.F32.E4M3.E4M3 R88, gdesc[UR8], R88, UP0, gsb0 ;  /* 0x01e00000085879f3 */ /* 0x000fe2000b800858 */
[----:B------:R-:W-:Y:S01]  /*82a0*/  UIADD3 UR8, UR7, 0x600, URZ ;  /* 0x0000060007087890 */ /* 0x000fe2000fffe03f */
[----:B------:R-:W-:Y:S01]  /*82b0*/  IMAD.MOV.U32 R204, RZ, RZ, R218 ;  /* 0x000000ffffcc7224 */ /* 0x000fe200078e00da */
[----:B------:R-:W-:Y:S01]  /*82c0*/  UMOV UR9, 0x40000040 ;  /* 0x4000004000097882 */ /* 0x000fe20000000000 */
        /* <DEDUP_REMOVED lines=23> */
[----:B------:R-:W-:-:S02]  /*8440*/  WARPGROUP.DEPBAR.LE gsb0, 0x0 ;  /* 0x00008000000079c5 */ /* 0x000fc40000010000 */
[----:B--2---:R-:W-:-:S06]  /*8450*/  WARPGROUP.ARRIVE ;  /* 0x00000000000079c5 */ /* 0x004fcc0000000000 */
[----:B------:R-:W-:Y:S01]  /*8460*/  QGMMA.64x128x32.F32.E4M3.E4M3 R24, gdesc[UR8], R24, UP0, gsb0 ;  /* 0x01e00000081879f3 */ /* 0x000fe2000b800818 */
[----:B------:R-:W-:Y:S02]  /*8470*/  UIADD3 UR8, UR7, 0x2, URZ ;  /* 0x0000000207087890 */ /* 0x000fe4000fffe03f */
[----:B------:R-:W-:Y:S01]  /*8480*/  UIADD3 UR10, UR6, 0x2, URZ ;  /* 0x00000002060a7890 */ /* 0x000fe2000fffe03f */
[----:B------:R-:W-:Y:S01]  /*8490*/  UMOV UR9, 0x40000040 ;  /* 0x4000004000097882 */ /* 0x000fe20000000000 */
[----:B------:R-:W-:Y:S01]  /*84a0*/  UMOV UR11, 0x40000040 ;  /* 0x40000040000b7882 */ /* 0x000fe20000000000 */
[----:B------:R-:W-:Y:S02]  /*84b0*/  WARPGROUP.DEPBAR.LE gsb0, 0x0 ;  /* 0x00008000000079c5 */ /* 0x000fe40000010000 */
[----:B---3--:R-:W-:-:S06]  /*84c0*/  WARPGROUP.ARRIVE ;  /* 0x00000000000079c5 */ /* 0x008fcc0000000000 */
[----:B------:R-:W-:Y:S03]  /*84d0*/  QGMMA.64x128x32.F32.E4M3.E4M3 R164, gdesc[UR8], R164, UP0, gsb0 ;  /* 0x01e0000008a479f3 */ /* 0x000fe6000b8008a4 */
        /* <DEDUP_REMOVED lines=66> */
[----:B------:R-:W-:Y:S01]  /*8900*/  QGMMA.64x128x32.F32.E4M3.E4M3 R152, gdesc[UR8], R152, UP0, gsb0 ;  /* 0x01e00000089879f3 */ /* 0x000fe2000b800898 */
        /* <DEDUP_REMOVED lines=68> */
[----:B------:R-:W-:Y:S01]  /*8d50*/  QGMMA.64x128x32.F32.E4M3.E4M3 R88, gdesc[UR8], R88, UP0, gsb0 ;  /* 0x01e00000085879f3 */ /* 0x000fe2000b800858 */
[----:B------:R-:W-:Y:S01]  /*8d60*/  UIADD3 UR8, UR7, 0x602, URZ ;  /* 0x0000060207087890 */ /* 0x000fe2000fffe03f */
[----:B------:R-:W-:Y:S01]  /*8d70*/  UMOV UR9, 0x40000040 ;  /* 0x4000004000097882 */ /* 0x000fe20000000000 */
[----:B------:R-:W-:Y:S02]  /*8d80*/  WARPGROUP.DEPBAR.LE gsb0, 0x0 ;  /* 0x00008000000079c5 */ /* 0x000fe40000010000 */
[----:B------:R-:W-:-:S07]  /*8d90*/  WARPGROUP.ARRIVE ;  /* 0x00000000000079c5 */ /* 0x000fce0000000000 */
[----:B------:R-:W-:Y:S01]  /*8da0*/  QGMMA.64x128x32.F32.E4M3.E4M3 R24, gdesc[UR8], R24, UP0, gsb0 ;  /* 0x01e00000081879f3 */ /* 0x000fe2000b800818 */
[----:B------:R-:W-:Y:S02]  /*8db0*/  UIADD3 UR8, UR7, 0x4, URZ ;  /* 0x0000000407087890 */ /* 0x000fe4000fffe03f */
[----:B------:R-:W-:Y:S01]  /*8dc0*/  UIADD3 UR10, UR6, 0x4, URZ ;  /* 0x00000004060a7890 */ /* 0x000fe2000fffe03f */
[----:B------:R-:W-:Y:S01]  /*8dd0*/  UMOV UR9, 0x40000040 ;  /* 0x4000004000097882 */ /* 0x000fe20000000000 */
[----:B------:R-:W-:Y:S01]  /*8de0*/  UMOV UR11, 0x40000040 ;  /* 0x40000040000b7882 */ /* 0x000fe20000000000 */
[----:B------:R-:W-:Y:S02]  /*8df0*/  WARPGROUP.DEPBAR.LE gsb0, 0x0 ;  /* 0x00008000000079c5 */ /* 0x000fe40000010000 */
[----:B--2---:R-:W-:-:S06]  /*8e00*/  WARPGROUP.ARRIVE ;  /* 0x00000000000079c5 */ /* 0x004fcc0000000000 */
[----:B------:R-:W-:Y:S03]  /*8e10*/  QGMMA.64x128x32.F32.E4M3.E4M3 R152, gdesc[UR8], R152, UP0, gsb0 ;  /* 0x01e00000089879f3 */ /* 0x000fe6000b800898 */
        /* <DEDUP_REMOVED lines=152> */
[----:B------:R-:W-:Y:S01]  /*97a0*/  MOV R211, R227 ;  /* 0x000000e300d37202 */ /* 0x000fe20000000f00 */
[----:B------:R-:W-:Y:S01]  /*97b0*/  IMAD.MOV.U32 R212, RZ, RZ, R226 ;  /* 0x000000ffffd47224 */ /* 0x000fe200078e00e2 */
[----:B------:R-:W-:Y:S01]  /*97c0*/  MOV R213, R225 ;  /* 0x000000e100d57202 */ /* 0x000fe20000000f00 */
[----:B------:R-:W-:Y:S01]  /*97d0*/  IMAD.MOV.U32 R214, RZ, RZ, R224 ;  /* 0x000000ffffd67224 */ /* 0x000fe200078e00e0 */
[----:B------:R-:W-:Y:S01]  /*97e0*/  QGMMA.64x128x32.F32.E4M3.E4M3 R88, gdesc[UR8], R88, UP0, gsb0 ;  /* 0x01e00000085879f3 */ /* 0x000fe2000b800858 */
        /* <DEDUP_REMOVED lines=42> */
[----:B------:R-:W-:-:S06]  /*9a90*/  WARPGROUP.ARRIVE ;  /* 0x00000000000079c5 */ /* 0x000fcc0000000000 */
        /* <DEDUP_REMOVED lines=41> */
[----:B--2---:R1:W5:Y:S04]  /*9d30*/  LDL.LU R222, [R1+0x1e8] ;  /* 0x0001e80001de7983 */ /* 0x0043680000300800 */
        /* <DEDUP_REMOVED lines=33> */
[----:B------:R-:W-:Y:S01]  /*9f50*/  UIADD3 UR8, UR7, 0x406, URZ ;  /* 0x0000040607087890 */ /* 0x000fe2000fffe03f */
[----:B------:R-:W-:Y:S01]  /*9f60*/  UMOV UR9, 0x40000040 ;  /* 0x4000004000097882 */ /* 0x000fe20000000000 */
[----:B------:R-:W-:Y:S02]  /*9f70*/  WARPGROUP.DEPBAR.LE gsb0, 0x0 ;  /* 0x00008000000079c5 */ /* 0x000fe40000010000 */
[----:B------:R-:W-:-:S07]  /*9f80*/  WARPGROUP.ARRIVE ;  /* 0x00000000000079c5 */ /* 0x000fce0000000000 */
[----:B------:R-:W-:Y:S01]  /*9f90*/  QGMMA.64x128x32.F32.E4M3.E4M3 R88, gdesc[UR8], R88, UP0, gsb0 ;  /* 0x01e00000085879f3 */ /* 0x000fe2000b800858 */
[----:B------:R-:W-:Y:S01]  /*9fa0*/  UIADD3 UR8, UR7, 0x606, URZ ;  /* 0x0000060607087890 */ /* 0x000fe2000fffe03f */
[----:B------:R-:W-:Y:S01]  /*9fb0*/  UMOV UR9, 0x40000040 ;  /* 0x4000004000097882 */ /* 0x000fe20000000000 */
[----:B------:R-:W-:Y:S02]  /*9fc0*/  WARPGROUP.DEPBAR.LE gsb0, 0x0 ;  /* 0x00008000000079c5 */ /* 0x000fe40000010000 */
[----:B------:R-:W-:-:S07]  /*9fd0*/  WARPGROUP.ARRIVE ;  /* 0x00000000000079c5 */ /* 0x000fce0000000000 */
[----:B------:R-:W-:Y:S03]  /*9fe0*/  QGMMA.64x128x32.F32.E4M3.E4M3 R24, gdesc[UR8], R24, UP0, gsb0 ;  /* 0x01e00000081879f3 */ /* 0x000fe6000b800818 */
[----:B------:R-:W-:Y:S02]  /*9ff0*/  WARPGROUP.DEPBAR.LE gsb0, 0x0 ;  /* 0x00008000000079c5 */ /* 0x000fe40000010000 */
[----:B-1----:R-:W-:Y:S05]  /*a000*/  @!P1 BRA `(.L_x_48) ;  /* 0x0000000000049947 */ /* 0x002fea0003800000 */
[----:B------:R-:W-:Y:S01]  /*a010*/  BPT.TRAP 0x1 ;  /* 0x000000040000795c */ /* 0x000fe20000300000 */
.L_x_48:
[----:B-----5:R-:W-:Y:S01]  /*a020*/  ISETP.NE.AND P0, PT, R22, RZ, PT ;  /* 0x000000ff1600720c */ /* 0x020fe20003f05270 */
[----:B------:R-:W-:-:S12]  /*a030*/  UISETP.GT.U32.AND UP0, UPT, UR42, 0x1, UPT ;  /* 0x000000012a00788c */ /* 0x000fd8000bf04070 */
[----:B------:R-:W-:-:S05]  /*a040*/  @P0 LEA R4, R0, UR47, 0x3 ;  /* 0x0000002f00040c11 */ /* 0x000fca000f8e18ff */
[----:B------:R-:W-:-:S05]  /*a050*/  @P0 VIADD R4, R4, 0x344a0 ;  /* 0x000344a004040836 */ /* 0x000fca0000000000 */
[----:B------:R-:W-:-:S04]  /*a060*/  @P0 PRMT R4, R23, 0x654, R4 ;  /* 0x0000065417040816 */ /* 0x000fc80000000004 */
[----:B------:R1:W-:Y:S01]  /*a070*/  @P0 SYNCS.ARRIVE.TRANS64.RED.A1T0 RZ, [R4+URZ], RZ ;  /* 0x000000ff04ff09a7 */ /* 0x0003e2000810043f */
[----:B------:R-:W-:-:S13]  /*a080*/  PLOP3.LUT P0, PT, PT, PT, UP0, 0x80, 0x0 ;  /* 0x000000000000781c */ /* 0x000fda0003f0f008 */
[----:B-1----:R-:W-:Y:S05]  /*a090*/  @P0 BRA `(.L_x_49) ;  /* 0x0000000000040947 */ /* 0x002fea0003800000 */
[----:B------:R-:W-:Y:S01]  /*a0a0*/  BPT.TRAP 0x1 ;  /* 0x000000040000795c */ /* 0x000fe20000300000 */
.L_x_49:
[----:B------:R-:W-:Y:S01]  /*a0b0*/  UIADD3 UR5, UR5, 0x1, URZ ;  /* 0x0000000105057890 */ /* 0x000fe2000fffe03f */
[C---:B------:R-:W-:Y:S01]  /*a0c0*/  ISETP.GT.AND P1, PT, R3.reuse, 0x1, PT ;  /* 0x000000010300780c */ /* 0x040fe20003f24270 */
[----:B------:R-:W-:Y:S01]  /*a0d0*/  VIADD R3, R3, 0xffffffff ;  /* 0xffffffff03037836 */ /* 0x000fe20000000000 */
[----:B------:R-:W-:Y:S01]  /*a0e0*/  IADD3 R0, R0, 0x1, RZ ;  /* 0x0000000100007810 */ /* 0x000fe20007ffe0ff */
[----:B------:R-:W-:-:S03]  /*a0f0*/  UISETP.NE.AND UP0, UPT, UR5, 0x4, UPT ;  /* 0x000000040500788c */ /* 0x000fc6000bf05270 */
[C---:B------:R-:W-:Y:S01]  /*a100*/  ISETP.NE.AND P0, PT, R0.reuse, 0x4, PT ;  /* 0x000000040000780c */ /* 0x040fe20003f05270 */
[----:B------:R-:W-:Y:S02]  /*a110*/  USEL UR6, URZ, 0x1, UP0 ;  /* 0x000000013f067887 */ /* 0x000fe40008000000 */
[----:B------:R-:W-:Y:S01]  /*a120*/  USEL UR5, UR5, URZ, UP0 ;  /* 0x0000003f05057287 */ /* 0x000fe20008000000 */
[----:B------:R-:W-:-:S03]  /*a130*/  SEL R0, R0, RZ, P0 ;  /* 0x000000ff00007207 */ /* 0x000fc60000000000 */
[----:B------:R-:W-:Y:S01]  /*a140*/  LOP3.LUT R2, R2, UR6, RZ, 0x3c, !PT ;  /* 0x0000000602027c12 */ /* 0x000fe2000f8e3cff */
[----:B------:R-:W-:Y:S07]  /*a150*/  @P1 BRA `(.L_x_50) ;  /* 0xffffffd000301947 */ /* 0x000fee000383ffff */
.L_x_43:
[----:B------:R-:W-:Y:S02]  /*a160*/  ISETP.GE.AND P0, PT, R5, 0x1, PT ;  /* 0x000000010500780c */ /* 0x000fe40003f06270 */
[----:B------:R-:W-:-:S04]  /*a170*/  MOV R0, UR56 ;  /* 0x0000003800007c02 */ /* 0x000fc80008000f00 */
[----:B------:R1:W-:Y:S07]  /*a180*/  SYNCS.ARRIVE.TRANS64.A1T0 RZ, [R0+UR48], RZ ;  /* 0x000000ff00ff79a7 */ /* 0x0003ee0008100030 */
[----:B------:R-:W-:Y:S05]  /*a190*/  @!P0 BRA `(.L_x_51) ;  /* 0x0000000000408947 */ /* 0x000fea0003800000 */
[----:B------:R-:W-:-:S06]  /*a1a0*/  UISETP.NE.AND UP0, UPT, UR43, 0x3, UPT ;  /* 0x000000032b00788c */ /* 0x000fcc000bf05270 */
[----:B------:R-:W-:-:S13]  /*a1b0*/  PLOP3.LUT P0, PT, PT, PT, UP0, 0x80, 0x0 ;  /* 0x000000000000781c */ /* 0x000fda0003f0f008 */
[----:B------:R-:W-:Y:S05]  /*a1c0*/  @!P0 BRA `(.L_x_52) ;  /* 0x0000000000048947 */ /* 0x000fea0003800000 */
[----:B------:R-:W-:Y:S01]  /*a1d0*/  BPT.TRAP 0x1 ;  /* 0x000000040000795c */ /* 0x000fe20000300000 */
.L_x_52:
[----:B------:R-:W-:Y:S01]  /*a1e0*/  ISETP.NE.AND P0, PT, R22, RZ, PT ;  /* 0x000000ff1600720c */ /* 0x000fe20003f05270 */
[----:B------:R-:W-:Y:S01]  /*a1f0*/  IMAD.U32 R2, RZ, RZ, UR47 ;  /* 0x0000002fff027e24 */ /* 0x000fe2000f8e00ff */
[----:B------:R-:W-:-:S11]  /*a200*/  UISETP.GT.U32.AND UP0, UPT, UR42, 0x1, UPT ;  /* 0x000000012a00788c */ /* 0x000fd6000bf04070 */
[----:B------:R-:W-:-:S05]  /*a210*/  @P0 VIADD R6, R6, UR40 ;  /* 0x0000002806060c36 */ /* 0x000fca0008000000 */
[----:B-1----:R-:W-:-:S04]  /*a220*/  @P0 SHF.L.U32 R0, R6, 0x3, RZ ;  /* 0x0000000306000819 */ /* 0x002fc800000006ff */
[----:B------:R-:W-:-:S04]  /*a230*/  @P0 LOP3.LUT R0, R0, 0x18, RZ, 0xc0, !PT ;  /* 0x0000001800000812 */ /* 0x000fc800078ec0ff */
[----:B------:R-:W-:-:S04]  /*a240*/  @P0 IADD3 R0, R2, 0x344a0, R0 ;  /* 0x000344a002000810 */ /* 0x000fc80007ffe000 */
[----:B------:R-:W-:-:S04]  /*a250*/  @P0 PRMT R0, R23, 0x654, R0 ;  /* 0x0000065417000816 */ /* 0x000fc80000000000 */
[----:B------:R3:W-:Y:S01]  /*a260*/  @P0 SYNCS.ARRIVE.TRANS64.RED.A1T0 RZ, [R0+URZ], RZ ;  /* 0x000000ff00ff09a7 */ /* 0x0007e2000810043f */
[----:B------:R-:W-:-:S13]  /*a270*/  PLOP3.LUT P0, PT, PT, PT, UP0, 0x80, 0x0 ;  /* 0x000000000000781c */ /* 0x000fda0003f0f008 */
[----:B---3--:R-:W-:Y:S05]  /*a280*/  @P0 BRA `(.L_x_51) ;  /* 0x0000000000040947 */ /* 0x008fea0003800000 */
[----:B------:R-:W-:Y:S01]  /*a290*/  BPT.TRAP 0x1 ;  /* 0x000000040000795c */ /* 0x000fe20000300000 */
.L_x_51:
[----:B-1----:R-:W-:Y:S02]  /*a2a0*/  SHF.L.U32 R0, R217, 0x1f, RZ ;  /* 0x0000001fd9007819 */ /* 0x002fe400000006ff */
[----:B------:R-:W-:Y:S02]  /*a2b0*/  R2UR UR4, R5 ;  /* 0x00000000050472ca */ /* 0x000fe400000e0000 */
[----:B------:R-:W1:Y:S11]  /*a2c0*/  SYNCS.PHASECHK.TRANS64.TRYWAIT P0, [R8+UR50+0x10], R0 ;  /* 0x00001000080075a7 */ /* 0x000e760008000172 */
[----:B------:R-:W-:-:S04]  /*a2d0*/  UIADD3 UR4, UR4, 0x7f, URZ ;  /* 0x0000007f04047890 */ /* 0x000fc8000fffe03f */
[----:B------:R-:W-:-:S04]  /*a2e0*/  USHF.R.S32.HI UR5, URZ, 0x1f, UR4 ;  /* 0x0000001f3f057899 */ /* 0x000fc80008011404 */
[----:B------:R-:W-:-:S04]  /*a2f0*/  ULEA.HI UR5, UR5, UR4, URZ, 0x7 ;  /* 0x0000000405057291 */ /* 0x000fc8000f8f383f */
[----:B------:R-:W-:Y:S01]  /*a300*/  USHF.R.S32.HI UR5, URZ, 0x7, UR5 ;  /* 0x000000073f057899 */ /* 0x000fe20008011405 */
[----:B-1----:R-:W-:Y:S11]  /*a310*/  @!P0 BRA `(.L_x_53) ;  /* 0x000000d000c08947 */ /* 0x002ff60003800000 */
.L_x_363:
[----:B------:R-:W-:Y:S01]  /*a320*/  UIADD3 UR40, UR5, UR40, URZ ;  /* 0x0000002805287290 */ /* 0x000fe2000fffe03f */
[----:B------:R-:W-:-:S03]  /*a330*/  LOP3.LUT P0, RZ, R7, 0xff, RZ, 0xc0, !PT ;  /* 0x000000ff07ff7812 */ /* 0x000fc6000780c0ff */
[----:B------:R-:W-:Y:S02]  /*a340*/  USHF.R.U32.HI UR4, URZ, 0x2, UR40 ;  /* 0x000000023f047899 */ /* 0x000fe40008011628 */
[----:B------:R-:W-:Y:S02]  /*a350*/  UISETP.GT.U32.AND UP0, UPT, UR40, 0x3, UPT ;  /* 0x000000032800788c */ /* 0x000fe4000bf04070 */
[----:B------:R-:W-:Y:S02]  /*a360*/  ULOP3.LUT UR4, UR4, 0x1, URZ, 0xc0, !UPT ;  /* 0x0000000104047892 */ /* 0x000fe4000f8ec03f */
[----:B------:R-:W-:Y:S02]  /*a370*/  UISETP.LT.U32.AND UP0, UPT, UR5, 0x4, UP0 ;  /* 0x000000040500788c */ /* 0x000fe40008701070 */
[----:B------:R-:W-:Y:S02]  /*a380*/  UISETP.NE.U32.AND UP1, UPT, UR4, 0x1, UPT ;  /* 0x000000010400788c */ /* 0x000fe4000bf25070 */
[----:B------:R-:W-:-:S02]  /*a390*/  ULOP3.LUT UR40, UR40, 0x3, URZ, 0xc0, !UPT ;  /* 0x0000000328287892 */ /* 0x000fc4000f8ec03f */
[----:B------:R-:W-:Y:S02]  /*a3a0*/  UISETP.GT.U32.AND UP1, UPT, UR5, 0x3, !UP1 ;  /* 0x000000030500788c */ /* 0x000fe4000cf24070 */
[----:B------:R-:W-:Y:S02]  /*a3b0*/  USEL UR5, URZ, 0x1, !UP0 ;  /* 0x000000013f057887 */ /* 0x000fe4000c000000 */
[----:B------:R-:W-:-:S04]  /*a3c0*/  USEL UR4, URZ, 0x1, !UP1 ;  /* 0x000000013f047887 */ /* 0x000fc8000c800000 */
[----:B------:R-:W-:Y:S01]  /*a3d0*/  ULOP3.LUT UR41, UR4, UR41, UR5, 0x96, !UPT ;  /* 0x0000002904297292 */ /* 0x000fe2000f8e9605 */
[----:B------:R-:W-:Y:S11]  /*a3e0*/  @!P0 BRA `(.L_x_54) ;  /* 0x00000000000c8947 */ /* 0x000ff60003800000 */
[----:B------:R-:W-:-:S04]  /*a3f0*/  DEPBAR {5,4,3,2,1,0} ;  /* 0x0000003f0000791a */ /* 0x000fc80000000000 */
[----:B------:R3:W-:Y:S02]  /*a400*/  UTMACCTL.IV [UR36] ;  /* 0x00000000240079b9 */ /* 0x0007e40008000000 */
[----:B---3--:R-:W-:Y:S01]  /*a410*/  NOP ;  /* 0x0000000000007918 */ /* 0x008fe20000000000 */
.L_x_54:
[----:B------:R-:W-:Y:S01]  /*a420*/  UIADD3 UR4, UR47, 0x30000, URZ ;  /* 0x000300002f047890 */ /* 0x000fe2000fffe03f */
[----:B------:R-:W-:Y:S02]  /*a430*/  R2UR UR45, R16 ;  /* 0x00000000102d72ca */ /* 0x000fe400000e0000 */
[----:B------:R-:W-:Y:S01]  /*a440*/  R2UR UR46, R17 ;  /* 0x00000000112e72ca */ /* 0x000fe200000e0000 */
[----:B------:R-:W-:-:S06]  /*a450*/  ULOP3.LUT UP0, URZ, UR4, 0x3ff, URZ, 0xc0, !UPT ;  /* 0x000003ff043f7892 */ /* 0x000fcc000f80c03f */
[----:B------:R-:W-:-:S04]  /*a460*/  PLOP3.LUT P0, PT, PT, PT, UP0, 0x80, 0x0 ;  /* 0x000000000000781c */ /* 0x000fc80003f0f008 */
[----:B------:R-:W-:Y:S02]  /*a470*/  USHF.L.U32 UR45, UR45, 0x8, URZ ;  /* 0x000000082d2d7899 */ /* 0x000fe4000800063f */
[----:B------:R-:W-:-:S07]  /*a480*/  USHF.L.U32 UR46, UR46, 0x7, URZ ;  /* 0x000000072e2e7899 */ /* 0x000fce000800063f */
[----:B------:R-:W-:Y:S05]  /*a490*/  @!P0 BRA `(.L_x_55) ;  /* 0x00000000007c8947 */ /* 0x000fea0003800000 */
[----:B------:R-:W-:Y:S01]  /*a4a0*/  MOV R16, 0x0 ;  /* 0x0000000000107802 */ /* 0x000fe20000000f00 */
[----:B------:R-:W-:Y:S01]  /*a4b0*/  ULDC.64 UR4, c[0x4][0x68] ;  /* 0x01001a0000047ab9 */ /* 0x000fe20000000a00 */
[----:B------:R-:W-:Y:S01]  /*a4c0*/  ULDC.64 UR6, c[0x4][0x70] ;  /* 0x01001c0000067ab9 */ /* 0x000fe20000000a00 */
[----:B------:R-:W-:Y:S01]  /*a4d0*/  ULDC.64 UR8, c[0x4][0x8] ;  /* 0x0100020000087ab9 */ /* 0x000fe20000000a00 */
[----:B-1----:R1:W3:Y:S01]  /*a4e0*/  LDC.64 R2, c[0x4][R16] ;  /* 0x0100000010027b82 */ /* 0x0022e20000000a00 */
[----:B------:R-:W-:Y:S01]  /*a4f0*/  MOV R4, UR4 ;  /* 0x0000000400047c02 */ /* 0x000fe20008000f00 */
[----:B------:R-:W-:Y:S01]  /*a500*/  IMAD.U32 R5, RZ, RZ, UR5 ;  /* 0x00000005ff057e24 */ /* 0x000fe2000f8e00ff */
[----:B------:R-:W-:Y:S01]  /*a510*/  MOV R6, UR6 ;  /* 0x0000000600067c02 */ /* 0x000fe20008000f00 */
[----:B------:R-:W-:Y:S01]  /*a520*/  IMAD.U32 R7, RZ, RZ, UR7 ;  /* 0x00000007ff077e24 */ /* 0x000fe2000f8e00ff */
[----:B------:R-:W-:Y:S01]  /*a530*/  MOV R10, UR8 ;  /* 0x00000008000a7c02 */ /* 0x000fe20008000f00 */
[----:B------:R-:W-:Y:S01]  /*a540*/  IMAD.U32 R11, RZ, RZ, UR9 ;  /* 0x00000009ff0b7e24 */ /* 0x000fe2000f8e00ff */
[----:B------:R-:W-:Y:S01]  /*a550*/  MOV R8, 0x70 ;  /* 0x0000007000087802 */ /* 0x000fe20000000f00 */
[----:B------:R-:W-:Y:S01]  /*a560*/  IMAD.MOV.U32 R12, RZ, RZ, 0x1 ;  /* 0x00000001ff0c7424 */ /* 0x000fe200078e00ff */
[----:B-1----:R-:W-:-:S07]  /*a570*/  MOV R13, RZ ;  /* 0x000000ff000d7202 */ /* 0x002fce0000000f00 */
[----:B------:R-:W-:-:S07]  /*a580*/  LEPC R20, `(.L_x_56) ;  /* 0x000000001014794e */ /* 0x000fce0000000000 */
[----:B--23--:R-:W-:Y:S05]  /*a590*/  CALL.ABS.NOINC R2 ;  /* 0x0000000002007343 */ /* 0x00cfea0003c00000 */
.L_x_56:
[----:B------:R1:W2:Y:S01]  /*a5a0*/  LDC.64 R2, c[0x4][R16] ;  /* 0x0100000010027b82 */ /* 0x0002a20000000a00 */
[----:B------:R-:W-:Y:S01]  /*a5b0*/  ULDC.64 UR4, c[0x4][0x68] ;  /* 0x01001a0000047ab9 */ /* 0x000fe20000000a00 */
[----:B------:R-:W-:Y:S01]  /*a5c0*/  ULDC.64 UR6, c[0x4][0x70] ;  /* 0x01001c0000067ab9 */ /* 0x000fe20000000a00 */
[----:B------:R-:W-:Y:S01]  /*a5d0*/  ULDC.64 UR8, c[0x4][0x8] ;  /* 0x0100020000087ab9 */ /* 0x000fe20000000a00 */
[----:B------:R-:W-:Y:S01]  /*a5e0*/  IMAD.U32 R4, RZ, RZ, UR4 ;  /* 0x00000004ff047e24 */ /* 0x000fe2000f8e00ff */
[----:B------:R-:W-:Y:S01]  /*a5f0*/  MOV R5, UR5 ;  /* 0x0000000500057c02 */ /* 0x000fe20008000f00 */
[----:B------:R-:W-:Y:S01]  /*a600*/  IMAD.U32 R6, RZ, RZ, UR6 ;  /* 0x00000006ff067e24 */ /* 0x000fe2000f8e00ff */
[----:B------:R-:W-:Y:S01]  /*a610*/  MOV R7, UR7 ;  /* 0x0000000700077c02 */ /* 0x000fe20008000f00 */
[----:B------:R-:W-:Y:S01]  /*a620*/  IMAD.U32 R10, RZ, RZ, UR8 ;  /* 0x00000008ff0a7e24 */ /* 0x000fe2000f8e00ff */
[----:B------:R-:W-:Y:S01]  /*a630*/  MOV R11, UR9 ;  /* 0x00000009000b7c02 */ /* 0x000fe20008000f00 */
[----:B------:R-:W-:Y:S01]  /*a640*/  IMAD.MOV.U32 R8, RZ, RZ, 0x70 ;  /* 0x00000070ff087424 */ /* 0x000fe200078e00ff */
[----:B------:R-:W-:Y:S01]  /*a650*/  MOV R12, 0x1 ;  /* 0x00000001000c7802 */ /* 0x000fe20000000f00 */
[----:B-1----:R-:W-:-:S07]  /*a660*/  IMAD.MOV.U32 R13, RZ, RZ, RZ ;  /* 0x000000ffff0d7224 */ /* 0x002fce00078e00ff */
[----:B------:R-:W-:-:S07]  /*a670*/  LEPC R20, `(.L_x_55) ;  /* 0x000000001014794e */ /* 0x000fce0000000000 */
[----:B--2---:R-:W-:Y:S05]  /*a680*/  CALL.ABS.NOINC R2 ;  /* 0x0000000002007343 */ /* 0x004fea0003c00000 */
.L_x_55:
[----:B------:R-:W-:Y:S02]  /*a690*/  ULDC.64 UR4, c[0x0][0x590] ;  /* 0x0001640000047ab9 */ /* 0x000fe40000000a00 */
[----:B------:R-:W-:-:S04]  /*a6a0*/  ISETP.NE.U32.AND P0, PT, RZ, UR4, PT ;  /* 0x00000004ff007c0c */ /* 0x000fc8000bf05070 */
[----:B------:R-:W-:-:S13]  /*a6b0*/  ISETP.NE.AND.EX P0, PT, RZ, UR5, PT, P0 ;  /* 0x00000005ff007c0c */ /* 0x000fda000bf05300 */
[----:B------:R-:W-:Y:S05]  /*a6c0*/  @!P0 BRA `(.L_x_57) ;  /* 0x0000000000148947 */ /* 0x000fea0003800000 */
[----:B-1----:R-:W-:-:S04]  /*a6d0*/  LEA R2, P0, R18, UR4, 0x3 ;  /* 0x0000000412027c11 */ /* 0x002fc8000f8018ff */
[----:B------:R-:W-:-:S06]  /*a6e0*/  LEA.HI.X R3, R18, UR5, R19, 0x3, P0 ;  /* 0x0000000512037c11 */ /* 0x000fcc00080f1c13 */
[----:B------:R-:W3:Y:S04]  /*a6f0*/  LDG.E.64 R2, desc[UR38][R2.64] ;  /* 0x0000002602027981 */ /* 0x000ee8000c1e1b00 */
[----:B---3--:R1:W5:Y:S01]  /*a700*/  LD.E R0, desc[UR38][R2.64] ;  /* 0x0000002602007980 */ /* 0x008362000c101900 */
[----:B------:R-:W-:Y:S05]  /*a710*/  BRA `(.L_x_58) ;  /* 0x0000000000307947 */ /* 0x000fea0003800000 */
.L_x_57:
[----:B------:R-:W-:Y:S02]  /*a720*/  ULDC.64 UR4, c[0x0][0x588] ;  /* 0x0001620000047ab9 */ /* 0x000fe40000000a00 */
[----:B------:R-:W-:-:S04]  /*a730*/  ISETP.NE.U32.AND P0, PT, RZ, UR4, PT ;  /* 0x00000004ff007c0c */ /* 0x000fc8000bf05070 */
[----:B------:R-:W-:-:S13]  /*a740*/  ISETP.NE.AND.EX P0, PT, RZ, UR5, PT, P0 ;  /* 0x00000005ff007c0c */ /* 0x000fda000bf05300 */
[----:B------:R-:W-:Y:S05]  /*a750*/  @!P0 BRA `(.L_x_59) ;  /* 0x0000000000188947 */ /* 0x000fea0003800000 */
[----:B------:R-:W3:Y:S01]  /*a760*/  LDC.64 R4, c[0x0][0x588] ;  /* 0x00016200ff047b82 */ /* 0x000ee20000000a00 */
[----:B------:R-:W-:Y:S02]  /*a770*/  ULDC UR4, c[0x0][0x598] ;  /* 0x0001660000047ab9 */ /* 0x000fe40000000800 */
[----:B-1----:R-:W-:-:S04]  /*a780*/  IMAD R2, R18, UR4, RZ ;  /* 0x0000000412027c24 */ /* 0x002fc8000f8e02ff */
[----:B---3--:R-:W-:-:S05]  /*a790*/  IMAD.WIDE R2, R2, 0x4, R4 ;  /* 0x0000000402027825 */ /* 0x008fca00078e0204 */
[----:B------:R3:W5:Y:S01]  /*a7a0*/  LDG.E R0, desc[UR38][R2.64] ;  /* 0x0000002602007981 */ /* 0x000762000c1e1900 */
[----:B------:R-:W-:Y:S05]  /*a7b0*/  BRA `(.L_x_58) ;  /* 0x0000000000087947 */ /* 0x000fea0003800000 */
.L_x_59:
[----:B------:R-:W-:Y:S02]  /*a7c0*/  ULDC UR4, c[0x0][0x580] ;  /* 0x0001600000047ab9 */ /* 0x000fe40000000800 */
[----:B-1----:R-:W-:-:S07]  /*a7d0*/  MOV R0, UR4 ;  /* 0x0000000400007c02 */ /* 0x002fce0008000f00 */
.L_x_58:
[----:B------:R-:W-:Y:S02]  /*a7e0*/  ULDC.64 UR4, c[0x0][0x5b8] ;  /* 0x00016e0000047ab9 */ /* 0x000fe40000000a00 */
[----:B------:R-:W-:-:S04]  /*a7f0*/  ISETP.NE.U32.AND P0, PT, RZ, UR4, PT ;  /* 0x00000004ff007c0c */ /* 0x000fc8000bf05070 */
[----:B------:R-:W-:-:S13]  /*a800*/  ISETP.NE.AND.EX P0, PT, RZ, UR5, PT, P0 ;  /* 0x00000005ff007c0c */ /* 0x000fda000bf05300 */
[----:B------:R-:W-:Y:S05]  /*a810*/  @!P0 BRA `(.L_x_60) ;  /* 0x0000000000148947 */ /* 0x000fea0003800000 */
[----:B-1-3--:R-:W-:-:S04]  /*a820*/  LEA R2, P0, R18, UR4, 0x3 ;  /* 0x0000000412027c11 */ /* 0x00afc8000f8018ff */
[----:B------:R-:W-:-:S06]  /*a830*/  LEA.HI.X R3, R18, UR5, R19, 0x3, P0 ;  /* 0x0000000512037c11 */ /* 0x000fcc00080f1c13 */
[----:B------:R-:W3:Y:S04]  /*a840*/  LDG.E.64 R2, desc[UR38][R2.64] ;  /* 0x0000002602027981 */ /* 0x000ee8000c1e1b00 */
[----:B---3--:R3:W5:Y:S01]  /*a850*/  LD.E R2, desc[UR38][R2.64] ;  /* 0x0000002602027980 */ /* 0x008762000c101900 */
[----:B------:R-:W-:Y:S05]  /*a860*/  BRA `(.L_x_61) ;  /* 0x0000000000307947 */ /* 0x000fea0003800000 */
.L_x_60:
[----:B------:R-:W-:Y:S02]  /*a870*/  ULDC.64 UR4, c[0x0][0x5b0] ;  /* 0x00016c0000047ab9 */ /* 0x000fe40000000a00 */
[----:B------:R-:W-:-:S04]  /*a880*/  ISETP.NE.U32.AND P0, PT, RZ, UR4, PT ;  /* 0x00000004ff007c0c */ /* 0x000fc8000bf05070 */
[----:B------:R-:W-:-:S13]  /*a890*/  ISETP.NE.AND.EX P0, PT, RZ, UR5, PT, P0 ;  /* 0x00000005ff007c0c */ /* 0x000fda000bf05300 */
[----:B------:R-:W-:Y:S05]  /*a8a0*/  @!P0 BRA `(.L_x_62) ;  /* 0x0000000000188947 */ /* 0x000fea0003800000 */
[----:B------:R-:W4:Y:S01]  /*a8b0*/  LDC.64 R4, c[0x0][0x5b0] ;  /* 0x00016c00ff047b82 */ /* 0x000f220000000a00 */
[----:B------:R-:W-:Y:S02]  /*a8c0*/  ULDC UR4, c[0x0][0x5c0] ;  /* 0x0001700000047ab9 */ /* 0x000fe40000000800 */
[----:B-1-3--:R-:W-:-:S04]  /*a8d0*/  IMAD R2, R18, UR4, RZ ;  /* 0x0000000412027c24 */ /* 0x00afc8000f8e02ff */
[----:B----4-:R-:W-:-:S06]  /*a8e0*/  IMAD.WIDE R2, R2, 0x4, R4 ;  /* 0x0000000402027825 */ /* 0x010fcc00078e0204 */
[----:B------:R1:W5:Y:S01]  /*a8f0*/  LDG.E R2, desc[UR38][R2.64] ;  /* 0x0000002602027981 */ /* 0x000362000c1e1900 */
[----:B------:R-:W-:Y:S05]  /*a900*/  BRA `(.L_x_61) ;  /* 0x0000000000087947 */ /* 0x000fea0003800000 */
.L_x_62:
[----:B------:R-:W-:Y:S02]  /*a910*/  ULDC UR4, c[0x0][0x5a8] ;  /* 0x00016a0000047ab9 */ /* 0x000fe40000000800 */
[----:B-1-3--:R-:W-:-:S07]  /*a920*/  IMAD.U32 R2, RZ, RZ, UR4 ;  /* 0x00000004ff027e24 */ /* 0x00afce000f8e00ff */
.L_x_61:
[----:B------:R-:W-:Y:S01]  /*a930*/  ISETP.GT.U32.AND P0, PT, R222, 0x3e, PT ;  /* 0x0000003ede00780c */ /* 0x000fe20003f04070 */
[----:B------:R-:W-:Y:S01]  /*a940*/  BSSY B0, `(.L_x_63) ;  /* 0x0000007000007945 */ /* 0x000fe20003800000 */
[----:B------:R-:W-:-:S11]  /*a950*/  PRMT R16, RZ, 0x7610, R16 ;  /* 0x00007610ff107816 */ /* 0x000fd60000000010 */
[----:B------:R-:W-:Y:S05]  /*a960*/  @P0 BRA `(.L_x_64) ;  /* 0x0000000000100947 */ /* 0x000fea0003800000 */
[----:B------:R-:W-:-:S03]  /*a970*/  UMOV UR4, 0xffffffff ;  /* 0xffffffff00047882 */ /* 0x000fc60000000000 */
[----:B------:R-:W-:Y:S05]  /*a980*/  BRA.DIV UR4, `(.L_x_65) ;  /* 0x000000ce04407947 */ /* 0x000fea000b800000 */
[----:B------:R-:W-:-:S13]  /*a990*/  ELECT P6, URZ, PT ;  /* 0x00000000003f782f */ /* 0x000fda00038c0000 */
.L_x_365:
[----:B------:R-:W-:-:S07]  /*a9a0*/  SEL R16, RZ, 0x1, !P6 ;  /* 0x00000001ff107807 */ /* 0x000fce0007000000 */
.L_x_64:
[----:B------:R-:W-:Y:S05]  /*a9b0*/  BSYNC B0 ;  /* 0x0000000000007941 */ /* 0x000fea0003800000 */
.L_x_63:
[----:B-1-3--:R-:W-:-:S04]  /*a9c0*/  MOV R3, UR55 ;  /* 0x0000003700037c02 */ /* 0x00afc80008000f00 */
[----:B------:R-:W-:-:S13]  /*a9d0*/  ISETP.NE.AND P0, PT, R3, 0x3, PT ;  /* 0x000000030300780c */ /* 0x000fda0003f05270 */
[----:B------:R-:W-:Y:S05]  /*a9e0*/  @!P0 BRA `(.L_x_66) ;  /* 0x0000000000048947 */ /* 0x000fea0003800000 */
[----:B------:R-:W-:Y:S01]  /*a9f0*/  BPT.TRAP 0x1 ;  /* 0x000000040000795c */ /* 0x000fe20000300000 */
.L_x_66:
[----:B------:R-:W-:Y:S02]  /*aa00*/  SHF.L.U32 R223, RZ, 0x1f, RZ ;  /* 0x0000001fffdf7819 */ /* 0x000fe400000006ff */
[----:B-----5:R-:W-:Y:S02]  /*aa10*/  FSETP.NEU.AND P1, PT, R0, RZ, PT ;  /* 0x000000ff0000720b */ /* 0x020fe40003f2d000 */
[----:B------:R-:W1:Y:S02]  /*aa20*/  SYNCS.PHASECHK.TRANS64.TRYWAIT P2, [UR47+0x344c0], R223 ;  /* 0x0344c0dfff0075a7 */ /* 0x000e64000804016f */
[----:B-1----:R-:W-:Y:S09]  /*aa30*/  @!P2 BRA `(.L_x_67) ;  /* 0x000000cc002ca947 */ /* 0x002ff20003800000 */
.L_x_366:
[----:B------:R-:W3:Y:S04]  /*aa40*/  LDL.LU R3, [R1] ;  /* 0x0000000001037983 */ /* 0x000ee80000300800 */
[----:B------:R-:W4:Y:S04]  /*aa50*/  LDL.LU R7, [R1+0x4] ;  /* 0x0000040001077983 */ /* 0x000f280000300800 */
[----:B------:R-:W5:Y:S01]  /*aa60*/  LDL.LU R6, [R1+0x8] ;  /* 0x0000080001067983 */ /* 0x000f620000300800 */
[----:B------:R-:W-:Y:S01]  /*aa70*/  IMAD.MOV.U32 R8, RZ, RZ, RZ ;  /* 0x000000ffff087224 */ /* 0x000fe200078e00ff */
[----:B-1----:R-:W-:Y:S01]  /*aa80*/  @P1 LEA R4, R221, UR47, 0x1 ;  /* 0x0000002fdd041c11 */ /* 0x002fe2000f8e08ff */
[----:B------:R-:W-:Y:S05]  /*aa90*/  @P1 WARPSYNC.ALL ;  /* 0x0000000000001948 */ /* 0x000fea0003800000 */
[----:B------:R-:W1:Y:S01]  /*aaa0*/  @P1 LDSM.16.MT88.4 R8, [R4+0x30000] ;  /* 0x030000000408183b */ /* 0x000e620000004200 */
[----:B------:R-:W-:Y:S01]  /*aab0*/  BSSY B0, `(.L_x_68) ;  /* 0x000000f000007945 */ /* 0x000fe20003800000 */
[----:B-1----:R-:W-:-:S02]  /*aac0*/  HADD2.F32 R5, -RZ, R8.H0_H0 ;  /* 0x20000008ff057230 */ /* 0x002fc40000004100 */
[----:B---3--:R-:W-:-:S04]  /*aad0*/  FMUL R3, R3, R2 ;  /* 0x0000000203037220 */ /* 0x008fc80000400000 */
[----:B------:R-:W-:Y:S01]  /*aae0*/  FFMA R5, R5, R0, R3 ;  /* 0x0000000005057223 */ /* 0x000fe20000000003 */
[----:B------:R-:W-:Y:S02]  /*aaf0*/  HADD2.F32 R3, -RZ, R8.H1_H1 ;  /* 0x30000008ff037230 */ /* 0x000fe40000004100 */
[-C--:B----4-:R-:W-:Y:S01]  /*ab00*/  FMUL R12, R7, R2.reuse ;  /* 0x00000002070c7220 */ /* 0x090fe20000400000 */
[----:B-----5:R-:W-:-:S03]  /*ab10*/  FMUL R13, R6, R2 ;  /* 0x00000002060d7220 */ /* 0x020fc60000400000 */
[----:B------:R-:W-:-:S05]  /*ab20*/  FFMA R12, R3, R0, R12 ;  /* 0x00000000030c7223 */ /* 0x000fca000000000c */
[----:B------:R-:W-:Y:S02]  /*ab30*/  F2FP.F16.F32.PACK_AB R12, R12, R5 ;  /* 0x000000050c0c723e */ /* 0x000fe400000000ff */
[----:B------:R-:W1:Y:S01]  /*ab40*/  @P1 LDSM.16.MT88.4 R4, [R4+0x30800] ;  /* 0x030800000404183b */ /* 0x000e620000004200 */
[----:B------:R-:W-:Y:S05]  /*ab50*/  @P1 BRA `(.L_x_69) ;  /* 0x0000000000101947 */ /* 0x000fea0003800000 */
[----:B------:R-:W-:Y:S02]  /*ab60*/  MOV R9, RZ ;  /* 0x000000ff00097202 */ /* 0x000fe40000000f00 */
[----:B------:R-:W-:Y:S02]  /*ab70*/  CS2R R10, SRZ ;  /* 0x00000000000a7805 */ /* 0x000fe4000001ff00 */
[----:B-1----:R-:W-:Y:S02]  /*ab80*/  CS2R R4, SRZ ;  /* 0x0000000000047805 */ /* 0x002fe4000001ff00 */
[----:B------:R-:W-:-:S07]  /*ab90*/  CS2R R6, SRZ ;  /* 0x0000000000067805 */ /* 0x000fce000001ff00 */
.L_x_69:
[----:B------:R-:W-:Y:S05]  /*aba0*/  BSYNC B0 ;  /* 0x0000000000007941 */ /* 0x000fea0003800000 */
.L_x_68:
[----:B------:R-:W3:Y:S04]  /*abb0*/  LDL.LU R18, [R1+0x10] ;  /* 0x0000100001127983 */ /* 0x000ee80000300800 */
[----:B------:R-:W4:Y:S04]  /*abc0*/  LDL.LU R17, [R1+0x14] ;  /* 0x0000140001117983 */ /* 0x000f280000300800 */
[----:B------:R-:W5:Y:S01]  /*abd0*/  LDL.LU R15, [R1+0x18] ;  /* 0x00001800010f7983 */ /* 0x000f620000300800 */
[----:B------:R-:W-:-:S03]  /*abe0*/  HADD2.F32 R3, -RZ, R9.H0_H0 ;  /* 0x20000009ff037230 */ /* 0x000fc60000004100 */
[----:B------:R-:W2:Y:S04]  /*abf0*/  LDL.LU R227, [R1+0x1c] ;  /* 0x00001c0001e37983 */ /* 0x000ea80000300800 */
[----:B------:R-:W2:Y:S04]  /*ac00*/  LDL.LU R218, [R1+0x20] ;  /* 0x0000200001da7983 */ /* 0x000ea80000300800 */
[----:B------:R-:W2:Y:S04]  /*ac10*/  LDL.LU R21, [R1+0x24] ;  /* 0x0000240001157983 */ /* 0x000ea80000300800 */
[----:B------:R-:W2:Y:S04]  /*ac20*/  LDL.LU R20, [R1+0x28] ;  /* 0x0000280001147983 */ /* 0x000ea80000300800 */
[----:B------:R-:W2:Y:S01]  /*ac30*/  LDL.LU R19, [R1+0x2c] ;  /* 0x00002c0001137983 */ /* 0x000ea20000300800 */
[----:B------:R-:W-:-:S03]  /*ac40*/  FFMA R14, R3, R0, R13 ;  /* 0x00000000030e7223 */ /* 0x000fc6000000000d */
[----:B------:R-:W2:Y:S04]  /*ac50*/  LDL.LU R226, [R1+0x30] ;  /* 0x0000300001e27983 */ /* 0x000ea80000300800 */
[----:B------:R-:W2:Y:S04]  /*ac60*/  LDL.LU R225, [R1+0x34] ;  /* 0x0000340001e17983 */ /* 0x000ea80000300800 */
[----:B------:R-:W2:Y:S04]  /*ac70*/  LDL.LU R224, [R1+0x38] ;  /* 0x0000380001e07983 */ /* 0x000ea80000300800 */
[----:B------:R-:W2:Y:S04]  /*ac80*/  LDL.LU R220, [R1+0x3c] ;  /* 0x00003c0001dc7983 */ /* 0x000ea80000300800 */
[----:B------:R-:W3:Y:S01]  /*ac90*/  LDL.LU R13, [R1+0xc] ;  /* 0x00000c00010d7983 */ /* 0x000ee20000300800 */
[----:B------:R-:W-:Y:S01]  /*aca0*/  HADD2.F32 R3, -RZ, R9.H1_H1 ;  /* 0x30000009ff037230 */ /* 0x000fe20000004100 */
[----:B------:R-:W-:Y:S05]  /*acb0*/  WARPSYNC.ALL ;  /* 0x0000000000007948 */ /* 0x000fea0003800000 */
[----:B------:R-:W-:Y:S01]  /*acc0*/  PRMT R16, R16, 0x9910, RZ ;  /* 0x0000991010107816 */ /* 0x000fe200000000ff */
[----:B------:R-:W-:Y:S01]  /*acd0*/  BSSY B0, `(.L_x_70) ;  /* 0x000003f000007945 */ /* 0x000fe20003800000 */
[----:B---3--:R-:W-:-:S04]  /*ace0*/  FMUL R13, R13, R2 ;  /* 0x000000020d0d7220 */ /* 0x008fc80000400000 */
[----:B------:R-:W-:Y:S01]  /*acf0*/  FFMA R13, R3, R0, R13 ;  /* 0x00000000030d7223 */ /* 0x000fe2000000000d */
[----:B------:R-:W-:-:S04]  /*ad00*/  FMUL R3, R18, R2 ;  /* 0x0000000212037220 */ /* 0x000fc80000400000 */
[----:B------:R-:W-:Y:S01]  /*ad10*/  F2FP.F16.F32.PACK_AB R13, R13, R14 ;  /* 0x0000000e0d0d723e */ /* 0x000fe200000000ff */
[----:B------:R-:W-:-:S05]  /*ad20*/  HADD2.F32 R14, -RZ, R10.H0_H0 ;  /* 0x2000000aff0e7230 */ /* 0x000fca0000004100 */
[----:B------:R-:W-:Y:S01]  /*ad30*/  FFMA R18, R14, R0, R3 ;  /* 0x000000000e127223 */ /* 0x000fe20000000003 */
[----:B------:R-:W-:Y:S02]  /*ad40*/  HADD2.F32 R14, -RZ, R10.H1_H1 ;  /* 0x3000000aff0e7230 */ /* 0x000fe40000004100 */
[----:B----4-:R-:W-:-:S04]  /*ad50*/  FMUL R3, R17, R2 ;  /* 0x0000000211037220 */ /* 0x010fc80000400000 */
[----:B------:R-:W-:Y:S01]  /*ad60*/  FFMA R17, R14, R0, R3 ;  /* 0x000000000e117223 */ /* 0x000fe20000000003 */
[----:B------:R-:W-:Y:S02]  /*ad70*/  HADD2.F32 R14, -RZ, R11.H0_H0 ;  /* 0x2000000bff0e7230 */ /* 0x000fe40000004100 */
[----:B-----5:R-:W-:-:S04]  /*ad80*/  FMUL R3, R15, R2 ;  /* 0x000000020f037220 */ /* 0x020fc80000400000 */
[----:B------:R-:W-:Y:S01]  /*ad90*/  FFMA R15, R14, R0, R3 ;  /* 0x000000000e0f7223 */ /* 0x000fe20000000003 */
[----:B------:R-:W-:Y:S02]  /*ada0*/  HADD2.F32 R14, -RZ, R11.H1_H1 ;  /* 0x3000000bff0e7230 */ /* 0x000fe40000004100 */
[----:B--2---:R-:W-:-:S04]  /*adb0*/  FMUL R3, R227, R2 ;  /* 0x00000002e3037220 */ /* 0x004fc80000400000 */
[----:B------:R-:W-:Y:S01]  /*adc0*/  FFMA R3, R14, R0, R3 ;  /* 0x000000000e037223 */ /* 0x000fe20000000003 */
[----:B------:R-:W-:-:S04]  /*add0*/  F2FP.F16.F32.PACK_AB R14, R17, R18 ;  /* 0x00000012110e723e */ /* 0x000fc800000000ff */
[----:B------:R-:W-:Y:S02]  /*ade0*/  F2FP.F16.F32.PACK_AB R15, R3, R15 ;  /* 0x0000000f030f723e */ /* 0x000fe400000000ff */
[----:B------:R-:W-:-:S05]  /*adf0*/  LEA R3, R221, UR47, 0x1 ;  /* 0x0000002fdd037c11 */ /* 0x000fca000f8e08ff */
[----:B------:R1:W-:Y:S02]  /*ae00*/  STSM.16.MT88.4 [R3+0x30000], R12 ;  /* 0x0300000c03007844 */ /* 0x0003e40000004200 */
[--C-:B-1----:R-:W-:Y:S02]  /*ae10*/  HADD2.F32 R13, -RZ, R4.reuse.H1_H1 ;  /* 0x30000004ff0d7230 */ /* 0x102fe40000004100 */
[-C--:B------:R-:W-:Y:S01]  /*ae20*/  FMUL R12, R21, R2.reuse ;  /* 0x00000002150c7220 */ /* 0x080fe20000400000 */
[----:B------:R-:W-:Y:S02]  /*ae30*/  HADD2.F32 R14, -RZ, R4.H0_H0 ;  /* 0x20000004ff0e7230 */ /* 0x000fe40000004100 */
[----:B------:R-:W-:Y:S01]  /*ae40*/  FMUL R15, R218, R2 ;  /* 0x00000002da0f7220 */ /* 0x000fe20000400000 */
[-C--:B------:R-:W-:Y:S01]  /*ae50*/  FFMA R21, R13, R0.reuse, R12 ;  /* 0x000000000d157223 */ /* 0x080fe2000000000c */
[--C-:B------:R-:W-:Y:S02]  /*ae60*/  HADD2.F32 R13, -RZ, R5.reuse.H1_H1 ;  /* 0x30000005ff0d7230 */ /* 0x100fe40000004100 */
[----:B------:R-:W-:Y:S01]  /*ae70*/  FFMA R218, R14, R0, R15 ;  /* 0x000000000eda7223 */ /* 0x000fe2000000000f */
[----:B------:R-:W-:Y:S01]  /*ae80*/  FMUL R12, R19, R2 ;  /* 0x00000002130c7220 */ /* 0x000fe20000400000 */
[----:B------:R-:W-:-:S02]  /*ae90*/  HADD2.F32 R14, -RZ, R5.H0_H0 ;  /* 0x20000005ff0e7230 */ /* 0x000fc40000004100 */
[----:B------:R-:W-:Y:S01]  /*aea0*/  FMUL R15, R20, R2 ;  /* 0x00000002140f7220 */ /* 0x000fe20000400000 */
[-C--:B------:R-:W-:Y:S01]  /*aeb0*/  FFMA R19, R13, R0.reuse, R12 ;  /* 0x000000000d137223 */ /* 0x080fe2000000000c */
[--C-:B------:R-:W-:Y:S02]  /*aec0*/  HADD2.F32 R13, -RZ, R6.reuse.H1_H1 ;  /* 0x30000006ff0d7230 */ /* 0x100fe40000004100 */
[----:B------:R-:W-:Y:S01]  /*aed0*/  FFMA R20, R14, R0, R15 ;  /* 0x000000000e147223 */ /* 0x000fe2000000000f */
[-C--:B------:R-:W-:Y:S01]  /*aee0*/  FMUL R12, R225, R2.reuse ;  /* 0x00000002e10c7220 */ /* 0x080fe20000400000 */
[----:B------:R-:W-:Y:S02]  /*aef0*/  HADD2.F32 R14, -RZ, R6.H0_H0 ;  /* 0x20000006ff0e7230 */ /* 0x000fe40000004100 */
[----:B------:R-:W-:Y:S01]  /*af00*/  FMUL R15, R226, R2 ;  /* 0x00000002e20f7220 */ /* 0x000fe20000400000 */
[----:B------:R-:W-:Y:S01]  /*af10*/  FFMA R17, R13, R0, R12 ;  /* 0x000000000d117223 */ /* 0x000fe2000000000c */
[----:B------:R-:W-:-:S02]  /*af20*/  HADD2.F32 R13, -RZ, R7.H0_H0 ;  /* 0x20000007ff0d7230 */ /* 0x000fc40000004100 */
[----:B------:R-:W-:Y:S01]  /*af30*/  FFMA R18, R14, R0, R15 ;  /* 0x000000000e127223 */ /* 0x000fe2000000000f */
[----:B------:R-:W-:Y:S02]  /*af40*/  HADD2.F32 R12, -RZ, R7.H1_H1 ;  /* 0x30000007ff0c7230 */ /* 0x000fe40000004100 */
[-C--:B------:R-:W-:Y:S01]  /*af50*/  FMUL R14, R224, R2.reuse ;  /* 0x00000002e00e7220 */ /* 0x080fe20000400000 */
[----:B------:R-:W-:Y:S01]  /*af60*/  FMUL R15, R220, R2 ;  /* 0x00000002dc0f7220 */ /* 0x000fe20000400000 */
[----:B------:R-:W-:Y:S02]  /*af70*/  IMAD.MOV.U32 R220, RZ, RZ, R16 ;  /* 0x000000ffffdc7224 */ /* 0x000fe400078e0010 */
[-C--:B------:R-:W-:Y:S01]  /*af80*/  FFMA R16, R13, R0.reuse, R14 ;  /* 0x000000000d107223 */ /* 0x080fe2000000000e */
[----:B------:R-:W-:Y:S01]  /*af90*/  FFMA R15, R12, R0, R15 ;  /* 0x000000000c0f7223 */ /* 0x000fe2000000000f */
[----:B------:R-:W-:Y:S02]  /*afa0*/  F2FP.F16.F32.PACK_AB R12, R21, R218 ;  /* 0x000000da150c723e */ /* 0x000fe400000000ff */
[----:B------:R-:W-:-:S02]  /*afb0*/  F2FP.F16.F32.PACK_AB R13, R19, R20 ;  /* 0x00000014130d723e */ /* 0x000fc400000000ff */
[----:B------:R-:W-:Y:S02]  /*afc0*/  F2FP.F16.F32.PACK_AB R14, R17, R18 ;  /* 0x00000012110e723e */ /* 0x000fe400000000ff */
[----:B------:R-:W-:Y:S02]  /*afd0*/  F2FP.F16.F32.PACK_AB R15, R15, R16 ;  /* 0x000000100f0f723e */ /* 0x000fe400000000ff */
[----:B------:R-:W-:-:S03]  /*afe0*/  ISETP.NE.AND P2, PT, R220, RZ, PT ;  /* 0x000000ffdc00720c */ /* 0x000fc60003f45270 */
[----:B------:R1:W-:Y:S01]  /*aff0*/  STSM.16.MT88.4 [R3+0x30800], R12 ;  /* 0x0308000c03007844 */ /* 0x0003e20000004200 */
[----:B------:R-:W-:Y:S01]  /*b000*/  @!PT LDS RZ, [RZ] ;  /* 0x00000000fffff984 */ /* 0x000fe20000000800 */
[----:B------:R-:W-:Y:S01]  /*b010*/  @!PT LDS RZ, [RZ] ;  /* 0x00000000fffff984 */ /* 0x000fe20000000800 */
[----:B------:R-:W-:Y:S01]  /*b020*/  @!PT LDS RZ, [RZ] ;  /* 0x00000000fffff984 */ /* 0x000fe20000000800 */
[----:B------:R-:W-:Y:S01]  /*b030*/  @!PT LDS RZ, [RZ] ;  /* 0x00000000fffff984 */ /* 0x000fe20000000800 */
[----:B------:R2:W-:Y:S06]  /*b040*/  MEMBAR.ALL.CTA ;  /* 0x0000000000007992 */ /* 0x0005ec0000008000 */
[----:B--2---:R-:W2:Y:S02]  /*b050*/  FENCE.VIEW.ASYNC.S ;  /* 0x00000000000073c6 */ /* 0x004ea40000000000 */
[----:B--2---:R-:W-:Y:S06]  /*b060*/  BAR.SYNC.DEFER_BLOCKING 0x1, 0x80 ;  /* 0x0042000000007b1d */ /* 0x004fec0000010000 */
[----:B------:R-:W-:Y:S05]  /*b070*/  @!P2 BRA `(.L_x_71) ;  /* 0x000000000010a947 */ /* 0x000fea0003800000 */
[----:B------:R-:W-:-:S09]  /*b080*/  UIADD3 UR44, UR47, 0x30000, URZ ;  /* 0x000300002f2c7890 */ /* 0x000fd2000fffe03f */
[----:B------:R2:W-:Y:S01]  /*b090*/  UTMASTG.2D [UR44], [UR36] ;  /* 0x0000002c240073b5 */ /* 0x0005e20008008000 */
[----:B------:R0:W-:Y:S01]  /*b0a0*/  UTMACMDFLUSH ;  /* 0x00000000000079b7 */ /* 0x0001e20000000000 */
[----:B--2---:R-:W-:-:S04]  /*b0b0*/  DEPBAR.LE SB0, 0x1 ;  /* 0x000080400000791a */ /* 0x004fc80000000000 */
.L_x_71:
[----:B------:R-:W-:Y:S05]  /*b0c0*/  BSYNC B0 ;  /* 0x0000000000007941 */ /* 0x000fea0003800000 */
.L_x_70:
[----:B------:R-:W-:Y:S06]  /*b0d0*/  BAR.SYNC.DEFER_BLOCKING 0x1, 0x80 ;  /* 0x0042000000007b1d */ /* 0x000fec0000010000 */
[----:B------:R-:W-:Y:S05]  /*b0e0*/  @!P0 BRA `(.L_x_72) ;  /* 0x0000000000048947 */ /* 0x000fea0003800000 */
[----:B------:R-:W-:Y:S01]  /*b0f0*/  BPT.TRAP 0x1 ;  /* 0x000000040000795c */ /* 0x000fe20000300000 */
.L_x_72:
[----:B------:R-:W2:Y:S02]  /*b100*/  SYNCS.PHASECHK.TRANS64.TRYWAIT P3, [UR47+0x344c8], R223 ;  /* 0x0344c8dfff0075a7 */ /* 0x000ea4000806016f */
[----:B--2---:R-:W-:Y:S05]  /*b110*/  @!P3 BRA `(.L_x_73) ;  /* 0x000000c4008cb947 */ /* 0x004fea0003800000 */
.L_x_367:
[----:B------:R-:W-:Y:S05]  /*b120*/  @P1 WARPSYNC.ALL ;  /* 0x0000000000001948 */ /* 0x000fea0003800000 */
[----:B------:R-:W2:Y:S01]  /*b130*/  @P1 LDSM.16.MT88.4 R8, [R3+0x31000] ;  /* 0x031000000308183b */ /* 0x000ea20000004200 */
[-C--:B------:R-:W-:Y:S01]  /*b140*/  FMUL R156, R156, R2.reuse ;  /* 0x000000029c9c7220 */ /* 0x080fe20000400000 */
[-C--:B------:R-:W-:Y:S01]  /*b150*/  FMUL R157, R157, R2.reuse ;  /* 0x000000029d9d7220 */ /* 0x080fe20000400000 */
[-C--:B------:R-:W-:Y:S01]  /*b160*/  FMUL R152, R152, R2.reuse ;  /* 0x0000000298987220 */ /* 0x080fe20000400000 */
[----:B------:R-:W3:Y:S01]  /*b170*/  @P1 LDSM.16.MT88.4 R4, [R3+0x31800] ;  /* 0x031800000304183b */ /* 0x000ee20000004200 */
[-C--:B------:R-:W-:Y:S01]  /*b180*/  FMUL R154, R154, R2.reuse ;  /* 0x000000029a9a7220 */ /* 0x080fe20000400000 */
[-C--:B------:R-:W-:Y:S01]  /*b190*/  FMUL R158, R158, R2.reuse ;  /* 0x000000029e9e7220 */ /* 0x080fe20000400000 */
[-C--:B------:R-:W-:Y:S01]  /*b1a0*/  FMUL R153, R153, R2.reuse ;  /* 0x0000000299997220 */ /* 0x080fe20000400000 */
[-C--:B------:R-:W-:Y:S01]  /*b1b0*/  FMUL R155, R155, R2.reuse ;  /* 0x000000029b9b7220 */ /* 0x080fe20000400000 */
[-C--:B-1----:R-:W-:Y:S01]  /*b1c0*/  FMUL R15, R159, R2.reuse ;  /* 0x000000029f0f7220 */ /* 0x082fe20000400000 */
[----:B------:R-:W-:Y:S05]  /*b1d0*/  WARPSYNC.ALL ;  /* 0x0000000000007948 */ /* 0x000fea0003800000 */
[-C--:B------:R-:W-:Y:S01]  /*b1e0*/  FMUL R160, R160, R2.reuse ;  /* 0x00000002a0a07220 */ /* 0x080fe20000400000 */
[-C--:B------:R-:W-:Y:S01]  /*b1f0*/  FMUL R161, R161, R2.reuse ;  /* 0x00000002a1a17220 */ /* 0x080fe20000400000 */
[-C--:B------:R-:W-:Y:S01]  /*b200*/  FMUL R162, R162, R2.reuse ;  /* 0x00000002a2a27220 */ /* 0x080fe20000400000 */
[-C--:B------:R-:W-:Y:S01]  /*b210*/  FMUL R163, R163, R2.reuse ;  /* 0x00000002a3a37220 */ /* 0x080fe20000400000 */
[-C--:B------:R-:W-:Y:S01]  /*b220*/  FMUL R164, R164, R2.reuse ;  /* 0x00000002a4a47220 */ /* 0x080fe20000400000 */
[-C--:B------:R-:W-:Y:S01]  /*b230*/  FMUL R165, R165, R2.reuse ;  /* 0x00000002a5a57220 */ /* 0x080fe20000400000 */
[-C--:B------:R-:W-:Y:S01]  /*b240*/  FMUL R166, R166, R2.reuse ;  /* 0x00000002a6a67220 */ /* 0x080fe20000400000 */
[----:B------:R-:W-:Y:S01]  /*b250*/  FMUL R167, R167, R2 ;  /* 0x00000002a7a77220 */ /* 0x000fe20000400000 */
[----:B------:R-:W-:Y:S01]  /*b260*/  BSSY B0, `(.L_x_74) ;  /* 0x0000039000007945 */ /* 0x000fe20003800000 */
[----:B--2---:R-:W-:-:S02]  /*b270*/  HADD2.F32 R14, -RZ, R10.H0_H0 ;  /* 0x2000000aff0e7230 */ /* 0x004fc40000004100 */
[----:B------:R-:W-:Y:S02]  /*b280*/  HADD2.F32 R12, -RZ, R8.H0_H0 ;  /* 0x20000008ff0c7230 */ /* 0x000fe40000004100 */
[--C-:B------:R-:W-:Y:S02]  /*b290*/  HADD2.F32 R13, -RZ, R9.reuse.H0_H0 ;  /* 0x20000009ff0d7230 */ /* 0x100fe40000004100 */
[-C--:B------:R-:W-:Y:S01]  /*b2a0*/  FFMA R156, R14, R0.reuse, R156 ;  /* 0x000000000e9c7223 */ /* 0x080fe2000000009c */
[----:B------:R-:W-:Y:S02]  /*b2b0*/  HADD2.F32 R14, -RZ, R10.H1_H1 ;  /* 0x3000000aff0e7230 */ /* 0x000fe40000004100 */
[-C--:B------:R-:W-:Y:S01]  /*b2c0*/  FFMA R152, R12, R0.reuse, R152 ;  /* 0x000000000c987223 */ /* 0x080fe20000000098 */
[----:B------:R-:W-:Y:S02]  /*b2d0*/  HADD2.F32 R12, -RZ, R8.H1_H1 ;  /* 0x30000008ff0c7230 */ /* 0x000fe40000004100 */
[----:B------:R-:W-:Y:S01]  /*b2e0*/  FFMA R154, R13, R0, R154 ;  /* 0x000000000d9a7223 */ /* 0x000fe2000000009a */
[----:B------:R-:W-:-:S02]  /*b2f0*/  HADD2.F32 R13, -RZ, R9.H1_H1 ;  /* 0x30000009ff0d7230 */ /* 0x000fc40000004100 */
[-C--:B------:R-:W-:Y:S01]  /*b300*/  FFMA R157, R14, R0.reuse, R157 ;  /* 0x000000000e9d7223 */ /* 0x080fe2000000009d */
[--C-:B------:R-:W-:Y:S02]  /*b310*/  HADD2.F32 R14, -RZ, R11.reuse.H0_H0 ;  /* 0x2000000bff0e7230 */ /* 0x100fe40000004100 */
[-C--:B------:R-:W-:Y:S01]  /*b320*/  FFMA R12, R12, R0.reuse, R153 ;  /* 0x000000000c0c7223 */ /* 0x080fe20000000099 */
[-C--:B------:R-:W-:Y:S02]  /*b330*/  FFMA R13, R13, R0.reuse, R155 ;  /* 0x000000000d0d7223 */ /* 0x080fe4000000009b */
[----:B------:R-:W-:Y:S01]  /*b340*/  FFMA R158, R14, R0, R158 ;  /* 0x000000000e9e7223 */ /* 0x000fe2000000009e */
[----:B------:R-:W-:Y:S01]  /*b350*/  HADD2.F32 R14, -RZ, R11.H1_H1 ;  /* 0x3000000bff0e7230 */ /* 0x000fe20000004100 */
[----:B------:R-:W-:Y:S02]  /*b360*/  F2FP.F16.F32.PACK_AB R12, R12, R152 ;  /* 0x000000980c0c723e */ /* 0x000fe400000000ff */
[----:B------:R-:W-:-:S02]  /*b370*/  F2FP.F16.F32.PACK_AB R13, R13, R154 ;  /* 0x0000009a0d0d723e */ /* 0x000fc400000000ff */
[----:B------:R-:W-:Y:S01]  /*b380*/  FFMA R15, R14, R0, R15 ;  /* 0x000000000e0f7223 */ /* 0x000fe2000000000f */
[----:B------:R-:W-:-:S04]  /*b390*/  F2FP.F16.F32.PACK_AB R14, R157, R156 ;  /* 0x0000009c9d0e723e */ /* 0x000fc800000000ff */
[----:B------:R-:W-:-:S05]  /*b3a0*/  F2FP.F16.F32.PACK_AB R15, R15, R158 ;  /* 0x0000009e0f0f723e */ /* 0x000fca00000000ff */
[----:B------:R3:W-:Y:S02]  /*b3b0*/  STSM.16.MT88.4 [R3+0x31000], R12 ;  /* 0x0310000c03007844 */ /* 0x0007e40000004200 */
[--C-:B---3--:R-:W-:Y:S02]  /*b3c0*/  HADD2.F32 R13, -RZ, R4.reuse.H0_H0 ;  /* 0x20000004ff0d7230 */ /* 0x108fe40000004100 */
[----:B------:R-:W-:-:S03]  /*b3d0*/  HADD2.F32 R12, -RZ, R4.H1_H1 ;  /* 0x30000004ff0c7230 */ /* 0x000fc60000004100 */
[-C--:B------:R-:W-:Y:S01]  /*b3e0*/  FFMA R160, R13, R0.reuse, R160 ;  /* 0x000000000da07223 */ /* 0x080fe200000000a0 */
[--C-:B------:R-:W-:Y:S02]  /*b3f0*/  HADD2.F32 R13, -RZ, R5.reuse.H0_H0 ;  /* 0x20000005ff0d7230 */ /* 0x100fe40000004100 */
[-C--:B------:R-:W-:Y:S01]  /*b400*/  FFMA R161, R12, R0.reuse, R161 ;  /* 0x000000000ca17223 */ /* 0x080fe200000000a1 */
[----:B------:R-:W-:Y:S02]  /*b410*/  HADD2.F32 R12, -RZ, R5.H1_H1 ;  /* 0x30000005ff0c7230 */ /* 0x000fe40000004100 */
[-C--:B------:R-:W-:Y:S01]  /*b420*/  FFMA R162, R13, R0.reuse, R162 ;  /* 0x000000000da27223 */ /* 0x080fe200000000a2 */
[--C-:B------:R-:W-:Y:S02]  /*b430*/  HADD2.F32 R13, -RZ, R6.reuse.H0_H0 ;  /* 0x20000006ff0d7230 */ /* 0x100fe40000004100 */
[----:B------:R-:W-:Y:S01]  /*b440*/  FFMA R163, R12, R0, R163 ;  /* 0x000000000ca37223 */ /* 0x000fe200000000a3 */
[----:B------:R-:W-:-:S02]  /*b450*/  HADD2.F32 R12, -RZ, R6.H1_H1 ;  /* 0x30000006ff0c7230 */ /* 0x000fc40000004100 */
[-C--:B------:R-:W-:Y:S01]  /*b460*/  FFMA R164, R13, R0.reuse, R164 ;  /* 0x000000000da47223 */ /* 0x080fe200000000a4 */
[--C-:B------:R-:W-:Y:S02]  /*b470*/  HADD2.F32 R13, -RZ, R7.reuse.H0_H0 ;  /* 0x20000007ff0d7230 */ /* 0x100fe40000004100 */
[-C--:B------:R-:W-:Y:S01]  /*b480*/  FFMA R14, R12, R0.reuse, R165 ;  /* 0x000000000c0e7223 */ /* 0x080fe200000000a5 */
[----:B------:R-:W-:Y:S02]  /*b490*/  HADD2.F32 R12, -RZ, R7.H1_H1 ;  /* 0x30000007ff0c7230 */ /* 0x000fe40000004100 */
[----:B------:R-:W-:Y:S01]  /*b4a0*/  FFMA R166, R13, R0, R166 ;  /* 0x000000000da67223 */ /* 0x000fe200000000a6 */
[----:B------:R-:W-:Y:S02]  /*b4b0*/  F2FP.F16.F32.PACK_AB R13, R163, R162 ;  /* 0x000000a2a30d723e */ /* 0x000fe400000000ff */
[----:B------:R-:W-:Y:S01]  /*b4c0*/  FFMA R15, R12, R0, R167 ;  /* 0x000000000c0f7223 */ /* 0x000fe200000000a7 */
[----:B------:R-:W-:-:S02]  /*b4d0*/  F2FP.F16.F32.PACK_AB R12, R161, R160 ;  /* 0x000000a0a10c723e */ /* 0x000fc400000000ff */
[----:B------:R-:W-:Y:S02]  /*b4e0*/  F2FP.F16.F32.PACK_AB R14, R14, R164 ;  /* 0x000000a40e0e723e */ /* 0x000fe400000000ff */
[----:B------:R-:W-:-:S05]  /*b4f0*/  F2FP.F16.F32.PACK_AB R15, R15, R166 ;  /* 0x000000a60f0f723e */ /* 0x000fca00000000ff */
        /* <DEDUP_REMOVED lines=9> */
[----:B------:R-:W-:Y:S02]  /*b590*/  UIADD3 UR5, UR45, 0x40, URZ ;  /* 0x000000402d057890 */ /* 0x000fe4000fffe03f */
[----:B------:R-:W-:Y:S01]  /*b5a0*/  UIADD3 UR4, UR47, 0x31000, URZ ;  /* 0x000310002f047890 */ /* 0x000fe2000fffe03f */
[----:B------:R-:W-:-:S08]  /*b5b0*/  UMOV UR6, UR46 ;  /* 0x0000002e00067c82 */ /* 0x000fd00008000000 */
[----:B------:R2:W-:Y:S01]  /*b5c0*/  UTMASTG.2D [UR4], [UR36] ;  /* 0x00000004240073b5 */ /* 0x0005e20008008000 */
[----:B------:R0:W-:Y:S01]  /*b5d0*/  UTMACMDFLUSH ;  /* 0x00000000000079b7 */ /* 0x0001e20000000000 */
[----:B--2---:R-:W-:-:S04]  /*b5e0*/  DEPBAR.LE SB0, 0x1 ;  /* 0x000080400000791a */ /* 0x004fc80000000000 */
.L_x_75:
[----:B------:R-:W-:Y:S05]  /*b5f0*/  BSYNC B0 ;  /* 0x0000000000007941 */ /* 0x000fea0003800000 */
.L_x_74:
[----:B------:R-:W-:Y:S06]  /*b600*/  BAR.SYNC.DEFER_BLOCKING 0x1, 0x80 ;  /* 0x0042000000007b1d */ /* 0x000fec0000010000 */
[----:B------:R-:W-:Y:S05]  /*b610*/  @!P0 BRA `(.L_x_76) ;  /* 0x0000000000048947 */ /* 0x000fea0003800000 */
[----:B------:R-:W-:Y:S01]  /*b620*/  BPT.TRAP 0x1 ;  /* 0x000000040000795c */ /* 0x000fe20000300000 */
.L_x_76:
[----:B------:R-:W-:-:S04]  /*b630*/  UIADD3 UR7, UR47, 0x344e0, URZ ;  /* 0x000344e02f077890 */ /* 0x000fc8000fffe03f */
[----:B------:R-:W-:-:S09]  /*b640*/  UPRMT UR7, UR57, 0x654, UR7 ;  /* 0x0000065439077896 */ /* 0x000fd20008000007 */
[----:B------:R-:W-:Y:S01]  /*b650*/  SYNCS.ARRIVE.TRANS64.RED.A1T0 RZ, [UR7], RZ ;  /* 0x000000ffffff79a7 */ /* 0x000fe20008100407 */
[----:B------:R-:W-:Y:S05]  /*b660*/  @!P0 BRA `(.L_x_77) ;  /* 0x0000000000048947 */ /* 0x000fea0003800000 */
[----:B------:R-:W-:Y:S01]  /*b670*/  BPT.TRAP 0x1 ;  /* 0x000000040000795c */ /* 0x000fe20000300000 */
.L_x_77:
[----:B------:R-:W2:Y:S02]  /*b680*/  SYNCS.PHASECHK.TRANS64.TRYWAIT P3, [UR47+0x344d0], R223 ;  /* 0x0344d0dfff0075a7 */ /* 0x000ea4000806016f */
[----:B--2---:R-:W-:Y:S05]  /*b690*/  @!P3 BRA `(.L_x_78) ;  /* 0x000000c00044b947 */ /* 0x004fea0003800000 */
.L_x_368:
        /* <DEDUP_REMOVED lines=41> */
[-C--:B------:R-:W-:Y:S01]  /*b930*/  FMUL R14, R101, R2.reuse ;  /* 0x00000002650e7220 */ /* 0x080fe20000400000 */
[----:B------:R-:W-:Y:S02]  /*b940*/  HADD2.F32 R12, -RZ, R4.H1_H1 ;  /* 0x30000004ff0c7230 */ /* 0x000fe40000004100 */
[----:B------:R-:W-:Y:S01]  /*b950*/  FMUL R15, R102, R2 ;  /* 0x00000002660f7220 */ /* 0x000fe20000400000 */
[-C--:B------:R-:W-:Y:S01]  /*b960*/  FFMA R96, R13, R0.reuse, R96 ;  /* 0x000000000d607223 */ /* 0x080fe20000000060 */
[--C-:B------:R-:W-:Y:S02]  /*b970*/  HADD2.F32 R13, -RZ, R5.reuse.H0_H0 ;  /* 0x20000005ff0d7230 */ /* 0x100fe40000004100 */
[----:B------:R-:W-:Y:S01]  /*b980*/  FFMA R97, R12, R0, R97 ;  /* 0x000000000c617223 */ /* 0x000fe20000000061 */
[----:B------:R-:W-:-:S02]  /*b990*/  HADD2.F32 R12, -RZ, R5.H1_H1 ;  /* 0x30000005ff0c7230 */ /* 0x000fc40000004100 */
[-C--:B------:R-:W-:Y:S01]  /*b9a0*/  FFMA R98, R13, R0.reuse, R98 ;  /* 0x000000000d627223 */ /* 0x080fe20000000062 */
[--C-:B------:R-:W-:Y:S02]  /*b9b0*/  HADD2.F32 R13, -RZ, R6.reuse.H1_H1 ;  /* 0x30000006ff0d7230 */ /* 0x100fe40000004100 */
[-C--:B------:R-:W-:Y:S01]  /*b9c0*/  FFMA R99, R12, R0.reuse, R99 ;  /* 0x000000000c637223 */ /* 0x080fe20000000063 */
[----:B------:R-:W-:Y:S02]  /*b9d0*/  HADD2.F32 R12, -RZ, R6.H0_H0 ;  /* 0x20000006ff0c7230 */ /* 0x000fe40000004100 */
[-C--:B------:R-:W-:Y:S01]  /*b9e0*/  FFMA R14, R13, R0.reuse, R14 ;  /* 0x000000000d0e7223 */ /* 0x080fe2000000000e */
[--C-:B------:R-:W-:Y:S02]  /*b9f0*/  HADD2.F32 R13, -RZ, R7.reuse.H0_H0 ;  /* 0x20000007ff0d7230 */ /* 0x100fe40000004100 */
[----:B------:R-:W-:Y:S01]  /*ba00*/  FFMA R100, R12, R0, R100 ;  /* 0x000000000c647223 */ /* 0x000fe20000000064 */
[----:B------:R-:W-:-:S02]  /*ba10*/  HADD2.F32 R12, -RZ, R7.H1_H1 ;  /* 0x30000007ff0c7230 */ /* 0x000fc40000004100 */
[----:B------:R-:W-:Y:S01]  /*ba20*/  FFMA R15, R13, R0, R15 ;  /* 0x000000000d0f7223 */ /* 0x000fe2000000000f */
[----:B------:R-:W-:Y:S02]  /*ba30*/  F2FP.F16.F32.PACK_AB R13, R99, R98 ;  /* 0x00000062630d723e */ /* 0x000fe400000000ff */
[----:B------:R-:W-:Y:S01]  /*ba40*/  FFMA R16, R12, R0, R16 ;  /* 0x000000000c107223 */ /* 0x000fe20000000010 */
[----:B------:R-:W-:Y:S02]  /*ba50*/  F2FP.F16.F32.PACK_AB R12, R97, R96 ;  /* 0x00000060610c723e */ /* 0x000fe400000000ff */
        /* <DEDUP_REMOVED lines=17> */
.L_x_80:
[----:B------:R-:W-:Y:S05]  /*bb70*/  BSYNC B0 ;  /* 0x0000000000007941 */ /* 0x000fea0003800000 */
.L_x_79:
[----:B------:R-:W-:Y:S06]  /*bb80*/  BAR.SYNC.DEFER_BLOCKING 0x1, 0x80 ;  /* 0x0042000000007b1d */ /* 0x000fec0000010000 */
[----:B------:R-:W-:Y:S05]  /*bb90*/  @!P0 BRA `(.L_x_81) ;  /* 0x0000000000048947 */ /* 0x000fea0003800000 */
[----:B------:R-:W-:Y:S01]  /*bba0*/  BPT.TRAP 0x1 ;  /* 0x000000040000795c */ /* 0x000fe20000300000 */
.L_x_81:
[----:B------:R-:W-:-:S04]  /*bbb0*/  UIADD3 UR8, UR47, 0x344e8, URZ ;  /* 0x000344e82f087890 */ /* 0x000fc8000fffe03f */
[----:B------:R-:W-:-:S09]  /*bbc0*/  UPRMT UR8, UR57, 0x654, UR8 ;  /* 0x0000065439087896 */ /* 0x000fd20008000008 */
[----:B------:R-:W-:Y:S01]  /*bbd0*/  SYNCS.ARRIVE.TRANS64.RED.A1T0 RZ, [UR8], RZ ;  /* 0x000000ffffff79a7 */ /* 0x000fe20008100408 */
[----:B------:R-:W-:Y:S05]  /*bbe0*/  @!P0 BRA `(.L_x_82) ;  /* 0x0000000000048947 */ /* 0x000fea0003800000 */
[----:B------:R-:W-:Y:S01]  /*bbf0*/  BPT.TRAP 0x1 ;  /* 0x000000040000795c */ /* 0x000fe20000300000 */
.L_x_82:
[----:B------:R-:W2:Y:S02]  /*bc00*/  SYNCS.PHASECHK.TRANS64.TRYWAIT P3, [UR47+0x344d8], R223 ;  /* 0x0344d8dfff0075a7 */ /* 0x000ea4000806016f */
[----:B--2---:R-:W-:Y:S05]  /*bc10*/  @!P3 BRA `(.L_x_83) ;  /* 0x000000b800fcb947 */ /* 0x004fea0003800000 */
.L_x_369:
[----:B------:R-:W-:Y:S05]  /*bc20*/  @P1 WARPSYNC.ALL ;  /* 0x0000000000001948 */ /* 0x000fea0003800000 */
[----:B------:R-:W2:Y:S01]  /*bc30*/  @P1 LDSM.16.MT88.4 R8, [R3+0x33000] ;  /* 0x033000000308183b */ /* 0x000ea20000004200 */
[-C--:B------:R-:W-:Y:S01]  /*bc40*/  FMUL R25, R25, R2.reuse ;  /* 0x0000000219197220 */ /* 0x080fe20000400000 */
[-C--:B-1----:R-:W-:Y:S01]  /*bc50*/  FMUL R13, R24, R2.reuse ;  /* 0x00000002180d7220 */ /* 0x082fe20000400000 */
[-C--:B------:R-:W-:Y:S01]  /*bc60*/  FMUL R27, R27, R2.reuse ;  /* 0x000000021b1b7220 */ /* 0x080fe20000400000 */
[----:B------:R-:W1:Y:S01]  /*bc70*/  @P1 LDSM.16.MT88.4 R4, [R3+0x33800] ;  /* 0x033800000304183b */ /* 0x000e620000004200 */
[-C--:B------:R-:W-:Y:S01]  /*bc80*/  FMUL R15, R28, R2.reuse ;  /* 0x000000021c0f7220 */ /* 0x080fe20000400000 */
[-C--:B------:R-:W-:Y:S01]  /*bc90*/  FMUL R17, R30, R2.reuse ;  /* 0x000000021e117220 */ /* 0x080fe20000400000 */
[-C--:B------:R-:W-:Y:S01]  /*bca0*/  FMUL R31, R31, R2.reuse ;  /* 0x000000021f1f7220 */ /* 0x080fe20000400000 */
[-C--:B------:R-:W-:Y:S01]  /*bcb0*/  FMUL R33, R33, R2.reuse ;  /* 0x0000000221217220 */ /* 0x080fe20000400000 */
[----:B------:R-:W-:Y:S05]  /*bcc0*/  WARPSYNC.ALL ;  /* 0x0000000000007948 */ /* 0x000fea0003800000 */
[-C--:B------:R-:W-:Y:S01]  /*bcd0*/  FMUL R19, R34, R2.reuse ;  /* 0x0000000222137220 */ /* 0x080fe20000400000 */
[-C--:B------:R-:W-:Y:S01]  /*bce0*/  FMUL R35, R35, R2.reuse ;  /* 0x0000000223237220 */ /* 0x080fe20000400000 */
[-C--:B------:R-:W-:Y:S01]  /*bcf0*/  FMUL R37, R37, R2.reuse ;  /* 0x0000000225257220 */ /* 0x080fe20000400000 */
[----:B------:R-:W-:Y:S01]  /*bd00*/  FMUL R39, R39, R2 ;  /* 0x0000000227277220 */ /* 0x000fe20000400000 */
[----:B------:R-:W-:Y:S01]  /*bd10*/  BSSY B0, `(.L_x_84) ;  /* 0x000003e000007945 */ /* 0x000fe20003800000 */
[----:B--2---:R-:W-:-:S02]  /*bd20*/  HADD2.F32 R14, -RZ, R8.H1_H1 ;  /* 0x30000008ff0e7230 */ /* 0x004fc40000004100 */
[----:B------:R-:W-:Y:S02]  /*bd30*/  HADD2.F32 R12, -RZ, R8.H0_H0 ;  /* 0x20000008ff0c7230 */ /* 0x000fe40000004100 */
[----:B------:R-:W-:Y:S02]  /*bd40*/  HADD2.F32 R16, -RZ, R10.H1_H1 ;  /* 0x3000000aff107230 */ /* 0x000fe40000004100 */
[-C--:B------:R-:W-:Y:S01]  /*bd50*/  FFMA R25, R14, R0.reuse, R25 ;  /* 0x000000000e197223 */ /* 0x080fe20000000019 */
[----:B------:R-:W-:Y:S02]  /*bd60*/  HADD2.F32 R14, -RZ, R9.H0_H0 ;  /* 0x20000009ff0e7230 */ /* 0x000fe40000004100 */
[----:B------:R-:W-:Y:S01]  /*bd70*/  FFMA R12, R12, R0, R13 ;  /* 0x000000000c0c7223 */ /* 0x000fe2000000000d */
[----:B------:R-:W-:Y:S01]  /*bd80*/  FMUL R13, R26, R2 ;  /* 0x000000021a0d7220 */ /* 0x000fe20000400000 */
[----:B------:R-:W-:Y:S02]  /*bd90*/  HADD2.F32 R18, -RZ, R11.H1_H1 ;  /* 0x3000000bff127230 */ /* 0x000fe40000004100 */
[----:B-1----:R-:W-:-:S02]  /*bda0*/  HADD2.F32 R20, -RZ, R5.H1_H1 ;  /* 0x30000005ff147230 */ /* 0x002fc40000004100 */
[-C--:B------:R-:W-:Y:S01]  /*bdb0*/  FFMA R13, R14, R0.reuse, R13 ;  /* 0x000000000e0d7223 */ /* 0x080fe2000000000d */
[----:B------:R-:W-:Y:S02]  /*bdc0*/  HADD2.F32 R14, -RZ, R9.H1_H1 ;  /* 0x30000009ff0e7230 */ /* 0x000fe40000004100 */
[----:B------:R-:W-:Y:S01]  /*bdd0*/  FFMA R31, R18, R0, R31 ;  /* 0x00000000121f7223 */ /* 0x000fe2000000001f */
[----:B------:R-:W-:Y:S01]  /*bde0*/  HADD2.F32 R18, -RZ, R4.H1_H1 ;  /* 0x30000004ff127230 */ /* 0x000fe20000004100 */
[----:B------:R-:W-:Y:S01]  /*bdf0*/  F2FP.F16.F32.PACK_AB R12, R25, R12 ;  /* 0x0000000c190c723e */ /* 0x000fe200000000ff */
[----:B------:R-:W-:-:S05]  /*be00*/  FFMA R14, R14, R0, R27 ;  /* 0x000000000e0e7223 */ /* 0x000fca000000001b */
[----:B------:R-:W-:Y:S01]  /*be10*/  F2FP.F16.F32.PACK_AB R13, R14, R13 ;  /* 0x0000000d0e0d723e */ /* 0x000fe200000000ff */
[----:B------:R-:W-:-:S05]  /*be20*/  HADD2.F32 R14, -RZ, R10.H0_H0 ;  /* 0x2000000aff0e7230 */ /* 0x000fca0000004100 */
[----:B------:R-:W-:Y:S01]  /*be30*/  FFMA R14, R14, R0, R15 ;  /* 0x000000000e0e7223 */ /* 0x000fe2000000000f */
[----:B------:R-:W-:-:S04]  /*be40*/  FMUL R15, R29, R2 ;  /* 0x000000021d0f7220 */ /* 0x000fc80000400000 */
[----:B------:R-:W-:Y:S01]  /*be50*/  FFMA R15, R16, R0, R15 ;  /* 0x00000000100f7223 */ /* 0x000fe2000000000f */
[----:B------:R-:W-:-:S04]  /*be60*/  HADD2.F32 R16, -RZ, R11.H0_H0 ;  /* 0x2000000bff107230 */ /* 0x000fc80000004100 */
[----:B------:R-:W-:Y:S01]  /*be70*/  F2FP.F16.F32.PACK_AB R14, R15, R14 ;  /* 0x0000000e0f0e723e */ /* 0x000fe200000000ff */
[----:B------:R-:W-:Y:S01]  /*be80*/  FFMA R16, R16, R0, R17 ;  /* 0x0000000010107223 */ /* 0x000fe20000000011 */
[----:B------:R-:W-:-:S04]  /*be90*/  FMUL R17, R32, R2 ;  /* 0x0000000220117220 */ /* 0x000fc80000400000 */
[----:B------:R-:W-:Y:S01]  /*bea0*/  F2FP.F16.F32.PACK_AB R15, R31, R16 ;  /* 0x000000101f0f723e */ /* 0x000fe200000000ff */
[----:B------:R-:W-:-:S04]  /*beb0*/  HADD2.F32 R16, -RZ, R4.H0_H0 ;  /* 0x20000004ff107230 */ /* 0x000fc80000004100 */
[----:B------:R1:W-:Y:S01]  /*bec0*/  STSM.16.MT88.4 [R3+0x33000], R12 ;  /* 0x0330000c03007844 */ /* 0x0003e20000004200 */
[-C--:B------:R-:W-:Y:S01]  /*bed0*/  FFMA R16, R16, R0.reuse, R17 ;  /* 0x0000000010107223 */ /* 0x080fe20000000011 */
[----:B------:R-:W-:Y:S01]  /*bee0*/  FFMA R17, R18, R0, R33 ;  /* 0x0000000012117223 */ /* 0x000fe20000000021 */
[----:B------:R-:W-:Y:S02]  /*bef0*/  HADD2.F32 R18, -RZ, R5.H0_H0 ;  /* 0x20000005ff127230 */ /* 0x000fe40000004100 */
[--C-:B-1----:R-:W-:Y:S02]  /*bf00*/  HADD2.F32 R12, -RZ, R6.reuse.H0_H0 ;  /* 0x20000006ff0c7230 */ /* 0x102fe40000004100 */
[----:B------:R-:W-:Y:S01]  /*bf10*/  FMUL R15, R36, R2 ;  /* 0x00000002240f7220 */ /* 0x000fe20000400000 */
[-C--:B------:R-:W-:Y:S01]  /*bf20*/  FFMA R13, R18, R0.reuse, R19 ;  /* 0x00000000120d7223 */ /* 0x080fe20000000013 */
[----:B------:R-:W-:Y:S01]  /*bf30*/  FFMA R14, R20, R0, R35 ;  /* 0x00000000140e7223 */ /* 0x000fe20000000023 */
[----:B------:R-:W-:-:S02]  /*bf40*/  HADD2.F32 R18, -RZ, R6.H1_H1 ;  /* 0x30000006ff127230 */ /* 0x000fc40000004100 */
[----:B------:R-:W-:Y:S01]  /*bf50*/  FFMA R15, R12, R0, R15 ;  /* 0x000000000c0f7223 */ /* 0x000fe2000000000f */
[--C-:B------:R-:W-:Y:S02]  /*bf60*/  HADD2.F32 R12, -RZ, R7.reuse.H0_H0 ;  /* 0x20000007ff0c7230 */ /* 0x100fe40000004100 */
[----:B------:R-:W-:Y:S01]  /*bf70*/  FMUL R19, R38, R2 ;  /* 0x0000000226137220 */ /* 0x000fe20000400000 */
[----:B------:R-:W-:Y:S02]  /*bf80*/  HADD2.F32 R20, -RZ, R7.H1_H1 ;  /* 0x30000007ff147230 */ /* 0x000fe40000004100 */
[-C--:B------:R-:W-:Y:S01]  /*bf90*/  FFMA R18, R18, R0.reuse, R37 ;  /* 0x0000000012127223 */ /* 0x080fe20000000025 */
[----:B------:R-:W-:Y:S01]  /*bfa0*/  F2FP.F16.F32.PACK_AB R13, R14, R13 ;  /* 0x0000000d0e0d723e */ /* 0x000fe200000000ff */
[----:B------:R-:W-:Y:S01]  /*bfb0*/  FFMA R19, R12, R0, R19 ;  /* 0x000000000c137223 */ /* 0x000fe20000000013 */
[----:B------:R-:W-:Y:S01]  /*bfc0*/  F2FP.F16.F32.PACK_AB R12, R17, R16 ;  /* 0x00000010110c723e */ /* 0x000fe200000000ff */
[----:B------:R-:W-:Y:S01]  /*bfd0*/  FFMA R20, R20, R0, R39 ;  /* 0x0000000014147223 */ /* 0x000fe20000000027 */
[----:B------:R-:W-:-:S04]  /*bfe0*/  F2FP.F16.F32.PACK_AB R14, R18, R15 ;  /* 0x0000000f120e723e */ /* 0x000fc800000000ff */
        /* <DEDUP_REMOVED lines=16> */
.L_x_85:
[----:B------:R-:W-:Y:S05]  /*c0f0*/  BSYNC B0 ;  /* 0x0000000000007941 */ /* 0x000fea0003800000 */
.L_x_84:
[----:B------:R-:W-:Y:S06]  /*c100*/  BAR.SYNC.DEFER_BLOCKING 0x1, 0x80 ;  /* 0x0042000000007b1d */ /* 0x000fec0000010000 */
[----:B------:R-:W-:Y:S05]  /*c110*/  @!P0 BRA `(.L_x_86) ;  /* 0x0000000000048947 */ /* 0x000fea0003800000 */
[----:B------:R-:W-:Y:S01]  /*c120*/  BPT.TRAP 0x1 ;  /* 0x000000040000795c */ /* 0x000fe20000300000 */
.L_x_86:
[----:B------:R-:W-:-:S04]  /*c130*/  UIADD3 UR9, UR47, 0x344f0, URZ ;  /* 0x000344f02f097890 */ /* 0x000fc8000fffe03f */
[----:B------:R-:W-:-:S09]  /*c140*/  UPRMT UR9, UR57, 0x654, UR9 ;  /* 0x0000065439097896 */ /* 0x000fd20008000009 */
[----:B------:R-:W-:Y:S01]  /*c150*/  SYNCS.ARRIVE.TRANS64.RED.A1T0 RZ, [UR9], RZ ;  /* 0x000000ffffff79a7 */ /* 0x000fe20008100409 */
[----:B------:R-:W-:Y:S05]  /*c160*/  @!P0 BRA `(.L_x_87) ;  /* 0x0000000000048947 */ /* 0x000fea0003800000 */
[----:B------:R-:W-:Y:S01]  /*c170*/  BPT.TRAP 0x1 ;  /* 0x000000040000795c */ /* 0x000fe20000300000 */
.L_x_87:
[----:B------:R-:W-:-:S04]  /*c180*/  MOV R20, 0x1 ;  /* 0x0000000100147802 */ /* 0x000fc80000000f00 */
[----:B------:R-:W-:-:S04]  /*c190*/  SHF.L.U32 R20, R20, 0x1f, RZ ;  /* 0x0000001f14147819 */ /* 0x000fc800000006ff */
[----:B------:R-:W2:Y:S02]  /*c1a0*/  SYNCS.PHASECHK.TRANS64.TRYWAIT P3, [UR47+0x344c0], R20 ;  /* 0x0344c014ff0075a7 */ /* 0x000ea4000806016f */
[----:B--2---:R-:W-:Y:S05]  /*c1b0*/  @!P3 BRA `(.L_x_88) ;  /* 0x000000b400acb947 */ /* 0x004fea0003800000 */
.L_x_370:
[----:B-1----:R-:W2:Y:S04]  /*c1c0*/  LDL.LU R13, [R1+0x40] ;  /* 0x00004000010d7983 */ /* 0x002ea80000300800 */
[----:B------:R-:W3:Y:S04]  /*c1d0*/  LDL.LU R12, [R1+0x44] ;  /* 0x00004400010c7983 */ /* 0x000ee80000300800 */
[----:B------:R-:W4:Y:S04]  /*c1e0*/  LDL.LU R17, [R1+0x48] ;  /* 0x0000480001117983 */ /* 0x000f280000300800 */
[----:B------:R-:W5:Y:S04]  /*c1f0*/  LDL.LU R16, [R1+0x4c] ;  /* 0x00004c0001107983 */ /* 0x000f680000300800 */
        /* <DEDUP_REMOVED lines=11> */
[----:B------:R-:W5:Y:S01]  /*c2b0*/  LDL.LU R29, [R1+0x7c] ;  /* 0x00007c00011d7983 */ /* 0x000f620000300800 */
[----:B------:R-:W-:Y:S05]  /*c2c0*/  @P1 WARPSYNC.ALL ;  /* 0x0000000000001948 */ /* 0x000fea0003800000 */
[----:B------:R-:W1:Y:S04]  /*c2d0*/  @P1 LDSM.16.MT88.4 R8, [R3+0x30000] ;  /* 0x030000000308183b */ /* 0x000e680000004200 */
[----:B------:R-:W5:Y:S01]  /*c2e0*/  @P1 LDSM.16.MT88.4 R4, [R3+0x30800] ;  /* 0x030800000304183b */ /* 0x000f620000004200 */
[----:B------:R-:W-:Y:S05]  /*c2f0*/  WARPSYNC.ALL ;  /* 0x0000000000007948 */ /* 0x000fea0003800000 */
[----:B------:R-:W-:Y:S01]  /*c300*/  BSSY B0, `(.L_x_89) ;  /* 0x0000049000007945 */ /* 0x000fe20003800000 */
[----:B-1----:R-:W-:-:S02]  /*c310*/  HADD2.F32 R14, -RZ, R8.H1_H1 ;  /* 0x30000008ff0e7230 */ /* 0x002fc40000004100 */
[-C--:B--2---:R-:W-:Y:S01]  /*c320*/  FMUL R13, R13, R2.reuse ;  /* 0x000000020d0d7220 */ /* 0x084fe20000400000 */
[----:B---3--:R-:W-:Y:S01]  /*c330*/  FMUL R15, R12, R2 ;  /* 0x000000020c0f7220 */ /* 0x008fe20000400000 */
[----:B------:R-:W-:-:S03]  /*c340*/  HADD2.F32 R12, -RZ, R8.H0_H0 ;  /* 0x20000008ff0c7230 */ /* 0x000fc60000004100 */
[-C--:B------:R-:W-:Y:S01]  /*c350*/  FFMA R15, R14, R0.reuse, R15 ;  /* 0x000000000e0f7223 */ /* 0x080fe2000000000f */
[--C-:B------:R-:W-:Y:S02]  /*c360*/  HADD2.F32 R14, -RZ, R9.reuse.H0_H0 ;  /* 0x20000009ff0e7230 */ /* 0x100fe40000004100 */
[----:B------:R-:W-:Y:S01]  /*c370*/  FFMA R12, R12, R0, R13 ;  /* 0x000000000c0c7223 */ /* 0x000fe2000000000d */
[-C--:B----4-:R-:W-:Y:S01]  /*c380*/  FMUL R13, R17, R2.reuse ;  /* 0x00000002110d7220 */ /* 0x090fe20000400000 */
[----:B-----5:R-:W-:Y:S01]  /*c390*/  FMUL R17, R16, R2 ;  /* 0x0000000210117220 */ /* 0x020fe20000400000 */
[----:B------:R-:W-:Y:S02]  /*c3a0*/  HADD2.F32 R16, -RZ, R9.H1_H1 ;  /* 0x30000009ff107230 */ /* 0x000fe40000004100 */
[----:B------:R-:W-:Y:S01]  /*c3b0*/  FFMA R13, R14, R0, R13 ;  /* 0x000000000e0d7223 */ /* 0x000fe2000000000d */
[----:B------:R-:W-:Y:S01]  /*c3c0*/  F2FP.F16.F32.PACK_AB R12, R15, R12 ;  /* 0x0000000c0f0c723e */ /* 0x000fe200000000ff */
[----:B------:R-:W-:Y:S01]  /*c3d0*/  FMUL R15, R32, R2 ;  /* 0x00000002200f7220 */ /* 0x000fe20000400000 */
[----:B------:R-:W-:Y:S01]  /*c3e0*/  FFMA R14, R16, R0, R17 ;  /* 0x00000000100e7223 */ /* 0x000fe20000000011 */
[----:B------:R-:W-:-:S02]  /*c3f0*/  HADD2.F32 R16, -RZ, R10.H1_H1 ;  /* 0x3000000aff107230 */ /* 0x000fc40000004100 */
[----:B------:R-:W-:Y:S02]  /*c400*/  FMUL R17, R31, R2 ;  /* 0x000000021f117220 */ /* 0x000fe40000400000 */
[----:B------:R-:W-:Y:S01]  /*c410*/  F2FP.F16.F32.PACK_AB R13, R14, R13 ;  /* 0x0000000d0e0d723e */ /* 0x000fe200000000ff */
[----:B------:R-:W-:-:S05]  /*c420*/  HADD2.F32 R14, -RZ, R10.H0_H0 ;  /* 0x2000000aff0e7230 */ /* 0x000fca0000004100 */
[-C--:B------:R-:W-:Y:S01]  /*c430*/  FFMA R14, R14, R0.reuse, R15 ;  /* 0x000000000e0e7223 */ /* 0x080fe2000000000f */
[----:B------:R-:W-:Y:S01]  /*c440*/  FFMA R15, R16, R0, R17 ;  /* 0x00000000100f7223 */ /* 0x000fe20000000011 */
[-C--:B------:R-:W-:Y:S01]  /*c450*/  FMUL R17, R19, R2.reuse ;  /* 0x0000000213117220 */ /* 0x080fe20000400000 */
[-C--:B------:R-:W-:Y:S01]  /*c460*/  FMUL R19, R18, R2.reuse ;  /* 0x0000000212137220 */ /* 0x080fe20000400000 */
[--C-:B------:R-:W-:Y:S02]  /*c470*/  HADD2.F32 R16, -RZ, R11.reuse.H0_H0 ;  /* 0x2000000bff107230 */ /* 0x100fe40000004100 */
[----:B------:R-:W-:Y:S02]  /*c480*/  HADD2.F32 R18, -RZ, R11.H1_H1 ;  /* 0x3000000bff127230 */ /* 0x000fe40000004100 */
[----:B------:R-:W-:Y:S01]  /*c490*/  FMUL R21, R21, R2 ;  /* 0x0000000215157220 */ /* 0x000fe20000400000 */
[----:B------:R-:W-:Y:S01]  /*c4a0*/  F2FP.F16.F32.PACK_AB R14, R15, R14 ;  /* 0x0000000e0f0e723e */ /* 0x000fe200000000ff */
[-C--:B------:R-:W-:Y:S01]  /*c4b0*/  FFMA R16, R16, R0.reuse, R17 ;  /* 0x0000000010107223 */ /* 0x080fe20000000011 */
[----:B------:R-:W-:Y:S01]  /*c4c0*/  FFMA R17, R18, R0, R19 ;  /* 0x0000000012117223 */ /* 0x000fe20000000013 */
[----:B------:R-:W-:Y:S01]  /*c4d0*/  FMUL R19, R24, R2 ;  /* 0x0000000218137220 */ /* 0x000fe20000400000 */
[----:B------:R-:W-:-:S02]  /*c4e0*/  HADD2.F32 R18, -RZ, R4.H0_H0 ;  /* 0x20000004ff127230 */ /* 0x000fc40000004100 */
[----:B------:R-:W-:Y:S02]  /*c4f0*/  HADD2.F32 R24, -RZ, R4.H1_H1 ;  /* 0x30000004ff187230 */ /* 0x000fe40000004100 */
[----:B------:R-:W-:Y:S01]  /*c500*/  FMUL R25, R25, R2 ;  /* 0x0000000219197220 */ /* 0x000fe20000400000 */
[----:B------:R-:W-:Y:S01]  /*c510*/  F2FP.F16.F32.PACK_AB R15, R17, R16 ;  /* 0x00000010110f723e */ /* 0x000fe200000000ff */
[-C--:B------:R-:W-:Y:S01]  /*c520*/  FFMA R18, R18, R0.reuse, R19 ;  /* 0x0000000012127223 */ /* 0x080fe20000000013 */
[----:B------:R-:W-:Y:S01]  /*c530*/  FFMA R19, R24, R0, R21 ;  /* 0x0000000018137223 */ /* 0x000fe20000000015 */
[-C--:B------:R-:W-:Y:S01]  /*c540*/  FMUL R21, R26, R2.reuse ;  /* 0x000000021a157220 */ /* 0x080fe20000400000 */
[--C-:B------:R-:W-:Y:S02]  /*c550*/  HADD2.F32 R24, -RZ, R5.reuse.H0_H0 ;  /* 0x20000005ff187230 */ /* 0x100fe40000004100 */
[----:B------:R-:W-:Y:S01]  /*c560*/  FMUL R27, R27, R2 ;  /* 0x000000021b1b7220 */ /* 0x000fe20000400000 */
[----:B------:R-:W-:Y:S01]  /*c570*/  HADD2.F32 R26, -RZ, R5.H1_H1 ;  /* 0x30000005ff1a7230 */ /* 0x000fe20000004100 */
[----:B------:R-:W-:Y:S01]  /*c580*/  F2FP.F16.F32.PACK_AB R16, R19, R18 ;  /* 0x000000121310723e */ /* 0x000fe200000000ff */
[----:B------:R1:W-:Y:S01]  /*c590*/  STSM.16.MT88.4 [R3+0x30000], R12 ;  /* 0x0300000c03007844 */ /* 0x0003e20000004200 */
[----:B------:R-:W-:-:S02]  /*c5a0*/  FFMA R21, R24, R0, R21 ;  /* 0x0000000018157223 */ /* 0x000fc40000000015 */
[----:B------:R-:W-:Y:S01]  /*c5b0*/  FFMA R24, R26, R0, R25 ;  /* 0x000000001a187223 */ /* 0x000fe20000000019 */
[-C--:B------:R-:W-:Y:S01]  /*c5c0*/  FMUL R25, R28, R2.reuse ;  /* 0x000000021c197220 */ /* 0x080fe20000400000 */
[--C-:B------:R-:W-:Y:S02]  /*c5d0*/  HADD2.F32 R26, -RZ, R6.reuse.H0_H0 ;  /* 0x20000006ff1a7230 */ /* 0x100fe40000004100 */
[----:B------:R-:W-:Y:S01]  /*c5e0*/  FMUL R29, R29, R2 ;  /* 0x000000021d1d7220 */ /* 0x000fe20000400000 */
[----:B------:R-:W-:Y:S01]  /*c5f0*/  HADD2.F32 R28, -RZ, R6.H1_H1 ;  /* 0x30000006ff1c7230 */ /* 0x000fe20000004100 */
[----:B------:R-:W-:Y:S01]  /*c600*/  F2FP.F16.F32.PACK_AB R17, R24, R21 ;  /* 0x000000151811723e */ /* 0x000fe200000000ff */
[----:B------:R-:W-:-:S03]  /*c610*/  FFMA R25, R26, R0, R25 ;  /* 0x000000001a197223 */ /* 0x000fc60000000019 */
[----:B------:R-:W-:Y:S01]  /*c620*/  FFMA R26, R28, R0, R27 ;  /* 0x000000001c1a7223 */ /* 0x000fe2000000001b */
[----:B------:R-:W-:Y:S01]  /*c630*/  FMUL R27, R30, R2 ;  /* 0x000000021e1b7220 */ /* 0x000fe20000400000 */
[--C-:B------:R-:W-:Y:S02]  /*c640*/  HADD2.F32 R28, -RZ, R7.reuse.H0_H0 ;  /* 0x20000007ff1c7230 */ /* 0x100fe40000004100 */
[----:B------:R-:W-:Y:S01]  /*c650*/  HADD2.F32 R30, -RZ, R7.H1_H1 ;  /* 0x30000007ff1e7230 */ /* 0x000fe20000004100 */
[----:B------:R-:W-:Y:S02]  /*c660*/  F2FP.F16.F32.PACK_AB R18, R26, R25 ;  /* 0x000000191a12723e */ /* 0x000fe400000000ff */
[-C--:B------:R-:W-:Y:S02]  /*c670*/  FFMA R27, R28, R0.reuse, R27 ;  /* 0x000000001c1b7223 */ /* 0x080fe4000000001b */
[----:B------:R-:W-:-:S05]  /*c680*/  FFMA R28, R30, R0, R29 ;  /* 0x000000001e1c7223 */ /* 0x000fca000000001d */
        /* <DEDUP_REMOVED lines=16> */
.L_x_90:
[----:B------:R-:W-:Y:S05]  /*c790*/  BSYNC B0 ;  /* 0x0000000000007941 */ /* 0x000fea0003800000 */
.L_x_89:
[----:B------:R-:W-:Y:S06]  /*c7a0*/  BAR.SYNC.DEFER_BLOCKING 0x1, 0x80 ;  /* 0x0042000000007b1d */ /* 0x000fec0000010000 */
[----:B------:R-:W-:Y:S05]  /*c7b0*/  @!P0 BRA `(.L_x_91) ;  /* 0x0000000000048947 */ /* 0x000fea0003800000 */
[----:B------:R-:W-:Y:S01]  /*c7c0*/  BPT.TRAP 0x1 ;  /* 0x000000040000795c */ /* 0x000fe20000300000 */
.L_x_91:
[----:B------:R-:W-:-:S04]  /*c7d0*/  UIADD3 UR10, UR47, 0x344f8, URZ ;  /* 0x000344f82f0a7890 */ /* 0x000fc8000fffe03f */
[----:B------:R-:W-:-:S09]  /*c7e0*/  UPRMT UR10, UR57, 0x654, UR10 ;  /* 0x00000654390a7896 */ /* 0x000fd2000800000a */
[----:B------:R-:W-:Y:S01]  /*c7f0*/  SYNCS.ARRIVE.TRANS64.RED.A1T0 RZ, [UR10], RZ ;  /* 0x000000ffffff79a7 */ /* 0x000fe2000810040a */
[----:B------:R-:W-:Y:S05]  /*c800*/  @!P0 BRA `(.L_x_92) ;  /* 0x0000000000048947 */ /* 0x000fea0003800000 */
[----:B------:R-:W-:Y:S01]  /*c810*/  BPT.TRAP 0x1 ;  /* 0x000000040000795c */ /* 0x000fe20000300000 */
.L_x_92:
[----:B------:R-:W2:Y:S02]  /*c820*/  SYNCS.PHASECHK.TRANS64.TRYWAIT P3, [UR47+0x344c8], R20 ;  /* 0x0344c814ff0075a7 */ /* 0x000ea4000806016f */
[----:B--2---:R-:W-:Y:S05]  /*c830*/  @!P3 BRA `(.L_x_93) ;  /* 0x000000b00024b947 */ /* 0x004fea0003800000 */
.L_x_371:
[----:B------:R-:W-:Y:S05]  /*c840*/  @P1 WARPSYNC.ALL ;  /* 0x0000000000001948 */ /* 0x000fea0003800000 */
[----:B------:R-:W2:Y:S01]  /*c850*/  @P1 LDSM.16.MT88.4 R8, [R3+0x31000] ;  /* 0x031000000308183b */ /* 0x000ea20000004200 */
[-C--:B-1----:R-:W-:Y:S01]  /*c860*/  FMUL R13, R168, R2.reuse ;  /* 0x00000002a80d7220 */ /* 0x082fe20000400000 */
[-C--:B------:R-:W-:Y:S01]  /*c870*/  FMUL R169, R169, R2.reuse ;  /* 0x00000002a9a97220 */ /* 0x080fe20000400000 */
[-C--:B------:R-:W-:Y:S01]  /*c880*/  FMUL R15, R170, R2.reuse ;  /* 0x00000002aa0f7220 */ /* 0x080fe20000400000 */
[----:B------:R-:W1:Y:S01]  /*c890*/  @P1 LDSM.16.MT88.4 R4, [R3+0x31800] ;  /* 0x031800000304183b */ /* 0x000e620000004200 */
[-C--:B------:R-:W-:Y:S01]  /*c8a0*/  FMUL R171, R171, R2.reuse ;  /* 0x00000002abab7220 */ /* 0x080fe20000400000 */
        /* <DEDUP_REMOVED lines=12> */
[----:B------:R-:W-:Y:S05]  /*c970*/  WARPSYNC.ALL ;  /* 0x0000000000007948 */ /* 0x000fea0003800000 */
[----:B------:R-:W-:Y:S01]  /*c980*/  BSSY B0, `(.L_x_94) ;  /* 0x0000039000007945 */ /* 0x000fe20003800000 */
[----:B--2---:R-:W-:-:S02]  /*c990*/  HADD2.F32 R12, -RZ, R8.H0_H0 ;  /* 0x20000008ff0c7230 */ /* 0x004fc40000004100 */
[----:B------:R-:W-:Y:S02]  /*c9a0*/  HADD2.F32 R14, -RZ, R8.H1_H1 ;  /* 0x30000008ff0e7230 */ /* 0x000fe40000004100 */
[--C-:B------:R-:W-:Y:S02]  /*c9b0*/  HADD2.F32 R16, -RZ, R9.reuse.H0_H0 ;  /* 0x20000009ff107230 */ /* 0x100fe40000004100 */
[-C--:B------:R-:W-:Y:S01]  /*c9c0*/  FFMA R12, R12, R0.reuse, R13 ;  /* 0x000000000c0c7223 */ /* 0x080fe2000000000d */
[----:B------:R-:W-:Y:S02]  /*c9d0*/  HADD2.F32 R18, -RZ, R9.H1_H1 ;  /* 0x30000009ff127230 */ /* 0x000fe40000004100 */
[-C--:B------:R-:W-:Y:S01]  /*c9e0*/  FFMA R13, R14, R0.reuse, R169 ;  /* 0x000000000e0d7223 */ /* 0x080fe200000000a9 */
[----:B------:R-:W-:Y:S02]  /*c9f0*/  HADD2.F32 R24, -RZ, R11.H0_H0 ;  /* 0x2000000bff187230 */ /* 0x000fe40000004100 */
[----:B------:R-:W-:Y:S01]  /*ca00*/  FFMA R14, R16, R0, R15 ;  /* 0x00000000100e7223 */ /* 0x000fe2000000000f */
[----:B------:R-:W-:-:S02]  /*ca10*/  HADD2.F32 R16, -RZ, R10.H0_H0 ;  /* 0x2000000aff107230 */ /* 0x000fc40000004100 */
[-C--:B------:R-:W-:Y:S01]  /*ca20*/  FFMA R15, R18, R0.reuse, R171 ;  /* 0x00000000120f7223 */ /* 0x080fe200000000ab */
[----:B------:R-:W-:Y:S02]  /*ca30*/  HADD2.F32 R18, -RZ, R10.H1_H1 ;  /* 0x3000000aff127230 */ /* 0x000fe40000004100 */
[-C--:B------:R-:W-:Y:S01]  /*ca40*/  FFMA R19, R24, R0.reuse, R19 ;  /* 0x0000000018137223 */ /* 0x080fe20000000013 */
[----:B------:R-:W-:Y:S02]  /*ca50*/  HADD2.F32 R26, -RZ, R11.H1_H1 ;  /* 0x3000000bff1a7230 */ /* 0x000fe40000004100 */
[-C--:B------:R-:W-:Y:S01]  /*ca60*/  FFMA R17, R16, R0.reuse, R17 ;  /* 0x0000000010117223 */ /* 0x080fe20000000011 */
[----:B-1----:R-:W-:Y:S02]  /*ca70*/  HADD2.F32 R24, -RZ, R4.H0_H0 ;  /* 0x20000004ff187230 */ /* 0x002fe40000004100 */
[----:B------:R-:W-:Y:S01]  /*ca80*/  FFMA R16, R18, R0, R173 ;  /* 0x0000000012107223 */ /* 0x000fe200000000ad */
[----:B------:R-:W-:-:S02]  /*ca90*/  HADD2.F32 R28, -RZ, R5.H0_H0 ;  /* 0x20000005ff1c7230 */ /* 0x000fc40000004100 */
[-C--:B------:R-:W-:Y:S01]  /*caa0*/  FFMA R18, R26, R0.reuse, R175 ;  /* 0x000000001a127223 */ /* 0x080fe200000000af */
[----:B------:R-:W-:Y:S02]  /*cab0*/  HADD2.F32 R26, -RZ, R4.H1_H1 ;  /* 0x30000004ff1a7230 */ /* 0x000fe40000004100 */
        /* <DEDUP_REMOVED lines=10> */
[----:B------:R-:W-:Y:S01]  /*cb60*/  FFMA R29, R32, R0, R29 ;  /* 0x00000000201d7223 */ /* 0x000fe2000000001d */
[----:B------:R-:W-:Y:S01]  /*cb70*/  F2FP.F16.F32.PACK_AB R12, R13, R12 ;  /* 0x0000000c0d0c723e */ /* 0x000fe200000000ff */
[----:B------:R-:W-:Y:S01]  /*cb80*/  FFMA R28, R30, R0, R181 ;  /* 0x000000001e1c7223 */ /* 0x000fe200000000b5 */
[----:B------:R-:W-:Y:S01]  /*cb90*/  F2FP.F16.F32.PACK_AB R13, R15, R14 ;  /* 0x0000000e0f0d723e */ /* 0x000fe200000000ff */
[----:B------:R-:W-:Y:S01]  /*cba0*/  FFMA R30, R34, R0, R183 ;  /* 0x00000000221e7223 */ /* 0x000fe200000000b7 */
[----:B------:R-:W-:-:S02]  /*cbb0*/  F2FP.F16.F32.PACK_AB R14, R16, R17 ;  /* 0x00000011100e723e */ /* 0x000fc400000000ff */
[----:B------:R-:W-:Y:S02]  /*cbc0*/  F2FP.F16.F32.PACK_AB R15, R18, R19 ;  /* 0x00000013120f723e */ /* 0x000fe400000000ff */
[----:B------:R-:W-:Y:S02]  /*cbd0*/  F2FP.F16.F32.PACK_AB R16, R24, R21 ;  /* 0x000000151810723e */ /* 0x000fe400000000ff */
[----:B------:R-:W-:Y:S01]  /*cbe0*/  F2FP.F16.F32.PACK_AB R17, R26, R25 ;  /* 0x000000191a11723e */ /* 0x000fe200000000ff */
[----:B------:R1:W-:Y:S01]  /*cbf0*/  STSM.16.MT88.4 [R3+0x31000], R12 ;  /* 0x0310000c03007844 */ /* 0x0003e20000004200 */
        /* <DEDUP_REMOVED lines=12> */
[----:B------:R-:W-:Y:S02]  /*ccc0*/  UIADD3 UR5, UR45, 0x40, URZ ;  /* 0x000000402d057890 */ /* 0x000fe4000fffe03f */
[----:B------:R-:W-:-:S09]  /*ccd0*/  UIADD3 UR4, UR47, 0x31000, URZ ;  /* 0x000310002f047890 */ /* 0x000fd2000fffe03f */
[----:B------:R2:W-:Y:S01]  /*cce0*/  UTMASTG.2D [UR4], [UR36] ;  /* 0x00000004240073b5 */ /* 0x0005e20008008000 */
[----:B------:R0:W-:Y:S01]  /*ccf0*/  UTMACMDFLUSH ;  /* 0x00000000000079b7 */ /* 0x0001e20000000000 */
[----:B--2---:R-:W-:-:S04]  /*cd00*/  DEPBAR.LE SB0, 0x1 ;  /* 0x000080400000791a */ /* 0x004fc80000000000 */
.L_x_95:
[----:B------:R-:W-:Y:S05]  /*cd10*/  BSYNC B0 ;  /* 0x0000000000007941 */ /* 0x000fea0003800000 */
.L_x_94:
[----:B------:R-:W-:Y:S06]  /*cd20*/  BAR.SYNC.DEFER_BLOCKING 0x1, 0x80 ;  /* 0x0042000000007b1d */ /* 0x000fec0000010000 */
[----:B------:R-:W-:Y:S05]  /*cd30*/  @!P0 BRA `(.L_x_96) ;  /* 0x0000000000048947 */ /* 0x000fea0003800000 */
[----:B------:R-:W-:Y:S01]  /*cd40*/  BPT.TRAP 0x1 ;  /* 0x000000040000795c */ /* 0x000fe20000300000 */
.L_x_96:
[----:B------:R-:W-:Y:S01]  /*cd50*/  SYNCS.ARRIVE.TRANS64.RED.A1T0 RZ, [UR7], RZ ;  /* 0x000000ffffff79a7 */ /* 0x000fe20008100407 */
[----:B------:R-:W-:Y:S05]  /*cd60*/  @!P0 BRA `(.L_x_97) ;  /* 0x0000000000048947 */ /* 0x000fea0003800000 */
[----:B------:R-:W-:Y:S01]  /*cd70*/  BPT.TRAP 0x1 ;  /* 0x000000040000795c */ /* 0x000fe20000300000 */
.L_x_97:
[----:B------:R-:W2:Y:S02]  /*cd80*/  SYNCS.PHASECHK.TRANS64.TRYWAIT P3, [UR47+0x344d0], R20 ;  /* 0x0344d014ff0075a7 */ /* 0x000ea4000806016f */
[----:B--2---:R-:W-:Y:S05]  /*cd90*/  @!P3 BRA `(.L_x_98) ;  /* 0x000000a800e4b947 */ /* 0x004fea0003800000 */
.L_x_372:
        /* <DEDUP_REMOVED lines=29> */
[----:B------:R-:W-:Y:S01]  /*cf70*/  FFMA R14, R18, R0, R107 ;  /* 0x00000000120e7223 */ /* 0x000fe2000000006b */
[----:B------:R-:W-:Y:S01]  /*cf80*/  FMUL R15, R108, R2 ;  /* 0x000000026c0f7220 */ /* 0x000fe20000400000 */
        /* <DEDUP_REMOVED lines=20> */
[----:B------:R-:W-:Y:S01]  /*d0d0*/  F2FP.F16.F32.PACK_AB R13, R14, R13 ;  /* 0x0000000d0e0d723e */ /* 0x000fe200000000ff */
[-C--:B------:R-:W-:Y:S01]  /*d0e0*/  FFMA R28, R30, R0.reuse, R117 ;  /* 0x000000001e1c7223 */ /* 0x080fe20000000075 */
        /* <DEDUP_REMOVED lines=24> */
.L_x_100:
[----:B------:R-:W-:Y:S05]  /*d270*/  BSYNC B0 ;  /* 0x0000000000007941 */ /* 0x000fea0003800000 */
.L_x_99:
[----:B------:R-:W-:Y:S06]  /*d280*/  BAR.SYNC.DEFER_BLOCKING 0x1, 0x80 ;  /* 0x0042000000007b1d */ /* 0x000fec0000010000 */
[----:B------:R-:W-:Y:S05]  /*d290*/  @!P0 BRA `(.L_x_101) ;  /* 0x0000000000048947 */ /* 0x000fea0003800000 */
[----:B------:R-:W-:Y:S01]  /*d2a0*/  BPT.TRAP 0x1 ;  /* 0x000000040000795c */ /* 0x000fe20000300000 */
.L_x_101:
[----:B------:R-:W-:Y:S01]  /*d2b0*/  SYNCS.ARRIVE.TRANS64.RED.A1T0 RZ, [UR8], RZ ;  /* 0x000000ffffff79a7 */ /* 0x000fe20008100408 */
[----:B------:R-:W-:Y:S05]  /*d2c0*/  @!P0 BRA `(.L_x_102) ;  /* 0x0000000000048947 */ /* 0x000fea0003800000 */
[----:B------:R-:W-:Y:S01]  /*d2d0*/  BPT.TRAP 0x1 ;  /* 0x000000040000795c */ /* 0x000fe20000300000 */
.L_x_102:
[----:B------:R-:W2:Y:S02]  /*d2e0*/  SYNCS.PHASECHK.TRANS64.TRYWAIT P3, [UR47+0x344d8], R20 ;  /* 0x0344d814ff0075a7 */ /* 0x000ea4000806016f */
[----:B--2---:R-:W-:Y:S05]  /*d2f0*/  @!P3 BRA `(.L_x_103) ;  /* 0x000000a400a4b947 */ /* 0x004fea0003800000 */
.L_x_373:
        /* <DEDUP_REMOVED lines=77> */
.L_x_105:
[----:B------:R-:W-:Y:S05]  /*d7d0*/  BSYNC B0 ;  /* 0x0000000000007941 */ /* 0x000fea0003800000 */
.L_x_104:
[----:B------:R-:W-:Y:S06]  /*d7e0*/  BAR.SYNC.DEFER_BLOCKING 0x1, 0x80 ;  /* 0x0042000000007b1d */ /* 0x000fec0000010000 */
[----:B------:R-:W-:Y:S05]  /*d7f0*/  @!P0 BRA `(.L_x_106) ;  /* 0x0000000000048947 */ /* 0x000fea0003800000 */
[----:B------:R-:W-:Y:S01]  /*d800*/  BPT.TRAP 0x1 ;  /* 0x000000040000795c */ /* 0x000fe20000300000 */
.L_x_106:
[----:B------:R-:W-:Y:S01]  /*d810*/  SYNCS.ARRIVE.TRANS64.RED.A1T0 RZ, [UR9], RZ ;  /* 0x000000ffffff79a7 */ /* 0x000fe20008100409 */
[----:B------:R-:W-:Y:S05]  /*d820*/  @!P0 BRA `(.L_x_107) ;  /* 0x0000000000048947 */ /* 0x000fea0003800000 */
[----:B------:R-:W-:Y:S01]  /*d830*/  BPT.TRAP 0x1 ;  /* 0x000000040000795c */ /* 0x000fe20000300000 */
.L_x_107:
[----:B------:R-:W2:Y:S02]  /*d840*/  SYNCS.PHASECHK.TRANS64.TRYWAIT P3, [UR47+0x344c0], R223 ;  /* 0x0344c0dfff0075a7 */ /* 0x000ea4000806016f */
[----:B--2---:R-:W-:Y:S05]  /*d850*/  @!P3 BRA `(.L_x_108) ;  /* 0x000000a00064b947 */ /* 0x004fea0003800000 */
.L_x_374:
        /* <DEDUP_REMOVED lines=21> */
[----:B-1----:R-:W-:-:S02]  /*d9b0*/  HADD2.F32 R16, -RZ, R9.H0_H0 ;  /* 0x20000009ff107230 */ /* 0x002fc40000004100 */
[----:B------:R-:W-:Y:S02]  /*d9c0*/  HADD2.F32 R18, -RZ, R9.H1_H1 ;  /* 0x30000009ff127230 */ /* 0x000fe40000004100 */
[-C--:B--2---:R-:W-:Y:S01]  /*d9d0*/  FMUL R13, R13, R2.reuse ;  /* 0x000000020d0d7220 */ /* 0x084fe20000400000 */
[-C--:B---3--:R-:W-:Y:S01]  /*d9e0*/  FMUL R15, R14, R2.reuse ;  /* 0x000000020e0f7220 */ /* 0x088fe20000400000 */
[--C-:B------:R-:W-:Y:S02]  /*d9f0*/  HADD2.F32 R14, -RZ, R8.reuse.H1_H1 ;  /* 0x30000008ff0e7230 */ /* 0x100fe40000004100 */
[----:B----4-:R-:W-:Y:S01]  /*da00*/  FMUL R17, R12, R2 ;  /* 0x000000020c117220 */ /* 0x010fe20000400000 */
[----:B------:R-:W-:Y:S02]  /*da10*/  HADD2.F32 R12, -RZ, R8.H0_H0 ;  /* 0x20000008ff0c7230 */ /* 0x000fe40000004100 */
[----:B------:R-:W-:Y:S01]  /*da20*/  FFMA R15, R14, R0, R15 ;  /* 0x000000000e0f7223 */ /* 0x000fe2000000000f */
[----:B-----5:R-:W-:-:S02]  /*da30*/  FMUL R19, R19, R2 ;  /* 0x0000000213137220 */ /* 0x020fc40000400000 */
[-C--:B------:R-:W-:Y:S01]  /*da40*/  FFMA R12, R12, R0.reuse, R13 ;  /* 0x000000000c0c7223 */ /* 0x080fe2000000000d */
[-C--:B------:R-:W-:Y:S01]  /*da50*/  FFMA R13, R16, R0.reuse, R17 ;  /* 0x00000000100d7223 */ /* 0x080fe20000000011 */
[----:B------:R-:W-:Y:S01]  /*da60*/  FFMA R14, R18, R0, R19 ;  /* 0x00000000120e7223 */ /* 0x000fe20000000013 */
[--C-:B------:R-:W-:Y:S02]  /*da70*/  HADD2.F32 R16, -RZ, R10.reuse.H0_H0 ;  /* 0x2000000aff107230 */ /* 0x100fe40000004100 */
[-C--:B------:R-:W-:Y:S01]  /*da80*/  FMUL R17, R26, R2.reuse ;  /* 0x000000021a117220 */ /* 0x080fe20000400000 */
[----:B------:R-:W-:Y:S02]  /*da90*/  HADD2.F32 R18, -RZ, R10.H1_H1 ;  /* 0x3000000aff127230 */ /* 0x000fe40000004100 */
[----:B------:R-:W-:Y:S01]  /*daa0*/  FMUL R19, R24, R2 ;  /* 0x0000000218137220 */ /* 0x000fe20000400000 */
[--C-:B------:R-:W-:Y:S02]  /*dab0*/  HADD2.F32 R24, -RZ, R11.reuse.H0_H0 ;  /* 0x2000000bff187230 */ /* 0x100fe40000004100 */
[----:B------:R-:W-:Y:S01]  /*dac0*/  FFMA R17, R16, R0, R17 ;  /* 0x0000000010117223 */ /* 0x000fe20000000011 */
[----:B------:R-:W-:-:S02]  /*dad0*/  HADD2.F32 R26, -RZ, R11.H1_H1 ;  /* 0x3000000bff1a7230 */ /* 0x000fc40000004100 */
[----:B------:R-:W-:Y:S01]  /*dae0*/  FMUL R21, R21, R2 ;  /* 0x0000000215157220 */ /* 0x000fe20000400000 */
[----:B------:R-:W-:Y:S01]  /*daf0*/  FFMA R16, R18, R0, R19 ;  /* 0x0000000012107223 */ /* 0x000fe20000000013 */
[----:B------:R-:W-:Y:S01]  /*db00*/  F2FP.F16.F32.PACK_AB R13, R14, R13 ;  /* 0x0000000d0e0d723e */ /* 0x000fe200000000ff */
[----:B------:R-:W-:Y:S01]  /*db10*/  FMUL R25, R25, R2 ;  /* 0x0000000219197220 */ /* 0x000fe20000400000 */
[----:B------:R-:W-:Y:S01]  /*db20*/  FFMA R21, R24, R0, R21 ;  /* 0x0000000018157223 */ /* 0x000fe20000000015 */
[--C-:B------:R-:W-:Y:S01]  /*db30*/  HADD2.F32 R24, -RZ, R4.reuse.H0_H0 ;  /* 0x20000004ff187230 */ /* 0x100fe20000004100 */
[----:B------:R-:W-:Y:S01]  /*db40*/  F2FP.F16.F32.PACK_AB R12, R15, R12 ;  /* 0x0000000c0f0c723e */ /* 0x000fe200000000ff */
[----:B------:R-:W-:Y:S01]  /*db50*/  FFMA R18, R26, R0, R25 ;  /* 0x000000001a127223 */ /* 0x000fe20000000019 */
[-C--:B------:R-:W-:Y:S01]  /*db60*/  FMUL R19, R30, R2.reuse ;  /* 0x000000021e137220 */ /* 0x080fe20000400000 */
[----:B------:R-:W-:Y:S01]  /*db70*/  HADD2.F32 R26, -RZ, R4.H1_H1 ;  /* 0x30000004ff1a7230 */ /* 0x000fe20000004100 */
[----:B------:R-:W-:Y:S01]  /*db80*/  F2FP.F16.F32.PACK_AB R14, R16, R17 ;  /* 0x00000011100e723e */ /* 0x000fe200000000ff */
[----:B------:R-:W-:Y:S01]  /*db90*/  FMUL R25, R28, R2 ;  /* 0x000000021c197220 */ /* 0x000fe20000400000 */
[----:B------:R-:W-:-:S02]  /*dba0*/  HADD2.F32 R28, -RZ, R5.H0_H0 ;  /* 0x20000005ff1c7230 */ /* 0x000fc40000004100 */
[----:B------:R-:W-:Y:S01]  /*dbb0*/  FFMA R19, R24, R0, R19 ;  /* 0x0000000018137223 */ /* 0x000fe20000000013 */
[----:B------:R-:W-:Y:S02]  /*dbc0*/  HADD2.F32 R30, -RZ, R5.H1_H1 ;  /* 0x30000005ff1e7230 */ /* 0x000fe40000004100 */
[----:B------:R-:W-:Y:S01]  /*dbd0*/  FMUL R27, R27, R2 ;  /* 0x000000021b1b7220 */ /* 0x000fe20000400000 */
[----:B------:R-:W-:Y:S01]  /*dbe0*/  FFMA R24, R26, R0, R25 ;  /* 0x000000001a187223 */ /* 0x000fe20000000019 */
[----:B------:R-:W-:Y:S01]  /*dbf0*/  F2FP.F16.F32.PACK_AB R15, R18, R21 ;  /* 0x00000015120f723e */ /* 0x000fe200000000ff */
[----:B------:R-:W-:Y:S01]  /*dc00*/  FMUL R29, R29, R2 ;  /* 0x000000021d1d7220 */ /* 0x000fe20000400000 */
[-C--:B------:R-:W-:Y:S01]  /*dc10*/  FFMA R27, R28, R0.reuse, R27 ;  /* 0x000000001c1b7223 */ /* 0x080fe2000000001b */
[--C-:B------:R-:W-:Y:S01]  /*dc20*/  HADD2.F32 R28, -RZ, R6.reuse.H0_H0 ;  /* 0x20000006ff1c7230 */ /* 0x100fe20000004100 */
[----:B------:R-:W-:Y:S01]  /*dc30*/  F2FP.F16.F32.PACK_AB R16, R24, R19 ;  /* 0x000000131810723e */ /* 0x000fe200000000ff */
[----:B------:R-:W-:Y:S01]  /*dc40*/  FFMA R26, R30, R0, R29 ;  /* 0x000000001e1a7223 */ /* 0x000fe2000000001d */
[-C--:B------:R-:W-:Y:S01]  /*dc50*/  FMUL R25, R34, R2.reuse ;  /* 0x0000000222197220 */ /* 0x080fe20000400000 */
[----:B------:R-:W-:Y:S01]  /*dc60*/  HADD2.F32 R30, -RZ, R6.H1_H1 ;  /* 0x30000006ff1e7230 */ /* 0x000fe20000004100 */
[----:B------:R1:W-:Y:S01]  /*dc70*/  STSM.16.MT88.4 [R3+0x30000], R12 ;  /* 0x0300000c03007844 */ /* 0x0003e20000004200 */
        /* <DEDUP_REMOVED lines=8> */
[-C--:B------:R-:W-:Y:S02]  /*dd00*/  FFMA R31, R32, R0.reuse, R31 ;  /* 0x00000000201f7223 */ /* 0x080fe4000000001f */
[----:B------:R-:W-:Y:S01]  /*dd10*/  F2FP.F16.F32.PACK_AB R18, R28, R25 ;  /* 0x000000191c12723e */ /* 0x000fe200000000ff */
        /* <DEDUP_REMOVED lines=17> */
.L_x_110:
[----:B------:R-:W-:Y:S05]  /*de30*/  BSYNC B0 ;  /* 0x0000000000007941 */ /* 0x000fea0003800000 */
.L_x_109:
[----:B------:R-:W-:Y:S06]  /*de40*/  BAR.SYNC.DEFER_BLOCKING 0x1, 0x80 ;  /* 0x0042000000007b1d */ /* 0x000fec0000010000 */
[----:B------:R-:W-:Y:S05]  /*de50*/  @!P0 BRA `(.L_x_111) ;  /* 0x0000000000048947 */ /* 0x000fea0003800000 */
[----:B------:R-:W-:Y:S01]  /*de60*/  BPT.TRAP 0x1 ;  /* 0x000000040000795c */ /* 0x000fe20000300000 */
.L_x_111:
[----:B------:R-:W-:Y:S01]  /*de70*/  SYNCS.ARRIVE.TRANS64.RED.A1T0 RZ, [UR10], RZ ;  /* 0x000000ffffff79a7 */ /* 0x000fe2000810040a */
[----:B------:R-:W-:Y:S05]  /*de80*/  @!P0 BRA `(.L_x_112) ;  /* 0x0000000000048947 */ /* 0x000fea0003800000 */
[----:B------:R-:W-:Y:S01]  /*de90*/  BPT.TRAP 0x1 ;  /* 0x000000040000795c */ /* 0x000fe20000300000 */
.L_x_112:
[----:B------:R-:W2:Y:S02]  /*dea0*/  SYNCS.PHASECHK.TRANS64.TRYWAIT P3, [UR47+0x344c8], R223 ;  /* 0x0344c8dfff0075a7 */ /* 0x000ea4000806016f */
[----:B--2---:R-:W-:Y:S05]  /*deb0*/  @!P3 BRA `(.L_x_113) ;  /* 0x0000009800e4b947 */ /* 0x004fea0003800000 */
.L_x_375:
        /* <DEDUP_REMOVED lines=58> */
[----:B------:R-:W-:Y:S02]  /*e260*/  F2FP.F16.F32.PACK_AB R26, R28, R27 ;  /* 0x0000001b1c1a723e */ /* 0x000fe400000000ff */
[----:B------:R-:W-:Y:S01]  /*e270*/  F2FP.F16.F32.PACK_AB R24, R24, R21 ;  /* 0x000000151818723e */ /* 0x000fe200000000ff */
[----:B------:R1:W-:Y:S01]  /*e280*/  STSM.16.MT88.4 [R3+0x31000], R12 ;  /* 0x0310000c03007844 */ /* 0x0003e20000004200 */
        /* <DEDUP_REMOVED lines=16> */
.L_x_115:
[----:B------:R-:W-:Y:S05]  /*e390*/  BSYNC B0 ;  /* 0x0000000000007941 */ /* 0x000fea0003800000 */
.L_x_114:
[----:B------:R-:W-:Y:S06]  /*e3a0*/  BAR.SYNC.DEFER_BLOCKING 0x1, 0x80 ;  /* 0x0042000000007b1d */ /* 0x000fec0000010000 */
[----:B------:R-:W-:Y:S05]  /*e3b0*/  @!P0 BRA `(.L_x_116) ;  /* 0x0000000000048947 */ /* 0x000fea0003800000 */
[----:B------:R-:W-:Y:S01]  /*e3c0*/  BPT.TRAP 0x1 ;  /* 0x000000040000795c */ /* 0x000fe20000300000 */
.L_x_116:
[----:B------:R-:W-:Y:S01]  /*e3d0*/  SYNCS.ARRIVE.TRANS64.RED.A1T0 RZ, [UR7], RZ ;  /* 0x000000ffffff79a7 */ /* 0x000fe20008100407 */
[----:B------:R-:W-:Y:S05]  /*e3e0*/  @!P0 BRA `(.L_x_117) ;  /* 0x0000000000048947 */ /* 0x000fea0003800000 */
[----:B------:R-:W-:Y:S01]  /*e3f0*/  BPT.TRAP 0x1 ;  /* 0x000000040000795c */ /* 0x000fe20000300000 */
.L_x_117:
[----:B------:R-:W2:Y:S02]  /*e400*/  SYNCS.PHASECHK.TRANS64.TRYWAIT P3, [UR47+0x344d0], R223 ;  /* 0x0344d0dfff0075a7 */ /* 0x000ea4000806016f */
[----:B--2---:R-:W-:Y:S05]  /*e410*/  @!P3 BRA `(.L_x_118) ;  /* 0x0000009400a4b947 */ /* 0x004fea0003800000 */
.L_x_376:
        /* <DEDUP_REMOVED lines=77> */
.L_x_120:
[----:B------:R-:W-:Y:S05]  /*e8f0*/  BSYNC B0 ;  /* 0x0000000000007941 */ /* 0x000fea0003800000 */
.L_x_119:
[----:B------:R-:W-:Y:S06]  /*e900*/  BAR.SYNC.DEFER_BLOCKING 0x1, 0x80 ;  /* 0x0042000000007b1d */ /* 0x000fec0000010000 */
[----:B------:R-:W-:Y:S05]  /*e910*/  @!P0 BRA `(.L_x_121) ;  /* 0x0000000000048947 */ /* 0x000fea0003800000 */
[----:B------:R-:W-:Y:S01]  /*e920*/  BPT.TRAP 0x1 ;  /* 0x000000040000795c */ /* 0x000fe20000300000 */
.L_x_121:
[----:B------:R-:W-:Y:S01]  /*e930*/  SYNCS.ARRIVE.TRANS64.RED.A1T0 RZ, [UR8], RZ ;  /* 0x000000ffffff79a7 */ /* 0x000fe20008100408 */
[----:B------:R-:W-:Y:S05]  /*e940*/  @!P0 BRA `(.L_x_122) ;  /* 0x0000000000048947 */ /* 0x000fea0003800000 */
[----:B------:R-:W-:Y:S01]  /*e950*/  BPT.TRAP 0x1 ;  /* 0x000000040000795c */ /* 0x000fe20000300000 */
.L_x_122:
[----:B------:R-:W2:Y:S02]  /*e960*/  SYNCS.PHASECHK.TRANS64.TRYWAIT P3, [UR47+0x344d8], R223 ;  /* 0x0344d8dfff0075a7 */ /* 0x000ea4000806016f */
[----:B--2---:R-:W-:Y:S05]  /*e970*/  @!P3 BRA `(.L_x_123) ;  /* 0x000000900064b947 */ /* 0x004fea0003800000 */
.L_x_377:
        /* <DEDUP_REMOVED lines=77> */
.L_x_125:
[----:B------:R-:W-:Y:S05]  /*ee50*/  BSYNC B0 ;  /* 0x0000000000007941 */ /* 0x000fea0003800000 */
.L_x_124:
[----:B------:R-:W-:Y:S06]  /*ee60*/  BAR.SYNC.DEFER_BLOCKING 0x1, 0x80 ;  /* 0x0042000000007b1d */ /* 0x000fec0000010000 */
[----:B------:R-:W-:Y:S05]  /*ee70*/  @!P0 BRA `(.L_x_126) ;  /* 0x0000000000048947 */ /* 0x000fea0003800000 */
[----:B------:R-:W-:Y:S01]  /*ee80*/  BPT.TRAP 0x1 ;  /* 0x000000040000795c */ /* 0x000fe20000300000 */
.L_x_126:
[----:B------:R-:W-:Y:S01]  /*ee90*/  SYNCS.ARRIVE.TRANS64.RED.A1T0 RZ, [UR9], RZ ;  /* 0x000000ffffff79a7 */ /* 0x000fe20008100409 */
[----:B------:R-:W-:Y:S05]  /*eea0*/  @!P0 BRA `(.L_x_127) ;  /* 0x0000000000048947 */ /* 0x000fea0003800000 */
[----:B------:R-:W-:Y:S01]  /*eeb0*/  BPT.TRAP 0x1 ;  /* 0x000000040000795c */ /* 0x000fe20000300000 */
.L_x_127:
[----:B------:R-:W2:Y:S02]  /*eec0*/  SYNCS.PHASECHK.TRANS64.TRYWAIT P3, [UR47+0x344c0], R20 ;  /* 0x0344c014ff0075a7 */ /* 0x000ea4000806016f */
[----:B--2---:R-:W-:Y:S05]  /*eed0*/  @!P3 BRA `(.L_x_128) ;  /* 0x0000008c0024b947 */ /* 0x004fea0003800000 */
.L_x_378:
        /* <DEDUP_REMOVED lines=17> */
[----:B------:R-:W-:Y:S04]  /*eff0*/  @P1 LDSM.16.MT88.4 R8, [R3+0x30000] ;  /* 0x030000000308183b */ /* 0x000fe80000004200 */
[----:B------:R-:W1:Y:S01]  /*f000*/  @P1 LDSM.16.MT88.4 R4, [R3+0x30800] ;  /* 0x030800000304183b */ /* 0x000e620000004200 */
[----:B------:R-:W-:Y:S05]  /*f010*/  WARPSYNC.ALL ;  /* 0x0000000000007948 */ /* 0x000fea0003800000 */
[----:B------:R-:W-:Y:S01]  /*f020*/  BSSY B0, `(.L_x_129) ;  /* 0x0000049000007945 */ /* 0x000fe20003800000 */
[----:B-1----:R-:W-:-:S02]  /*f030*/  HADD2.F32 R32, -RZ, R7.H0_H0 ;  /* 0x20000007ff207230 */ /* 0x002fc40000004100 */
[----:B------:R-:W-:Y:S02]  /*f040*/  HADD2.F32 R34, -RZ, R7.H1_H1 ;  /* 0x30000007ff227230 */ /* 0x000fe40000004100 */
[-C--:B--2---:R-:W-:Y:S01]  /*f050*/  FMUL R13, R13, R2.reuse ;  /* 0x000000020d0d7220 */ /* 0x084fe20000400000 */
[-C--:B---3--:R-:W-:Y:S01]  /*f060*/  FMUL R15, R15, R2.reuse ;  /* 0x000000020f0f7220 */ /* 0x088fe20000400000 */
[-C--:B----4-:R-:W-:Y:S01]  /*f070*/  FMUL R17, R17, R2.reuse ;  /* 0x0000000211117220 */ /* 0x090fe20000400000 */
[-C--:B-----5:R-:W-:Y:S01]  /*f080*/  FMUL R19, R19, R2.reuse ;  /* 0x0000000213137220 */ /* 0x0a0fe20000400000 */
[-C--:B------:R-:W-:Y:S01]  /*f090*/  FMUL R21, R21, R2.reuse ;  /* 0x0000000215157220 */ /* 0x080fe20000400000 */
[-C--:B------:R-:W-:Y:S01]  /*f0a0*/  FMUL R25, R25, R2.reuse ;  /* 0x0000000219197220 */ /* 0x080fe20000400000 */
[-C--:B------:R-:W-:Y:S01]  /*f0b0*/  FMUL R27, R27, R2.reuse ;  /* 0x000000021b1b7220 */ /* 0x080fe20000400000 */
[-C--:B------:R-:W-:Y:S01]  /*f0c0*/  FMUL R29, R29, R2.reuse ;  /* 0x000000021d1d7220 */ /* 0x080fe20000400000 */
[----:B------:R-:W-:Y:S01]  /*f0d0*/  FMUL R31, R30, R2 ;  /* 0x000000021e1f7220 */ /* 0x000fe20000400000 */
[----:B------:R-:W-:-:S02]  /*f0e0*/  HADD2.F32 R30, -RZ, R5.H0_H0 ;  /* 0x20000005ff1e7230 */ /* 0x000fc40000004100 */
[-C--:B------:R-:W-:Y:S01]  /*f0f0*/  FMUL R33, R28, R2.reuse ;  /* 0x000000021c217220 */ /* 0x080fe20000400000 */
[--C-:B------:R-:W-:Y:S02]  /*f100*/  HADD2.F32 R28, -RZ, R4.reuse.H1_H1 ;  /* 0x30000004ff1c7230 */ /* 0x100fe40000004100 */
[-C--:B------:R-:W-:Y:S01]  /*f110*/  FMUL R35, R26, R2.reuse ;  /* 0x000000021a237220 */ /* 0x080fe20000400000 */
[----:B------:R-:W-:Y:S02]  /*f120*/  HADD2.F32 R26, -RZ, R4.H0_H0 ;  /* 0x20000004ff1a7230 */ /* 0x000fe40000004100 */
[----:B------:R-:W-:Y:S01]  /*f130*/  FMUL R37, R12, R2 ;  /* 0x000000020c257220 */ /* 0x000fe20000400000 */
[----:B------:R-:W-:Y:S02]  /*f140*/  HADD2.F32 R12, -RZ, R8.H0_H0 ;  /* 0x20000008ff0c7230 */ /* 0x000fe40000004100 */
[-C--:B------:R-:W-:Y:S01]  /*f150*/  FFMA R31, R26, R0.reuse, R31 ;  /* 0x000000001a1f7223 */ /* 0x080fe2000000001f */
[----:B------:R-:W-:Y:S01]  /*f160*/  FFMA R35, R30, R0, R35 ;  /* 0x000000001e237223 */ /* 0x000fe20000000023 */
[----:B------:R-:W-:Y:S01]  /*f170*/  FMUL R39, R24, R2 ;  /* 0x0000000218277220 */ /* 0x000fe20000400000 */
[----:B------:R-:W-:-:S02]  /*f180*/  HADD2.F32 R24, -RZ, R10.H1_H1 ;  /* 0x3000000aff187230 */ /* 0x000fc40000004100 */
[----:B------:R-:W-:Y:S01]  /*f190*/  FFMA R13, R12, R0, R13 ;  /* 0x000000000c0d7223 */ /* 0x000fe2000000000d */
[----:B------:R-:W-:Y:S02]  /*f1a0*/  HADD2.F32 R12, -RZ, R8.H1_H1 ;  /* 0x30000008ff0c7230 */ /* 0x000fe40000004100 */
[-C--:B------:R-:W-:Y:S01]  /*f1b0*/  FMUL R41, R18, R2.reuse ;  /* 0x0000000212297220 */ /* 0x080fe20000400000 */
[----:B------:R-:W-:Y:S02]  /*f1c0*/  HADD2.F32 R18, -RZ, R10.H0_H0 ;  /* 0x2000000aff127230 */ /* 0x000fe40000004100 */
[----:B------:R-:W-:Y:S02]  /*f1d0*/  HADD2.F32 R26, -RZ, R5.H1_H1 ;  /* 0x30000005ff1a7230 */ /* 0x000fe40000004100 */
[----:B------:R-:W-:Y:S01]  /*f1e0*/  FMUL R43, R16, R2 ;  /* 0x00000002102b7220 */ /* 0x000fe20000400000 */
[----:B------:R-:W-:Y:S02]  /*f1f0*/  HADD2.F32 R16, -RZ, R9.H1_H1 ;  /* 0x30000009ff107230 */ /* 0x000fe40000004100 */
[----:B------:R-:W-:Y:S01]  /*f200*/  FFMA R21, R18, R0, R21 ;  /* 0x0000000012157223 */ /* 0x000fe20000000015 */
[----:B------:R-:W-:-:S02]  /*f210*/  HADD2.F32 R18, -RZ, R11.H0_H0 ;  /* 0x2000000bff127230 */ /* 0x000fc40000004100 */
[----:B------:R-:W-:Y:S01]  /*f220*/  FMUL R45, R14, R2 ;  /* 0x000000020e2d7220 */ /* 0x000fe20000400000 */
[----:B------:R-:W-:Y:S02]  /*f230*/  HADD2.F32 R14, -RZ, R9.H0_H0 ;  /* 0x20000009ff0e7230 */ /* 0x000fe40000004100 */
[-C--:B------:R-:W-:Y:S01]  /*f240*/  FFMA R12, R12, R0.reuse, R15 ;  /* 0x000000000c0c7223 */ /* 0x080fe2000000000f */
[----:B------:R-:W-:Y:S02]  /*f250*/  HADD2.F32 R30, -RZ, R6.H1_H1 ;  /* 0x30000006ff1e7230 */ /* 0x000fe40000004100 */
[-C--:B------:R-:W-:Y:S01]  /*f260*/  FFMA R27, R18, R0.reuse, R27 ;  /* 0x00000000121b7223 */ /* 0x080fe2000000001b */
[-C--:B------:R-:W-:Y:S01]  /*f270*/  FFMA R26, R26, R0.reuse, R37 ;  /* 0x000000001a1a7223 */ /* 0x080fe20000000025 */
[-C--:B------:R-:W-:Y:S01]  /*f280*/  FFMA R17, R14, R0.reuse, R17 ;  /* 0x000000000e117223 */ /* 0x080fe20000000011 */
[-C--:B------:R-:W-:Y:S01]  /*f290*/  FFMA R14, R16, R0.reuse, R19 ;  /* 0x00000000100e7223 */ /* 0x080fe20000000013 */
[----:B------:R-:W-:Y:S01]  /*f2a0*/  FFMA R16, R24, R0, R25 ;  /* 0x0000000018107223 */ /* 0x000fe20000000019 */
[----:B------:R-:W-:-:S02]  /*f2b0*/  HADD2.F32 R24, -RZ, R11.H1_H1 ;  /* 0x3000000bff187230 */ /* 0x000fc40000004100 */
[-C--:B------:R-:W-:Y:S01]  /*f2c0*/  FFMA R43, R32, R0.reuse, R43 ;  /* 0x00000000202b7223 */ /* 0x080fe2000000002b */
[----:B------:R-:W-:Y:S02]  /*f2d0*/  F2FP.F16.F32.PACK_AB R12, R12, R13 ;  /* 0x0000000d0c0c723e */ /* 0x000fe400000000ff */
[----:B------:R-:W-:Y:S01]  /*f2e0*/  F2FP.F16.F32.PACK_AB R13, R14, R17 ;  /* 0x000000110e0d723e */ /* 0x000fe200000000ff */
[-C--:B------:R-:W-:Y:S01]  /*f2f0*/  FFMA R18, R24, R0.reuse, R29 ;  /* 0x0000000018127223 */ /* 0x080fe2000000001d */
[-C--:B------:R-:W-:Y:S01]  /*f300*/  FFMA R24, R28, R0.reuse, R33 ;  /* 0x000000001c187223 */ /* 0x080fe20000000021 */
[----:B------:R-:W-:Y:S01]  /*f310*/  HADD2.F32 R28, -RZ, R6.H0_H0 ;  /* 0x20000006ff1c7230 */ /* 0x000fe20000004100 */
[----:B------:R-:W-:Y:S02]  /*f320*/  F2FP.F16.F32.PACK_AB R14, R16, R21 ;  /* 0x00000015100e723e */ /* 0x000fe400000000ff */
[----:B------:R-:W-:Y:S02]  /*f330*/  F2FP.F16.F32.PACK_AB R15, R18, R27 ;  /* 0x0000001b120f723e */ /* 0x000fe400000000ff */
[-C--:B------:R-:W-:Y:S01]  /*f340*/  FFMA R39, R28, R0.reuse, R39 ;  /* 0x000000001c277223 */ /* 0x080fe20000000027 */
[-C--:B------:R-:W-:Y:S01]  /*f350*/  FFMA R28, R30, R0.reuse, R41 ;  /* 0x000000001e1c7223 */ /* 0x080fe20000000029 */
[----:B------:R-:W-:Y:S01]  /*f360*/  FFMA R30, R34, R0, R45 ;  /* 0x00000000221e7223 */ /* 0x000fe2000000002d */
[----:B------:R-:W-:Y:S01]  /*f370*/  F2FP.F16.F32.PACK_AB R25, R26, R35 ;  /* 0x000000231a19723e */ /* 0x000fe200000000ff */
[----:B------:R1:W-:Y:S01]  /*f380*/  STSM.16.MT88.4 [R3+0x30000], R12 ;  /* 0x0300000c03007844 */ /* 0x0003e20000004200 */
        /* <DEDUP_REMOVED lines=18> */
.L_x_130:
[----:B------:R-:W-:Y:S05]  /*f4b0*/  BSYNC B0 ;  /* 0x0000000000007941 */ /* 0x000fea0003800000 */
.L_x_129:
[----:B------:R-:W-:Y:S06]  /*f4c0*/  BAR.SYNC.DEFER_BLOCKING 0x1, 0x80 ;  /* 0x0042000000007b1d */ /* 0x000fec0000010000 */
[----:B------:R-:W-:Y:S05]  /*f4d0*/  @!P0 BRA `(.L_x_131) ;  /* 0x0000000000048947 */ /* 0x000fea0003800000 */
[----:B------:R-:W-:Y:S01]  /*f4e0*/  BPT.TRAP 0x1 ;  /* 0x000000040000795c */ /* 0x000fe20000300000 */
.L_x_131:
[----:B------:R-:W-:Y:S01]  /*f4f0*/  SYNCS.ARRIVE.TRANS64.RED.A1T0 RZ, [UR10], RZ ;  /* 0x000000ffffff79a7 */ /* 0x000fe2000810040a */
[----:B------:R-:W-:Y:S05]  /*f500*/  @!P0 BRA `(.L_x_132) ;  /* 0x0000000000048947 */ /* 0x000fea0003800000 */
[----:B------:R-:W-:Y:S01]  /*f510*/  BPT.TRAP 0x1 ;  /* 0x000000040000795c */ /* 0x000fe20000300000 */
.L_x_132:
[----:B------:R-:W2:Y:S02]  /*f520*/  SYNCS.PHASECHK.TRANS64.TRYWAIT P3, [UR47+0x344c8], R20 ;  /* 0x0344c814ff0075a7 */ /* 0x000ea4000806016f */
[----:B--2---:R-:W-:Y:S05]  /*f530*/  @!P3 BRA `(.L_x_133) ;  /* 0x0000008400a4b947 */ /* 0x004fea0003800000 */
.L_x_379:
        /* <DEDUP_REMOVED lines=33> */
[--C-:B-1----:R-:W-:Y:S02]  /*f750*/  HADD2.F32 R26, -RZ, R4.reuse.H0_H0 ;  /* 0x20000004ff1a7230 */ /* 0x102fe40000004100 */
[-C--:B------:R-:W-:Y:S01]  /*f760*/  FFMA R19, R18, R0.reuse, R19 ;  /* 0x0000000012137223 */ /* 0x080fe20000000013 */
[----:B------:R-:W-:Y:S02]  /*f770*/  HADD2.F32 R28, -RZ, R4.H1_H1 ;  /* 0x30000004ff1c7230 */ /* 0x000fe40000004100 */
[----:B------:R-:W-:Y:S01]  /*f780*/  FFMA R18, R24, R0, R207 ;  /* 0x0000000018127223 */ /* 0x000fe200000000cf */
[----:B------:R-:W-:-:S02]  /*f790*/  HADD2.F32 R30, -RZ, R5.H0_H0 ;  /* 0x20000005ff1e7230 */ /* 0x000fc40000004100 */
[-C--:B------:R-:W-:Y:S01]  /*f7a0*/  FFMA R21, R26, R0.reuse, R21 ;  /* 0x000000001a157223 */ /* 0x080fe20000000015 */
[----:B------:R-:W-:Y:S02]  /*f7b0*/  HADD2.F32 R12, -RZ, R8.H1_H1 ;  /* 0x30000008ff0c7230 */ /* 0x000fe40000004100 */
        /* <DEDUP_REMOVED lines=37> */
.L_x_135:
[----:B------:R-:W-:Y:S05]  /*fa10*/  BSYNC B0 ;  /* 0x0000000000007941 */ /* 0x000fea0003800000 */
.L_x_134:
[----:B------:R-:W-:Y:S06]  /*fa20*/  BAR.SYNC.DEFER_BLOCKING 0x1, 0x80 ;  /* 0x0042000000007b1d */ /* 0x000fec0000010000 */
[----:B------:R-:W-:Y:S05]  /*fa30*/  @!P0 BRA `(.L_x_136) ;  /* 0x0000000000048947 */ /* 0x000fea0003800000 */
[----:B------:R-:W-:Y:S01]  /*fa40*/  BPT.TRAP 0x1 ;  /* 0x000000040000795c */ /* 0x000fe20000300000 */
.L_x_136:
[----:B------:R-:W-:Y:S01]  /*fa50*/  SYNCS.ARRIVE.TRANS64.RED.A1T0 RZ, [UR7], RZ ;  /* 0x000000ffffff79a7 */ /* 0x000fe20008100407 */
[----:B------:R-:W-:Y:S05]  /*fa60*/  @!P0 BRA `(.L_x_137) ;  /* 0x0000000000048947 */ /* 0x000fea0003800000 */
[----:B------:R-:W-:Y:S01]  /*fa70*/  BPT.TRAP 0x1 ;  /* 0x000000040000795c */ /* 0x000fe20000300000 */
.L_x_137:
[----:B------:R-:W2:Y:S02]  /*fa80*/  SYNCS.PHASECHK.TRANS64.TRYWAIT P3, [UR47+0x344d0], R20 ;  /* 0x0344d014ff0075a7 */ /* 0x000ea4000806016f */
[----:B--2---:R-:W-:Y:S05]  /*fa90*/  @!P3 BRA `(.L_x_138) ;  /* 0x000000800064b947 */ /* 0x004fea0003800000 */
.L_x_380:
        /* <DEDUP_REMOVED lines=77> */
.L_x_140:
[----:B------:R-:W-:Y:S05]  /*ff70*/  BSYNC B0 ;  /* 0x0000000000007941 */ /* 0x000fea0003800000 */
.L_x_139:
[----:B------:R-:W-:Y:S06]  /*ff80*/  BAR.SYNC.DEFER_BLOCKING 0x1, 0x80 ;  /* 0x0042000000007b1d */ /* 0x000fec0000010000 */
[----:B------:R-:W-:Y:S05]  /*ff90*/  @!P0 BRA `(.L_x_141) ;  /* 0x0000000000048947 */ /* 0x000fea0003800000 */
[----:B------:R-:W-:Y:S01]  /*ffa0*/  BPT.TRAP 0x1 ;  /* 0x000000040000795c */ /* 0x000fe20000300000 */
.L_x_141:
[----:B------:R-:W-:Y:S01]  /*ffb0*/  SYNCS.ARRIVE.TRANS64.RED.A1T0 RZ, [UR8], RZ ;  /* 0x000000ffffff79a7 */ /* 0x000fe20008100408 */
[----:B------:R-:W-:Y:S05]  /*ffc0*/  @!P0 BRA `(.L_x_142) ;  /* 0x0000000000048947 */ /* 0x000fea0003800000 */
[----:B------:R-:W-:Y:S01]  /*ffd0*/  BPT.TRAP 0x1 ;  /* 0x000000040000795c */ /* 0x000fe20000300000 */
.L_x_142:
[----:B------:R-:W2:Y:S02]  /*ffe0*/  SYNCS.PHASECHK.TRANS64.TRYWAIT P3, [UR47+0x344d8], R20 ;  /* 0x0344d814ff0075a7 */ /* 0x000ea4000806016f */
[----:B--2---:R-:W-:Y:S05]  /*fff0*/  @!P3 BRA `(.L_x_143) ;  /* 0x0000007c0024b947 */ /* 0x004fea0003800000 */
.L_x_381:
        /* <DEDUP_REMOVED lines=39> */
[--C-:B------:R-:W-:Y:S02]  /*10270*/  HADD2.F32 R27, -RZ, R4.reuse.H0_H0 ;  /* 0x20000004ff1b7230 */ /* 0x100fe40000004100 */
[-C--:B------:R-:W-:Y:S01]  /*10280*/  FFMA R31, R31, R0.reuse, R82 ;  /* 0x000000001f1f7223 */ /* 0x080fe20000000052 */
[----:B------:R-:W-:Y:S02]  /*10290*/  HADD2.F32 R29, -RZ, R4.H1_H1 ;  /* 0x30000004ff1d7230 */ /* 0x000fe40000004100 */
        /* <DEDUP_REMOVED lines=35> */
.L_x_145:
[----:B------:R-:W-:Y:S05]  /*104d0*/  BSYNC B0 ;  /* 0x0000000000007941 */ /* 0x000fea0003800000 */
.L_x_144:
[----:B------:R-:W-:Y:S06]  /*104e0*/  BAR.SYNC.DEFER_BLOCKING 0x1, 0x80 ;  /* 0x0042000000007b1d */ /* 0x000fec0000010000 */
[----:B------:R-:W-:Y:S05]  /*104f0*/  @!P0 BRA `(.L_x_146) ;  /* 0x0000000000048947 */ /* 0x000fea0003800000 */
[----:B------:R-:W-:Y:S01]  /*10500*/  BPT.TRAP 0x1 ;  /* 0x000000040000795c */ /* 0x000fe20000300000 */
.L_x_146:
[----:B------:R-:W-:Y:S01]  /*10510*/  UISETP.NE.AND UP0, UPT, UR53, 0x3, UPT ;  /* 0x000000033500788c */ /* 0x000fe2000bf05270 */
[----:B------:R-:W-:Y:S05]  /*10520*/  SYNCS.ARRIVE.TRANS64.RED.A1T0 RZ, [UR9], RZ ;  /* 0x000000ffffff79a7 */ /* 0x000fea0008100409 */
[----:B------:R-:W-:-:S13]  /*10530*/  PLOP3.LUT P1, PT, PT, PT, UP0, 0x80, 0x0 ;  /* 0x000000000000781c */ /* 0x000fda0003f2f008 */
[----:B------:R-:W-:Y:S05]  /*10540*/  @!P1 BRA `(.L_x_147) ;  /* 0x0000000000049947 */ /* 0x000fea0003800000 */
[----:B------:R-:W-:Y:S01]  /*10550*/  BPT.TRAP 0x1 ;  /* 0x000000040000795c */ /* 0x000fe20000300000 */
.L_x_147:
[----:B------:R-:W2:Y:S01]  /*10560*/  LDL R2, [R1+0x100] ;  /* 0x0001000001027983 */ /* 0x000ea20000100800 */
[----:B------:R-:W-:Y:S02]  /*10570*/  SHF.L.U32 R0, R216, 0x1f, RZ ;  /* 0x0000001fd8007819 */ /* 0x000fe400000006ff */
[C---:B--2---:R-:W-:Y:S02]  /*10580*/  R2UR UR4, R2.reuse ;  /* 0x00000000020472ca */ /* 0x044fe400000e0000 */
[----:B------:R-:W-:-:S11]  /*10590*/  LEA R19, R2, UR47, 0x4 ;  /* 0x0000002f02137c11 */ /* 0x000fd6000f8e20ff */
[----:B------:R-:W-:-:S09]  /*105a0*/  ULEA UR4, UR4, UR47, 0x3 ;  /* 0x0000002f04047291 */ /* 0x000fd2000f8e183f */
[----:B------:R-:W2:Y:S02]  /*105b0*/  SYNCS.PHASECHK.TRANS64.TRYWAIT P2, [UR4+0x34400], R0 ;  /* 0x03440000ff0075a7 */ /* 0x000ea40008040144 */
[----:B--2---:R-:W-:Y:S05]  /*105c0*/  @!P2 BRA `(.L_x_148) ;  /* 0x0000007400c8a947 */ /* 0x004fea0003800000 */
.L_x_382:
[----:B------:R-:W2:Y:S01]  /*105d0*/  LDS.128 R16, [R19+0x34530] ;  /* 0x0345300013107984 */ /* 0x000ea20000000c00 */
        /* <DEDUP_REMOVED lines=8> */
.L_x_149:
[----:B-1----:R-:W4:Y:S01]  /*10660*/  LDL.LU R0, [R1+0x100] ;  /* 0x0001000001007983 */ /* 0x002f220000300800 */
[----:B------:R-:W-:Y:S01]  /*10670*/  UIADD3 UR4, UR4, 0x34440, URZ ;  /* 0x0003444004047890 */ /* 0x000fe2000fffe03f */
[----:B--2---:R-:W-:Y:S02]  /*10680*/  ISETP.NE.AND P3, PT, R19, RZ, PT ;  /* 0x000000ff1300720c */ /* 0x004fe40003f65270 */
[----:B------:R-:W-:Y:S01]  /*10690*/  MOV R19, RZ ;  /* 0x000000ff00137202 */ /* 0x000fe20000000f00 */
[----:B------:R-:W-:-:S09]  /*106a0*/  UPRMT UR4, UR57, 0x654, UR4 ;  /* 0x0000065439047896 */ /* 0x000fd20008000004 */
[----:B---3--:R-:W-:Y:S01]  /*106b0*/  SYNCS.ARRIVE.TRANS64.RED.A1T0 RZ, [UR4], RZ ;  /* 0x000000ffffff79a7 */ /* 0x008fe20008100404 */
[----:B----4-:R-:W-:-:S05]  /*106c0*/  VIADD R0, R0, 0x1 ;  /* 0x0000000100007836 */ /* 0x010fca0000000000 */
[----:B------:R-:W-:-:S04]  /*106d0*/  ISETP.NE.AND P2, PT, R0, 0x8, PT ;  /* 0x000000080000780c */ /* 0x000fc80003f45270 */
[----:B------:R-:W-:Y:S02]  /*106e0*/  SEL R4, R0, RZ, P2 ;  /* 0x000000ff00047207 */ /* 0x000fe40001000000 */
[----:B------:R-:W-:-:S03]  /*106f0*/  SEL R3, RZ, 0x1, P2 ;  /* 0x00000001ff037807 */ /* 0x000fc60001000000 */
[----:B------:R1:W-:Y:S01]  /*10700*/  STL [R1+0x100], R4 ;  /* 0x0001000401007387 */ /* 0x0003e20000100800 */
[----:B------:R-:W-:Y:S01]  /*10710*/  LOP3.LUT R216, R216, R3, RZ, 0x3c, !PT ;  /* 0x00000003d8d87212 */ /* 0x000fe200078e3cff */
[----:B------:R-:W-:Y:S06]  /*10720*/  @!P3 BRA `(.L_x_150) ;  /* 0x0000000000b8b947 */ /* 0x000fec0003800000 */
[----:B------:R-:W2:Y:S02]  /*10730*/  LDC.64 R2, c[0x0][0x290] ;  /* 0x0000a400ff027b82 */ /* 0x000ea40000000a00 */
[----:B--2---:R-:W-:-:S06]  /*10740*/  IMAD.WIDE R2, R18, 0xc, R2 ;  /* 0x0000000c12027825 */ /* 0x004fcc00078e0202 */
[----:B------:R-:W2:Y:S02]  /*10750*/  LDG.E R2, desc[UR38][R2.64+0x8] ;  /* 0x0000082602027981 */ /* 0x000ea4000c1e1900 */
[----:B--2---:R-:W-:-:S13]  /*10760*/  R2UR UR4, R2 ;  /* 0x00000000020472ca */ /* 0x004fda00000e0000 */
[----:B------:R-:W-:-:S04]  /*10770*/  UIADD3 UR4, UR4, 0x7f, URZ ;  /* 0x0000007f04047890 */ /* 0x000fc8000fffe03f */
[----:B------:R-:W-:-:S04]  /*10780*/  USHF.R.S32.HI UR5, URZ, 0x1f, UR4 ;  /* 0x0000001f3f057899 */ /* 0x000fc80008011404 */
[----:B------:R-:W-:-:S04]  /*10790*/  ULEA.HI UR5, UR5, UR4, URZ, 0x7 ;  /* 0x0000000405057291 */ /* 0x000fc8000f8f383f */
[----:B------:R-:W-:-:S04]  /*107a0*/  USHF.R.S32.HI UR5, URZ, 0x7, UR5 ;  /* 0x000000073f057899 */ /* 0x000fc80008011405 */
[----:B------:R-:W-:-:S04]  /*107b0*/  UIADD3 UR40, UR40, UR5, URZ ;  /* 0x0000000528287290 */ /* 0x000fc8000fffe03f */
[----:B------:R-:W-:Y:S02]  /*107c0*/  USHF.R.U32.HI UR4, URZ, 0x2, UR40 ;  /* 0x000000023f047899 */ /* 0x000fe40008011628 */
[----:B------:R-:W-:Y:S02]  /*107d0*/  UISETP.GT.U32.AND UP0, UPT, UR40, 0x3, UPT ;  /* 0x000000032800788c */ /* 0x000fe4000bf04070 */
[----:B------:R-:W-:Y:S02]  /*107e0*/  ULOP3.LUT UR4, UR4, 0x1, URZ, 0xc0, !UPT ;  /* 0x0000000104047892 */ /* 0x000fe4000f8ec03f */
[----:B------:R-:W-:Y:S02]  /*107f0*/  UISETP.LT.U32.AND UP0, UPT, UR5, 0x4, UP0 ;  /* 0x000000040500788c */ /* 0x000fe40008701070 */
[----:B------:R-:W-:-:S04]  /*10800*/  UISETP.NE.U32.AND UP1, UPT, UR4, 0x1, UPT ;  /* 0x000000010400788c */ /* 0x000fc8000bf25070 */
[----:B------:R-:W-:Y:S02]  /*10810*/  UISETP.GT.U32.AND UP1, UPT, UR5, 0x3, !UP1 ;  /* 0x000000030500788c */ /* 0x000fe4000cf24070 */
[----:B------:R-:W-:Y:S02]  /*10820*/  USEL UR5, URZ, 0x1, !UP0 ;  /* 0x000000013f057887 */ /* 0x000fe4000c000000 */
[----:B------:R-:W-:-:S04]  /*10830*/  USEL UR4, URZ, 0x1, !UP1 ;  /* 0x000000013f047887 */ /* 0x000fc8000c800000 */
[----:B------:R-:W-:Y:S01]  /*10840*/  ULOP3.LUT UR41, UR4, UR41, UR5, 0x96, !UPT ;  /* 0x0000002904297292 */ /* 0x000fe2000f8e9605 */
[----:B------:R-:W-:Y:S11]  /*10850*/  @!P1 BRA `(.L_x_151) ;  /* 0x0000000000049947 */ /* 0x000ff60003800000 */
[----:B------:R-:W-:Y:S01]  /*10860*/  BPT.TRAP 0x1 ;  /* 0x000000040000795c */ /* 0x000fe20000300000 */
.L_x_151:
[----:B------:R-:W-:Y:S02]  /*10870*/  R2UR UR4, R4 ;  /* 0x00000000040472ca */ /* 0x000fe400000e0000 */
[----:B------:R-:W-:Y:S02]  /*10880*/  SHF.L.U32 R2, R216, 0x1f, RZ ;  /* 0x0000001fd8027819 */ /* 0x000fe400000006ff */
[----:B------:R-:W-:-:S09]  /*10890*/  LEA R0, R4, UR47, 0x4 ;  /* 0x0000002f04007c11 */ /* 0x000fd2000f8e20ff */
[----:B------:R-:W-:-:S09]  /*108a0*/  ULEA UR4, UR4, UR47, 0x3 ;  /* 0x0000002f04047291 */ /* 0x000fd2000f8e183f */
[----:B------:R-:W2:Y:S02]  /*108b0*/  SYNCS.PHASECHK.TRANS64.TRYWAIT P2, [UR4+0x34400], R2 ;  /* 0x03440002ff0075a7 */ /* 0x000ea40008040144 */
[----:B--2---:R-:W-:Y:S05]  /*108c0*/  @!P2 BRA `(.L_x_152) ;  /* 0x000000740020a947 */ /* 0x004fea0003800000 */
.L_x_383:
[----:B------:R3:W4:Y:S01]  /*108d0*/  LDS.128 R16, [R0+0x34530] ;  /* 0x0345300000107984 */ /* 0x0007220000000c00 */
[----:B------:R-:W-:Y:S01]  /*108e0*/  @!PT LDS RZ, [RZ] ;  /* 0x00000000fffff984 */ /* 0x000fe20000000800 */
[----:B------:R-:W-:Y:S01]  /*108f0*/  @!PT LDS RZ, [RZ] ;  /* 0x00000000fffff984 */ /* 0x000fe20000000800 */
[----:B------:R-:W-:Y:S01]  /*10900*/  @!PT LDS RZ, [RZ] ;  /* 0x00000000fffff984 */ /* 0x000fe20000000800 */
[----:B------:R-:W-:Y:S01]  /*10910*/  @!PT LDS RZ, [RZ] ;  /* 0x00000000fffff984 */ /* 0x000fe20000000800 */
[----:B------:R5:W-:Y:S06]  /*10920*/  MEMBAR.ALL.CTA ;  /* 0x0000000000007992 */ /* 0x000bec0000008000 */
[----:B-----5:R-:W1:Y:S01]  /*10930*/  FENCE.VIEW.ASYNC.S ;  /* 0x00000000000073c6 */ /* 0x020e620000000000 */
[----:B---3--:R-:W-:Y:S05]  /*10940*/  @!P1 BRA `(.L_x_153) ;  /* 0x0000000000049947 */ /* 0x008fea0003800000 */
[----:B------:R-:W-:Y:S01]  /*10950*/  BPT.TRAP 0x1 ;  /* 0x000000040000795c */ /* 0x000fe20000300000 */
.L_x_153:
[----:B------:R-:W3:Y:S01]  /*10960*/  LDL.LU R0, [R1+0x100] ;  /* 0x0001000001007983 */ /* 0x000ee20000300800 */
[----:B------:R-:W-:Y:S02]  /*10970*/  UIADD3 UR4, UR4, 0x34440, URZ ;  /* 0x0003444004047890 */ /* 0x000fe4000fffe03f */
[----:B------:R-:W-:Y:S02]  /*10980*/  ULOP3.LUT UR40, UR40, 0x3, URZ, 0xc0, !UPT ;  /* 0x0000000328287892 */ /* 0x000fe4000f8ec03f */
[----:B------:R-:W-:-:S09]  /*10990*/  UPRMT UR4, UR57, 0x654, UR4 ;  /* 0x0000065439047896 */ /* 0x000fd20008000004 */
[----:B-1----:R-:W-:Y:S01]  /*109a0*/  SYNCS.ARRIVE.TRANS64.RED.A1T0 RZ, [UR4], RZ ;  /* 0x000000ffffff79a7 */ /* 0x002fe20008100404 */
[----:B---3--:R-:W-:-:S05]  /*109b0*/  VIADD R0, R0, 0x1 ;  /* 0x0000000100007836 */ /* 0x008fca0000000000 */
[----:B------:R-:W-:-:S04]  /*109c0*/  ISETP.NE.AND P1, PT, R0, 0x8, PT ;  /* 0x000000080000780c */ /* 0x000fc80003f25270 */
[----:B------:R-:W-:Y:S02]  /*109d0*/  SEL R0, R0, RZ, P1 ;  /* 0x000000ff00007207 */ /* 0x000fe40000800000 */
[----:B--2---:R-:W-:-:S03]  /*109e0*/  SEL R3, RZ, 0x1, P1 ;  /* 0x00000001ff037807 */ /* 0x004fc60000800000 */
[----:B------:R2:W-:Y:S01]  /*109f0*/  STL [R1+0x100], R0 ;  /* 0x0001000001007387 */ /* 0x0005e20000100800 */
[----:B------:R-:W-:-:S07]  /*10a00*/  LOP3.LUT R216, R216, R3, RZ, 0x3c, !PT ;  /* 0x00000003d8d87212 */ /* 0x000fce00078e3cff */
.L_x_150:
[----:B----4-:R-:W-:Y:S02]  /*10a10*/  ISETP.NE.AND P1, PT, R19, RZ, PT ;  /* 0x000000ff1300720c */ /* 0x010fe40003f25270 */
[CC--:B------:R-:W-:Y:S02]  /*10a20*/  ISETP.NE.AND P2, PT, R219.reuse, R18.reuse, PT ;  /* 0x00000012db00720c */ /* 0x0c0fe40003f45270 */
[----:B------:R-:W-:-:S13]  /*10a30*/  ISETP.EQ.OR P3, PT, R219, R18, !P1 ;  /* 0x00000012db00720c */ /* 0x000fda0004f62670 */
[----:B------:R-:W-:Y:S05]  /*10a40*/  @P3 BRA `(.L_x_154) ;  /* 0x0000000000fc3947 */ /* 0x000fea0003800000 */
[----:B------:R-:W-:-:S13]  /*10a50*/  ISETP.NE.AND P3, PT, RZ, UR51, PT ;  /* 0x00000033ff007c0c */ /* 0x000fda000bf65270 */
[----:B------:R-:W-:Y:S05]  /*10a60*/  @P3 BRA `(.L_x_154) ;  /* 0x0000000000f43947 */ /* 0x000fea0003800000 */
[----:B--2---:R-:W2:Y:S01]  /*10a70*/  S2R R0, SR_LANEID ;  /* 0x0000000000007919 */ /* 0x004ea20000000000 */
[----:B------:R-:W-:Y:S01]  /*10a80*/  ELECT P3, URZ, PT ;  /* 0x00000000003f782f */ /* 0x000fe20003860000 */
[----:B------:R-:W-:Y:S01]  /*10a90*/  BSSY B0, `(.L_x_155) ;  /* 0x000002f000007945 */ /* 0x000fe20003800000 */
[----:B--2---:R-:W-:-:S11]  /*10aa0*/  SHF.L.U32 R15, R0, 0x2, RZ ;  /* 0x00000002000f7819 */ /* 0x004fd600000006ff */
[----:B------:R-:W-:Y:S05]  /*10ab0*/  @!P3 BRA `(.L_x_156) ;  /* 0x0000000000b0b947 */ /* 0x000fea0003800000 */
[----:B------:R-:W-:Y:S01]  /*10ac0*/  IMAD.SHL.U32 R0, R18, 0x8, RZ ;  /* 0x0000000812007824 */ /* 0x000fe200078e00ff */
[----:B------:R-:W-:Y:S01]  /*10ad0*/  SHF.R.S32.HI R3, RZ, 0x1f, R18 ;  /* 0x0000001fff037819 */ /* 0x000fe20000011412 */
[----:B------:R-:W-:-:S03]  /*10ae0*/  ULDC.64 UR4, c[0x0][0x820] ;  /* 0x0002080000047ab9 */ /* 0x000fc60000000a00 */
[----:B------:R-:W-:Y:S02]  /*10af0*/  SHF.L.U64.HI R8, R18, 0x3, R3 ;  /* 0x0000000312087819 */ /* 0x000fe40000010203 */
[----:B-1----:R-:W-:Y:S01]  /*10b00*/  IADD3 R4, P3, R0, UR4, RZ ;  /* 0x0000000400047c10 */ /* 0x002fe2000ff7e0ff */
[----:B------:R-:W1:Y:S03]  /*10b10*/  LDC.64 R2, c[0x0][0x290] ;  /* 0x0000a400ff027b82 */ /* 0x000e660000000a00 */
[----:B------:R-:W-:Y:S01]  /*10b20*/  IADD3.X R5, R8, UR5, RZ, P3, !PT ;  /* 0x0000000508057c10 */ /* 0x000fe20009ffe4ff */
[----:B------:R-:W-:-:S05]  /*10b30*/  ULDC.64 UR4, c[0x0][0x818] ;  /* 0x0002060000047ab9 */ /* 0x000fca0000000a00 */
[----:B------:R-:W2:Y:S01]  /*10b40*/  LDG.E.64 R4, desc[UR38][R4.64] ;  /* 0x0000002604047981 */ /* 0x000ea2000c1e1b00 */
[----:B-1----:R-:W-:Y:S01]  /*10b50*/  IMAD.WIDE R6, R18, 0xc, R2 ;  /* 0x0000000c12067825 */ /* 0x002fe200078e0202 */
[----:B------:R-:W-:Y:S02]  /*10b60*/  IADD3 R2, P3, R0, UR4, RZ ;  /* 0x0000000400027c10 */ /* 0x000fe4000ff7e0ff */
[----:B------:R-:W1:Y:S02]  /*10b70*/  LDS R0, [UR49+0x1c] ;  /* 0x00001c31ff007984 */ /* 0x000e640008000800 */
[----:B------:R-:W-:Y:S02]  /*10b80*/  IADD3.X R3, R8, UR5, RZ, P3, !PT ;  /* 0x0000000508037c10 */ /* 0x000fe40009ffe4ff */
[----:B------:R-:W3:Y:S04]  /*10b90*/  LDG.E R12, desc[UR38][R6.64] ;  /* 0x00000026060c7981 */ /* 0x000ee8000c1e1900 */
[----:B------:R4:W5:Y:S04]  /*10ba0*/  LDG.E R13, desc[UR38][R6.64+0x4] ;  /* 0x00000426060d7981 */ /* 0x000968000c1e1900 */
[----:B------:R-:W5:Y:S01]  /*10bb0*/  LDG.E.64 R2, desc[UR38][R2.64] ;  /* 0x0000002602027981 */ /* 0x000f62000c1e1b00 */
[----:B------:R-:W-:-:S03]  /*10bc0*/  MOV R8, UR49 ;  /* 0x0000003100087c02 */ /* 0x000fc60008000f00 */
[----:B------:R-:W-:Y:S01]  /*10bd0*/  STS [UR49+0x30], RZ ;  /* 0x000030ffff007988 */ /* 0x000fe20008000831 */
[----:B------:R-:W-:Y:S02]  /*10be0*/  SHF.R.U64 R8, R8, 0x4, RZ ;  /* 0x0000000408087819 */ /* 0x000fe400000012ff */
[----:B----4-:R-:W-:-:S03]  /*10bf0*/  CS2R R6, SRZ ;  /* 0x0000000000067805 */ /* 0x010fc6000001ff00 */
[----:B------:R-:W-:Y:S04]  /*10c00*/  STS [UR49+0x10], R8 ;  /* 0x00001008ff007988 */ /* 0x000fe80008000831 */
[----:B------:R-:W-:Y:S01]  /*10c10*/  STS [UR49+0x14], R8 ;  /* 0x00001408ff007988 */ /* 0x000fe20008000831 */
[C---:B--2---:R-:W-:Y:S01]  /*10c20*/  SHF.L.U64.HI R11, R4.reuse, 0x1, R5 ;  /* 0x00000001040b7819 */ /* 0x044fe20000010205 */
[----:B------:R-:W-:-:S03]  /*10c30*/  IMAD.SHL.U32 R10, R4, 0x2, RZ ;  /* 0x00000002040a7824 */ /* 0x000fc600078e00ff */
[----:B------:R-:W-:Y:S02]  /*10c40*/  LOP3.LUT R11, R11, 0x1fffffff, RZ, 0xc0, !PT ;  /* 0x1fffffff0b0b7812 */ /* 0x000fe400078ec0ff */
[----:B------:R-:W-:Y:S02]  /*10c50*/  LOP3.LUT R10, R10, 0xfffffffe, RZ, 0xc0, !PT ;  /* 0xfffffffe0a0a7812 */ /* 0x000fe400078ec0ff */
[--C-:B------:R-:W-:Y:S02]  /*10c60*/  SHF.R.U32.HI R5, RZ, 0x4, R11.reuse ;  /* 0x00000004ff057819 */ /* 0x100fe4000001160b */
[----:B------:R-:W-:Y:S02]  /*10c70*/  SHF.R.U64 R10, R10, 0x4, R11 ;  /* 0x000000040a0a7819 */ /* 0x000fe4000000120b */
[----:B-1----:R-:W-:-:S03]  /*10c80*/  LOP3.LUT R0, R0, 0xf, R5, 0xb8, !PT ;  /* 0x0000000f00007812 */ /* 0x002fc600078eb805 */
[----:B------:R-:W-:Y:S04]  /*10c90*/  STS [UR49+0xc], R10 ;  /* 0x00000c0aff007988 */ /* 0x000fe80008000831 */
[----:B------:R-:W-:Y:S01]  /*10ca0*/  STS [UR49+0x1c], R0 ;  /* 0x00001c00ff007988 */ /* 0x000fe20008000831 */
[----:B---3--:R-:W-:-:S03]  /*10cb0*/  IADD3 R4, R12, -0x1, RZ ;  /* 0xffffffff0c047810 */ /* 0x008fc60007ffe0ff */
[----:B------:R-:W1:Y:S04]  /*10cc0*/  LDS R5, [UR49+0x1c] ;  /* 0x00001c31ff057984 */ /* 0x000e680008000800 */
[----:B-----5:R-:W-:Y:S01]  /*10cd0*/  STS.64 [UR49], R2 ;  /* 0x00000002ff007988 */ /* 0x020fe20008000a31 */
[----:B-1----:R-:W-:-:S05]  /*10ce0*/  LOP3.LUT R5, R5, 0xf0, RZ, 0xb8, !PT ;  /* 0x000000f005057812 */ /* 0x002fca00078eb8ff */
[----:B------:R1:W-:Y:S04]  /*10cf0*/  STS [UR49+0x1c], R5 ;  /* 0x00001c05ff007988 */ /* 0x0003e80008000831 */
[----:B------:R-:W2:Y:S01]  /*10d00*/  LDS R9, [UR49+0x1c] ;  /* 0x00001c31ff097984 */ /* 0x000ea20008000800 */
[----:B-1----:R-:W-:-:S05]  /*10d10*/  VIADD R5, R13, 0xffffffff ;  /* 0xffffffff0d057836 */ /* 0x002fca0000000000 */
[----:B------:R-:W-:Y:S01]  /*10d20*/  STS.128 [UR49+0x20], R4 ;  /* 0x00002004ff007988 */ /* 0x000fe20008000c31 */
[----:B--2---:R-:W-:-:S05]  /*10d30*/  LOP3.LUT R9, R9, 0xf00, RZ, 0xb8, !PT ;  /* 0x00000f0009097812 */ /* 0x004fca00078eb8ff */
[----:B------:R-:W-:Y:S04]  /*10d40*/  STS.64 [UR49+0x18], R8 ;  /* 0x00001808ff007988 */ /* 0x000fe80008000a31 */
[----:B------:R-:W1:Y:S02]  /*10d50*/  LDS R14, [UR49+0x1c] ;  /* 0x00001c31ff0e7984 */ /* 0x000e640008000800 */
[----:B-1----:R-:W-:-:S05]  /*10d60*/  LOP3.LUT R0, R14, 0xf000, RZ, 0xb8, !PT ;  /* 0x0000f0000e007812 */ /* 0x002fca00078eb8ff */
[----:B------:R2:W-:Y:S02]  /*10d70*/  STS [UR49+0x1c], R0 ;  /* 0x00001c00ff007988 */ /* 0x0005e40008000831 */
.L_x_156:
[----:B------:R-:W-:Y:S05]  /*10d80*/  BSYNC B0 ;  /* 0x0000000000007941 */ /* 0x000fea0003800000 */
.L_x_155:
[----:B------:R-:W-:Y:S01]  /*10d90*/  NOP ;  /* 0x0000000000007918 */ /* 0x000fe20000000000 */
[----:B------:R3:W4:Y:S01]  /*10da0*/  LDS R5, [R15+UR49] ;  /* 0x000000310f057984 */ /* 0x0007220008000800 */
[----:B------:R-:W-:Y:S02]  /*10db0*/  ELECT P3, URZ, PT ;  /* 0x00000000003f782f */ /* 0x000fe40003860000 */
[----:B------:R-:W-:Y:S01]  /*10dc0*/  IADD3 R2, P4, R15, UR36, RZ ;  /* 0x000000240f027c10 */ /* 0x000fe2000ff9e0ff */
[----:B------:R-:W-:Y:S03]  /*10dd0*/  BSSY B0, `(.L_x_157) ;  /* 0x0000005000007945 */ /* 0x000fe60003800000 */
[----:B------:R-:W-:-:S07]  /*10de0*/  IADD3.X R3, RZ, UR37, RZ, P4, !PT ;  /* 0x00000025ff037c10 */ /* 0x000fce000a7fe4ff */
[----:B---3--:R-:W-:Y:S05]  /*10df0*/  @!P3 BRA `(.L_x_158) ;  /* 0x000000000008b947 */ /* 0x008fea0003800000 */
[----:B------:R0:W-:Y:S01]  /*10e00*/  UTMACMDFLUSH ;  /* 0x00000000000079b7 */ /* 0x0001e20000000000 */
[----:B------:R-:W-:-:S04]  /*10e10*/  DEPBAR.LE SB0, 0x0 ;  /* 0x000080000000791a */ /* 0x000fc80000000000 */
.L_x_158:
[----:B------:R-:W-:Y:S05]  /*10e20*/  BSYNC B0 ;  /* 0x0000000000007941 */ /* 0x000fea0003800000 */
.L_x_157:
[----:B----4-:R3:W5:Y:S02]  /*10e30*/  ATOMG.E.EXCH.STRONG.GPU PT, RZ, [R2], R5 ;  /* 0x0000000502ff73a8 */ /* 0x01076400041ee100 */
.L_x_154:
[----:B------:R-:W-:-:S04]  /*10e40*/  DEPBAR.LE SB0, 0x0 ;  /* 0x000080000000791a */ /* 0x000fc80000000000 */
[----:B------:R-:W-:Y:S05]  /*10e50*/  @!P0 BRA `(.L_x_159) ;  /* 0x0000000000048947 */ /* 0x000fea0003800000 */
[----:B------:R-:W-:Y:S01]  /*10e60*/  BPT.TRAP 0x1 ;  /* 0x000000040000795c */ /* 0x000fe20000300000 */
.L_x_159:
[----:B--2---:R-:W-:Y:S01]  /*10e70*/  IMAD.U32 R0, RZ, RZ, UR54 ;  /* 0x00000036ff007e24 */ /* 0x004fe2000f8e00ff */
[----:B-----5:R-:W-:Y:S01]  /*10e80*/  SYNCS.ARRIVE.TRANS64.RED.A1T0 RZ, [UR10], RZ ;  /* 0x000000ffffff79a7 */ /* 0x020fe2000810040a */
[----:B------:R-:W-:Y:S02]  /*10e90*/  SEL R7, RZ, 0x1, !P2 ;  /* 0x00000001ff077807 */ /* 0x000fe40005000000 */
[----:B------:R-:W-:Y:S01]  /*10ea0*/  LOP3.LUT R217, R217, 0x1, RZ, 0x3c, !PT ;  /* 0x00000001d9d97812 */ /* 0x000fe200078e3cff */
[----:B------:R2:W-:Y:S01]  /*10eb0*/  SYNCS.ARRIVE.TRANS64.A1T0 RZ, [R0+UR48], RZ ;  /* 0x000000ff00ff79a7 */ /* 0x0005e20008100030 */
[----:B------:R-:W-:Y:S05]  /*10ec0*/  @P1 BRA `(.L_x_160) ;  /* 0xffffff2c00b41947 */ /* 0x000fea000383ffff */
[----:B------:R-:W-:Y:S05]  /*10ed0*/  EXIT ;  /* 0x000000000000794d */ /* 0x000fea0003800000 */
.L_x_27:
[----:B------:R-:W-:-:S08]  /*10ee0*/  NOP ;  /* 0x0000000000007918 */ /* 0x000fd00000000000 */
[----:B----45:R-:W1:-:S00]  /*10ef0*/  USETMAXREG.DEALLOC.CTAPOOL 0x28 ;  /* 0x00000028000079c8 */ /* 0x030e4000080e0500 */
[----:B------:R-:W-:-:S06]  /*10f00*/  UISETP.NE.AND UP1, UPT, UR51, 0x3, UPT ;  /* 0x000000033300788c */ /* 0x000fcc000bf25270 */
[----:B------:R-:W-:-:S13]  /*10f10*/  PLOP3.LUT P1, PT, PT, PT, UP1, 0x80, 0x0 ;  /* 0x000000000000781c */ /* 0x000fda0003f2f018 */
[----:B-1----:R-:W-:Y:S05]  /*10f20*/  @!P1 BRA `(.L_x_161) ;  /* 0x00000040008c9947 */ /* 0x002fea0003800000 */
[----:B------:R-:W-:-:S13]  /*10f30*/  ISETP.NE.AND P0, PT, RZ, UR51, PT ;  /* 0x00000033ff007c0c */ /* 0x000fda000bf05270 */
[----:B------:R-:W-:Y:S05]  /*10f40*/  @!P0 BRA `(.L_x_162) ;  /* 0x0000002400b08947 */ /* 0x000fea0003800000 */
[----:B------:R-:W-:-:S06]  /*10f50*/  UISETP.NE.AND UP0, UPT, UR51, 0x2, UPT ;  /* 0x000000023300788c */ /* 0x000fcc000bf05270 */
[----:B------:R-:W-:-:S13]  /*10f60*/  PLOP3.LUT P0, PT, PT, PT, UP0, 0x80, 0x0 ;  /* 0x000000000000781c */ /* 0x000fda0003f0f008 */
[----:B--2---:R-:W-:Y:S05]  /*10f70*/  @P0 EXIT ;  /* 0x000000000000094d */ /* 0x004fea0003800000 */
[----:B------:R-:W1:Y:S01]  /*10f80*/  S2UR UR4, SR_CTAID.Y ;  /* 0x00000000000479c3 */ /* 0x000e620000002600 */
[----:B------:R-:W-:Y:S01]  /*10f90*/  ELECT P0, URZ, PT ;  /* 0x00000000003f782f */ /* 0x000fe20003800000 */
[----:B------:R-:W-:Y:S01]  /*10fa0*/  BSSY B0, `(.L_x_163) ;  /* 0x000001f000007945 */ /* 0x000fe20003800000 */
[----:B-1----:R-:W-:-:S11]  /*10fb0*/  UIMAD UR4, UR4, UR60, UR52 ;  /* 0x0000003c040472a4 */ /* 0x002fd6000f8e0234 */
[----:B------:R-:W-:Y:S05]  /*10fc0*/  @!P0 BRA `(.L_x_164) ;  /* 0x0000000000708947 */ /* 0x000fea0003800000 */
[----:B------:R1:W-:Y:S01]  /*10fd0*/  STL [R1+0x104], R13 ;  /* 0x0001040d01007387 */ /* 0x0003e20000100800 */
[----:B------:R-:W2:Y:S01]  /*10fe0*/  LDC.64 R14, c[0x0][0x618] ;  /* 0x00018600ff0e7b82 */ /* 0x000ea20000000a00 */
[----:B------:R-:W-:Y:S02]  /*10ff0*/  UMOV UR5, 0x400 ;  /* 0x0000040000057882 */ /* 0x000fe40000000000 */
[----:B------:R-:W-:-:S05]  /*11000*/  ULEA UR5, UR58, UR5, 0x18 ;  /* 0x000000053a057291 */ /* 0x000fca000f8ec03f */
[----:B------:R-:W3:Y:S08]  /*11010*/  LDC.64 R4, c[0x0][0x600] ;  /* 0x00018000ff047b82 */ /* 0x000ef00000000a00 */
[----:B-1----:R-:W2:Y:S08]  /*11020*/  LDC.64 R12, c[0x0][0x610] ;  /* 0x00018400ff0c7b82 */ /* 0x002eb00000000a00 */
[----:B------:R-:W3:Y:S08]  /*11030*/  LDC.64 R6, c[0x0][0x608] ;  /* 0x00018200ff067b82 */ /* 0x000ef00000000a00 */
[----:B------:R-:W1:Y:S01]  /*11040*/  LDC.64 R32, c[0x0][0x620] ;  /* 0x00018800ff207b82 */ /* 0x000e620000000a00 */
[----:B--2---:R2:W-:Y:S07]  /*11050*/  STS.128 [UR5+0x34710], R12 ;  /* 0x0347100cff007988 */ /* 0x0045ee0008000c05 */
[----:B------:R-:W1:Y:S01]  /*11060*/  LDC.64 R34, c[0x0][0x628] ;  /* 0x00018a00ff227b82 */ /* 0x000e620000000a00 */
[----:B---3--:R3:W-:Y:S07]  /*11070*/  STS.128 [UR5+0x34700], R4 ;  /* 0x03470004ff007988 */ /* 0x0087ee0008000c05 */
[----:B------:R-:W4:Y:S01]  /*11080*/  LDC.64 R28, c[0x0][0x630] ;  /* 0x00018c00ff1c7b82 */ /* 0x000f220000000a00 */
[----:B--2---:R2:W5:Y:S07]  /*11090*/  LDL.LU R13, [R1+0x104] ;  /* 0x00010400010d7983 */ /* 0x00456e0000300800 */
[----:B------:R-:W4:Y:S08]  /*110a0*/  LDC.64 R30, c[0x0][0x638] ;  /* 0x00018e00ff1e7b82 */ /* 0x000f300000000a00 */
[----:B------:R-:W2:Y:S08]  /*110b0*/  LDC.64 R24, c[0x0][0x640] ;  /* 0x00019000ff187b82 */ /* 0x000eb00000000a00 */
[----:B------:R-:W2:Y:S08]  /*110c0*/  LDC.64 R26, c[0x0][0x648] ;  /* 0x00019200ff1a7b82 */ /* 0x000eb00000000a00 */
[----:B------:R-:W2:Y:S08]  /*110d0*/  LDC.64 R20, c[0x0][0x650] ;  /* 0x00019400ff147b82 */ /* 0x000eb00000000a00 */
[----:B------:R-:W2:Y:S08]  /*110e0*/  LDC.64 R22, c[0x0][0x658] ;  /* 0x00019600ff167b82 */ /* 0x000eb00000000a00 */
[----:B------:R-:W2:Y:S08]  /*110f0*/  LDC.64 R8, c[0x0][0x660] ;  /* 0x00019800ff087b82 */ /* 0x000eb00000000a00 */
[----:B------:R-:W2:Y:S08]  /*11100*/  LDC.64 R10, c[0x0][0x668] ;  /* 0x00019a00ff0a7b82 */ /* 0x000eb00000000a00 */
[----:B---3--:R-:W3:Y:S08]  /*11110*/  LDC.64 R4, c[0x0][0x670] ;  /* 0x00019c00ff047b82 */ /* 0x008ef00000000a00 */
[----:B------:R-:W3:Y:S01]  /*11120*/  LDC.64 R6, c[0x0][0x678] ;  /* 0x00019e00ff067b82 */ /* 0x000ee20000000a00 */
[----:B-1----:R1:W-:Y:S04]  /*11130*/  STS.128 [UR5+0x34720], R32 ;  /* 0x03472020ff007988 */ /* 0x0023e80008000c05 */
[----:B----4-:R1:W-:Y:S04]  /*11140*/  STS.128 [UR5+0x34730], R28 ;  /* 0x0347301cff007988 */ /* 0x0103e80008000c05 */
[----:B--2---:R1:W-:Y:S04]  /*11150*/  STS.128 [UR5+0x34740], R24 ;  /* 0x03474018ff007988 */ /* 0x0043e80008000c05 */
[----:B------:R1:W-:Y:S04]  /*11160*/  STS.128 [UR5+0x34750], R20 ;  /* 0x03475014ff007988 */ /* 0x0003e80008000c05 */
[----:B------:R1:W-:Y:S04]  /*11170*/  STS.128 [UR5+0x34760], R8 ;  /* 0x03476008ff007988 */ /* 0x0003e80008000c05 */
[----:B---3--:R1:W-:Y:S02]  /*11180*/  STS.128 [UR5+0x34770], R4 ;  /* 0x03477004ff007988 */ /* 0x0083e40008000c05 */
.L_x_164:
[----:B------:R-:W-:Y:S05]  /*11190*/  BSYNC B0 ;  /* 0x0000000000007941 */ /* 0x000fea0003800000 */
.L_x_163:
[----:B------:R-:W-:Y:S01]  /*111a0*/  ELECT P0, URZ, PT ;  /* 0x00000000003f782f */ /* 0x000fe20003800000 */
[----:B------:R-:W-:Y:S01]  /*111b0*/  NOP ;  /* 0x0000000000007918 */ /* 0x000fe20000000000 */
[----:B------:R-:W-:Y:S01]  /*111c0*/  ULDC UR5, c[0x0][0x884] ;  /* 0x0002210000057ab9 */ /* 0x000fe20000000800 */
[----:B------:R-:W-:Y:S01]  /*111d0*/  ULDC.64 UR12, c[0x0][0x800] ;  /* 0x00020000000c7ab9 */ /* 0x000fe20000000a00 */
[----:B------:R-:W-:Y:S01]  /*111e0*/  ULEA UR4, UR5, UR4, 0x1 ;  /* 0x0000000405047291 */ /* 0x000fe2000f8e083f */
[----:B------:R-:W-:Y:S03]  /*111f0*/  BSSY B0, `(.L_x_165) ;  /* 0x0000033000007945 */ /* 0x000fe60003800000 */
[----:B------:R-:W-:-:S05]  /*11200*/  UIMAD.WIDE UR12, UR4, 0x80, UR12 ;  /* 0x00000080040c78a5 */ /* 0x000fca000f8e020c */
[----:B------:R-:W-:Y:S07]  /*11210*/  @!P0 BRA `(.L_x_166) ;  /* 0x0000000000c08947 */ /* 0x000fee0003800000 */
[----:B------:R-:W-:Y:S01]  /*11220*/  ULDC.64 UR4, c[0x0][0x808] ;  /* 0x0002020000047ab9 */ /* 0x000fe20000000a00 */
[----:B------:R-:W-:Y:S01]  /*11230*/  ULDC.64 UR6, c[0x0][0x810] ;  /* 0x0002040000067ab9 */ /* 0x000fe20000000a00 */
[----:B------:R-:W-:Y:S02]  /*11240*/  ISETP.NE.U32.AND P0, PT, RZ, UR4, PT ;  /* 0x00000004ff007c0c */ /* 0x000fe4000bf05070 */
[----:B------:R-:W-:Y:S02]  /*11250*/  ISETP.NE.U32.AND P1, PT, RZ, UR6, PT ;  /* 0x00000006ff007c0c */ /* 0x000fe4000bf25070 */
[----:B------:R-:W-:Y:S02]  /*11260*/  ISETP.NE.AND.EX P0, PT, RZ, UR5, PT, P0 ;  /* 0x00000005ff007c0c */ /* 0x000fe4000bf05300 */
[----:B------:R-:W-:-:S11]  /*11270*/  ISETP.NE.AND.EX P1, PT, RZ, UR7, PT, P1 ;  /* 0x00000007ff007c0c */ /* 0x000fd6000bf25310 */
[----:B------:R-:W-:Y:S05]  /*11280*/  @!P0 BRA `(.L_x_167) ;  /* 0x0000000000188947 */ /* 0x000fea0003800000 */
[----:B------:R-:W2:Y:S02]  /*11290*/  LDC.64 R2, c[0x0][0x808] ;  /* 0x00020200ff027b82 */ /* 0x000ea40000000a00 */
[----:B--2---:R-:W-:-:S06]  /*112a0*/  IMAD.WIDE R2, R18, 0x8, R2 ;  /* 0x0000000812027825 */ /* 0x004fcc00078e0202 */
[----:B------:R-:W2:Y:S01]  /*112b0*/  LDG.E.64 R2, desc[UR38][R2.64] ;  /* 0x0000002602027981 */ /* 0x000ea2000c1e1b00 */
[----:B------:R-:W-:Y:S02]  /*112c0*/  UMOV UR4, 0x400 ;  /* 0x0000040000047882 */ /* 0x000fe40000000000 */
[----:B------:R-:W-:-:S09]  /*112d0*/  ULEA UR4, UR58, UR4, 0x18 ;  /* 0x000000043a047291 */ /* 0x000fd2000f8ec03f */
[----:B--2---:R2:W-:Y:S03]  /*112e0*/  STS.64 [UR4+0x34700], R2 ;  /* 0x03470002ff007988 */ /* 0x0045e60008000a04 */
.L_x_167:
[----:B------:R-:W-:Y:S05]  /*112f0*/  @!P1 BRA `(.L_x_166) ;  /* 0x0000000000889947 */ /* 0x000fea0003800000 */
[----:B--2---:R-:W2:Y:S02]  /*11300*/  LDC.64 R2, c[0x0][0x810] ;  /* 0x00020400ff027b82 */ /* 0x004ea40000000a00 */
[----:B--2---:R-:W-:-:S06]  /*11310*/  IMAD.WIDE R2, R18, 0x8, R2 ;  /* 0x0000000812027825 */ /* 0x004fcc00078e0202 */
[----:B------:R-:W2:Y:S01]  /*11320*/  LDG.E.64 R2, desc[UR38][R2.64] ;  /* 0x0000002602027981 */ /* 0x000ea2000c1e1b00 */
[----:B------:R-:W-:Y:S01]  /*11330*/  UMOV UR4, 0x400 ;  /* 0x0000040000047882 */ /* 0x000fe20000000000 */
[----:B-1---5:R-:W-:Y:S01]  /*11340*/  IADD3 R4, R13, -0x1, RZ ;  /* 0xffffffff0d047810 */ /* 0x022fe20007ffe0ff */
[----:B------:R-:W-:-:S04]  /*11350*/  ULEA UR4, UR58, UR4, 0x18 ;  /* 0x000000043a047291 */ /* 0x000fc8000f8ec03f */
[----:B------:R-:W-:-:S05]  /*11360*/  UIADD3 UR5, UR4, 0x34700, URZ ;  /* 0x0003470004057890 */ /* 0x000fca000fffe03f */
[----:B------:R-:W1:Y:S01]  /*11370*/  LDS R0, [UR4+0x3471c] ;  /* 0x03471c04ff007984 */ /* 0x000e620008000800 */
[----:B------:R-:W-:-:S03]  /*11380*/  MOV R8, UR5 ;  /* 0x0000000500087c02 */ /* 0x000fc60008000f00 */
[----:B------:R-:W-:Y:S01]  /*11390*/  STS [UR4+0x34730], RZ ;  /* 0x034730ffff007988 */ /* 0x000fe20008000804 */
[----:B------:R-:W-:-:S05]  /*113a0*/  SHF.R.U64 R8, R8, 0x4, RZ ;  /* 0x0000000408087819 */ /* 0x000fca00000012ff */
        /* <DEDUP_REMOVED lines=8> */
[----:B-1----:R-:W-:Y:S01]  /*11430*/  LOP3.LUT R0, R0, 0xf, R5, 0xb8, !PT ;  /* 0x0000000f00007812 */ /* 0x002fe200078eb805 */
[----:B------:R-:W-:Y:S02]  /*11440*/  VIADD R5, R19, 0xffffffff ;  /* 0xffffffff13057836 */ /* 0x000fe40000000000 */
[----:B------:R-:W-:Y:S04]  /*11450*/  STS [UR4+0x3470c], R2 ;  /* 0x03470c02ff007988 */ /* 0x000fe80008000804 */
[----:B------:R-:W-:Y:S04]  /*11460*/  STS [UR4+0x3471c], R0 ;  /* 0x03471c00ff007988 */ /* 0x000fe80008000804 */
[----:B------:R-:W1:Y:S02]  /*11470*/  LDS R6, [UR4+0x3471c] ;  /* 0x03471c04ff067984 */ /* 0x000e640008000800 */
[----:B-1----:R-:W-:-:S05]  /*11480*/  LOP3.LUT R6, R6, 0xf0, RZ, 0xb8, !PT ;  /* 0x000000f006067812 */ /* 0x002fca00078eb8ff */
[----:B------:R1:W-:Y:S04]  /*11490*/  STS [UR4+0x3471c], R6 ;  /* 0x03471c06ff007988 */ /* 0x0003e80008000804 */
[----:B------:R-:W2:Y:S01]  /*114a0*/  LDS R9, [UR4+0x3471c] ;  /* 0x03471c04ff097984 */ /* 0x000ea20008000800 */
[----:B-1----:R-:W-:-:S05]  /*114b0*/  CS2R R6, SRZ ;  /* 0x0000000000067805 */ /* 0x002fca000001ff00 */
[----:B------:R-:W-:Y:S01]  /*114c0*/  STS.128 [UR4+0x34720], R4 ;  /* 0x03472004ff007988 */ /* 0x000fe20008000c04 */
[----:B--2---:R-:W-:-:S05]  /*114d0*/  LOP3.LUT R9, R9, 0xf00, RZ, 0xb8, !PT ;  /* 0x00000f0009097812 */ /* 0x004fca00078eb8ff */
[----:B------:R-:W-:Y:S04]  /*114e0*/  STS.64 [UR4+0x34718], R8 ;  /* 0x03471808ff007988 */ /* 0x000fe80008000a04 */
[----:B------:R-:W1:Y:S02]  /*114f0*/  LDS R3, [UR4+0x3471c] ;  /* 0x03471c04ff037984 */ /* 0x000e640008000800 */
[----:B-1----:R-:W-:-:S05]  /*11500*/  LOP3.LUT R0, R3, 0xf000, RZ, 0xb8, !PT ;  /* 0x0000f00003007812 */ /* 0x002fca00078eb8ff */
[----:B------:R3:W-:Y:S02]  /*11510*/  STS [UR4+0x3471c], R0 ;  /* 0x03471c00ff007988 */ /* 0x0007e40008000804 */
.L_x_166:
[----:B------:R-:W-:Y:S05]  /*11520*/  BSYNC B0 ;  /* 0x0000000000007941 */ /* 0x000fea0003800000 */
.L_x_165:
[----:B---3--:R-:W3:Y:S01]  /*11530*/  S2R R0, SR_LANEID ;  /* 0x0000000000007919 */ /* 0x008ee20000000000 */
[----:B------:R-:W-:Y:S01]  /*11540*/  ELECT P0, URZ, PT ;  /* 0x00000000003f782f */ /* 0x000fe20003800000 */
[----:B------:R-:W-:Y:S01]  /*11550*/  NOP ;  /* 0x0000000000007918 */ /* 0x000fe20000000000 */
[----:B------:R-:W-:Y:S11]  /*11560*/  BSSY B0, `(.L_x_168) ;  /* 0x0000004000007945 */ /* 0x000ff60003800000 */
[----:B------:R-:W-:Y:S05]  /*11570*/  @!P0 BRA `(.L_x_169) ;  /* 0x0000000000088947 */ /* 0x000fea0003800000 */
[----:B------:R0:W-:Y:S01]  /*11580*/  UTMACMDFLUSH ;  /* 0x00000000000079b7 */ /* 0x0001e20000000000 */
[----:B------:R-:W-:-:S04]  /*11590*/  DEPBAR.LE SB0, 0x0 ;  /* 0x000080000000791a */ /* 0x000fc80000000000 */
.L_x_169:
[----:B------:R-:W-:Y:S05]  /*115a0*/  BSYNC B0 ;  /* 0x0000000000007941 */ /* 0x000fea0003800000 */
.L_x_168:
[----:B------:R-:W-:Y:S01]  /*115b0*/  UMOV UR6, 0x400 ;  /* 0x0000040000067882 */ /* 0x000fe20000000000 */
[----:B-1-3--:R-:W-:Y:S01]  /*115c0*/  SHF.L.U32 R4, R0, 0x2, RZ ;  /* 0x0000000200047819 */ /* 0x00afe200000006ff */
[----:B------:R-:W-:-:S03]  /*115d0*/  ULEA UR6, UR58, UR6, 0x18 ;  /* 0x000000063a067291 */ /* 0x000fc6000f8ec03f */
[----:B--2---:R-:W-:Y:S01]  /*115e0*/  IADD3 R2, P0, R4, UR12, RZ ;  /* 0x0000000c04027c10 */ /* 0x004fe2000ff1e0ff */
[----:B------:R-:W-:Y:S01]  /*115f0*/  UIADD3 UR5, UR6, 0x34700, URZ ;  /* 0x0003470006057890 */ /* 0x000fe2000fffe03f */
[----:B------:R-:W-:-:S03]  /*11600*/  MOV R0, RZ ;  /* 0x000000ff00007202 */ /* 0x000fc60000000f00 */
[----:B------:R-:W-:-:S05]  /*11610*/  IMAD.X R3, RZ, RZ, UR13, P0 ;  /* 0x0000000dff037e24 */ /* 0x000fca00080e06ff */
[----:B------:R-:W1:Y:S01]  /*11620*/  LDS R5, [R4+UR5] ;  /* 0x0000000504057984 */ /* 0x000e620008000800 */
[----:B------:R-:W-:-:S03]  /*11630*/  SHF.L.U32 R0, R0, 0x1f, RZ ;  /* 0x0000001f00007819 */ /* 0x000fc600000006ff */
[----:B-1----:R1:W2:Y:S02]  /*11640*/  ATOMG.E.EXCH.STRONG.GPU PT, RZ, [R2], R5 ;  /* 0x0000000502ff73a8 */ /* 0x0022a400041ee100 */
[----:B--2---:R-:W2:Y:S01]  /*11650*/  SYNCS.PHASECHK.TRANS64.TRYWAIT P0, [UR6+0x34508], R0 ;  /* 0x03450800ff0075a7 */ /* 0x004ea20008000146 */
[----:B------:R-:W-:Y:S02]  /*11660*/  ULOP3.LUT UR4, UR59, 0x1, URZ, 0xfc, !UPT ;  /* 0x000000013b047892 */ /* 0x000fe4000f8efc3f */
[----:B------:R-:W-:Y:S01]  /*11670*/  ULOP3.LUT UR37, UR61, 0x2, URZ, 0xfc, !UPT ;  /* 0x000000023d257892 */ /* 0x000fe2000f8efc3f */
[----:B-12---:R-:W-:Y:S11]  /*11680*/  @!P0 BRA `(.L_x_170) ;  /* 0x0000006400c88947 */ /* 0x006ff60003800000 */
.L_x_384:
[----:B------:R-:W-:Y:S01]  /*11690*/  IMAD.MOV.U32 R2, RZ, RZ, 0x1 ;  /* 0x00000001ff027424 */ /* 0x000fe200078e00ff */
[----:B-1----:R-:W-:Y:S01]  /*116a0*/  MOV R0, RZ ;  /* 0x000000ff00007202 */ /* 0x002fe20000000f00 */
[----:B------:R-:W-:Y:S01]  /*116b0*/  ULDC UR40, c[0x0][0x598] ;  /* 0x0001660000287ab9 */ /* 0x000fe20000000800 */
[----:B------:R-:W-:Y:S01]  /*116c0*/  ULDC UR41, c[0x0][0x580] ;  /* 0x0001600000297ab9 */ /* 0x000fe20000000800 */
[----:B------:R-:W-:Y:S01]  /*116d0*/  ULDC.64 UR10, c[0x0][0x590] ;  /* 0x00016400000a7ab9 */ /* 0x000fe20000000a00 */
[----:B------:R-:W-:-:S05]  /*116e0*/  ULDC.64 UR8, c[0x0][0x588] ;  /* 0x0001620000087ab9 */ /* 0x000fca0000000a00 */
.L_x_279:
[----:B------:R-:W-:-:S06]  /*116f0*/  UISETP.NE.AND UP0, UPT, UR4, 0x3, UPT ;  /* 0x000000030400788c */ /* 0x000fcc000bf05270 */
[----:B------:R-:W-:-:S13]  /*11700*/  PLOP3.LUT P1, PT, PT, PT, UP0, 0x80, 0x0 ;  /* 0x000000000000781c */ /* 0x000fda0003f2f008 */
[----:B-1---5:R-:W-:Y:S05]  /*11710*/  @!P1 BRA `(.L_x_171) ;  /* 0x0000000000049947 */ /* 0x022fea0003800000 */
[----:B------:R-:W-:Y:S01]  /*11720*/  BPT.TRAP 0x1 ;  /* 0x000000040000795c */ /* 0x000fe20000300000 */
.L_x_171:
[----:B------:R-:W2:Y:S01]  /*11730*/  LDL R4, [R1+0x100] ;  /* 0x0001000001047983 */ /* 0x000ea20000100800 */
[----:B------:R-:W-:Y:S02]  /*11740*/  SHF.L.U32 R3, R0, 0x1f, RZ ;  /* 0x0000001f00037819 */ /* 0x000fe400000006ff */
[C---:B--2---:R-:W-:Y:S02]  /*11750*/  R2UR UR7, R4.reuse ;  /* 0x00000000040772ca */ /* 0x044fe400000e0000 */
[----:B------:R-:W-:-:S11]  /*11760*/  LEA R4, R4, UR6, 0x4 ;  /* 0x0000000604047c11 */ /* 0x000fd6000f8e20ff */
[----:B------:R-:W-:-:S09]  /*11770*/  ULEA UR7, UR7, UR6, 0x3 ;  /* 0x0000000607077291 */ /* 0x000fd2000f8e183f */
[----:B------:R-:W1:Y:S02]  /*11780*/  SYNCS.PHASECHK.TRANS64.TRYWAIT P0, [UR7+0x34400], R3 ;  /* 0x03440003ff0075a7 */ /* 0x000e640008000147 */
[----:B-1----:R-:W-:Y:S05]  /*11790*/  @!P0 BRA `(.L_x_172) ;  /* 0x00000064009c8947 */ /* 0x002fea0003800000 */
.L_x_385:
[----:B-1----:R-:W1:Y:S01]  /*117a0*/  LDS.128 R4, [R4+0x34530] ;  /* 0x0345300004047984 */ /* 0x002e620000000c00 */
[----:B------:R-:W-:Y:S01]  /*117b0*/  @!PT LDS RZ, [RZ] ;  /* 0x00000000fffff984 */ /* 0x000fe20000000800 */
[----:B------:R-:W-:Y:S01]  /*117c0*/  @!PT LDS RZ, [RZ] ;  /* 0x00000000fffff984 */ /* 0x000fe20000000800 */
[----:B------:R-:W-:Y:S01]  /*117d0*/  @!PT LDS RZ, [RZ] ;  /* 0x00000000fffff984 */ /* 0x000fe20000000800 */
[----:B------:R-:W-:Y:S01]  /*117e0*/  @!PT LDS RZ, [RZ] ;  /* 0x00000000fffff984 */ /* 0x000fe20000000800 */
[----:B------:R2:W-:Y:S06]  /*117f0*/  MEMBAR.ALL.CTA ;  /* 0x0000000000007992 */ /* 0x0005ec0000008000 */
[----:B--2---:R-:W2:Y:S01]  /*11800*/  FENCE.VIEW.ASYNC.S ;  /* 0x00000000000073c6 */ /* 0x004ea20000000000 */
[----:B------:R-:W-:Y:S05]  /*11810*/  @!P1 BRA `(.L_x_173) ;  /* 0x0000000000049947 */ /* 0x000fea0003800000 */
[----:B------:R-:W-:Y:S01]  /*11820*/  BPT.TRAP 0x1 ;  /* 0x000000040000795c */ /* 0x000fe20000300000 */
.L_x_173:
[----:B------:R-:W-:Y:S01]  /*11830*/  UIADD3 UR7, UR7, 0x34440, URZ ;  /* 0x0003444007077890 */ /* 0x000fe2000fffe03f */
[----:B------:R-:W-:Y:S02]  /*11840*/  R2UR UR18, R16 ;  /* 0x00000000101272ca */ /* 0x000fe400000e0000 */
[----:B------:R-:W-:Y:S01]  /*11850*/  R2UR UR19, R17 ;  /* 0x00000000111372ca */ /* 0x000fe200000e0000 */
[----:B------:R-:W-:Y:S01]  /*11860*/  UPRMT UR7, UR58, 0x654, UR7 ;  /* 0x000006543a077896 */ /* 0x000fe20008000007 */
[----:B------:R-:W-:Y:S02]  /*11870*/  LOP3.LUT P1, RZ, R2, 0xff, RZ, 0xc0, !PT ;  /* 0x000000ff02ff7812 */ /* 0x000fe4000782c0ff */
[----:B------:R-:W-:-:S04]  /*11880*/  ISETP.NE.U32.AND P0, PT, RZ, UR10, PT ;  /* 0x0000000aff007c0c */ /* 0x000fc8000bf05070 */
[----:B------:R-:W-:Y:S02]  /*11890*/  ISETP.NE.AND.EX P0, PT, RZ, UR11, PT, P0 ;  /* 0x0000000bff007c0c */ /* 0x000fe4000bf05300 */
[----:B--2---:R-:W-:Y:S01]  /*118a0*/  SYNCS.ARRIVE.TRANS64.RED.A1T0 RZ, [UR7], RZ ;  /* 0x000000ffffff79a7 */ /* 0x004fe20008100407 */
[----:B------:R-:W-:Y:S02]  /*118b0*/  USHF.L.U32 UR18, UR18, 0x8, URZ ;  /* 0x0000000812127899 */ /* 0x000fe4000800063f */
[----:B------:R-:W-:Y:S02]  /*118c0*/  USHF.L.U32 UR19, UR19, 0x7, URZ ;  /* 0x0000000713137899 */ /* 0x000fe4000800063f */
[----:B------:R-:W-:Y:S10]  /*118d0*/  @!P1 BRA `(.L_x_174) ;  /* 0x00000000000c9947 */ /* 0x000ff40003800000 */
[----:B------:R-:W-:-:S04]  /*118e0*/  DEPBAR {5,4,3,2,1,0} ;  /* 0x0000003f0000791a */ /* 0x000fc80000000000 */
[----:B------:R2:W-:Y:S02]  /*118f0*/  UTMACCTL.IV [UR12] ;  /* 0x000000000c0079b9 */ /* 0x0005e40008000000 */
[----:B--2---:R-:W-:Y:S01]  /*11900*/  NOP ;  /* 0x0000000000007918 */ /* 0x004fe20000000000 */
.L_x_174:
[----:B------:R-:W-:Y:S05]  /*11910*/  @!P0 BRA `(.L_x_175) ;  /* 0x0000000000188947 */ /* 0x000fea0003800000 */
[----:B------:R-:W2:Y:S02]  /*11920*/  LDC.64 R2, c[0x0][0x590] ;  /* 0x00016400ff027b82 */ /* 0x000ea40000000a00 */
[----:B--2---:R-:W-:-:S06]  /*11930*/  IMAD.WIDE R2, R18, 0x8, R2 ;  /* 0x0000000812027825 */ /* 0x004fcc00078e0202 */
[----:B------:R-:W2:Y:S04]  /*11940*/  LDG.E.64 R2, desc[UR38][R2.64] ;  /* 0x0000002602027981 */ /* 0x000ea8000c1e1b00 */
[----:B--2---:R-:W2:Y:S02]  /*11950*/  LD.E R8, desc[UR38][R2.64] ;  /* 0x0000002602087980 */ /* 0x004ea4000c101900 */
[----:B--2---:R-:W-:Y:S01]  /*11960*/  FSETP.NEU.AND P0, PT, R8, RZ, PT ;  /* 0x000000ff0800720b */ /* 0x004fe20003f0d000 */
[----:B------:R-:W-:-:S12]  /*11970*/  BRA `(.L_x_176) ;  /* 0x0000000000247947 */ /* 0x000fd80003800000 */
.L_x_175:
[----:B------:R-:W-:Y:S02]  /*11980*/  ISETP.NE.U32.AND P1, PT, RZ, UR8, PT ;  /* 0x00000008ff007c0c */ /* 0x000fe4000bf25070 */
[----:B------:R-:W-:Y:S02]  /*11990*/  FSETP.NEU.AND P0, PT, RZ, UR41, PT ;  /* 0x00000029ff007c0b */ /* 0x000fe4000bf0d000 */
[----:B------:R-:W-:-:S13]  /*119a0*/  ISETP.NE.AND.EX P1, PT, RZ, UR9, PT, P1 ;  /* 0x00000009ff007c0c */ /* 0x000fda000bf25310 */
[----:B------:R-:W-:Y:S05]  /*119b0*/  @!P1 BRA `(.L_x_176) ;  /* 0x0000000000149947 */ /* 0x000fea0003800000 */
[----:B------:R-:W2:Y:S01]  /*119c0*/  LDC.64 R2, c[0x0][0x588] ;  /* 0x00016200ff027b82 */ /* 0x000ea20000000a00 */
[----:B------:R-:W-:-:S04]  /*119d0*/  IMAD R9, R18, UR40, RZ ;  /* 0x0000002812097c24 */ /* 0x000fc8000f8e02ff */
[----:B--2---:R-:W-:-:S06]  /*119e0*/  IMAD.WIDE R2, R9, 0x4, R2 ;  /* 0x0000000409027825 */ /* 0x004fcc00078e0202 */
[----:B------:R-:W2:Y:S02]  /*119f0*/  LDG.E R2, desc[UR38][R2.64] ;  /* 0x0000002602027981 */ /* 0x000ea4000c1e1900 */
[----:B--2---:R-:W-:-:S13]  /*11a00*/  FSETP.NEU.AND P0, PT, R2, RZ, PT ;  /* 0x000000ff0200720b */ /* 0x004fda0003f0d000 */
.L_x_176:
[----:B------:R-:W-:Y:S01]  /*11a10*/  UISETP.NE.AND UP0, UPT, UR37, 0x3, UPT ;  /* 0x000000032500788c */ /* 0x000fe2000bf05270 */
[----:B------:R-:W-:-:S05]  /*11a20*/  ELECT P1, URZ, PT ;  /* 0x00000000003f782f */ /* 0x000fca0003820000 */
[----:B------:R-:W-:Y:S02]  /*11a30*/  PLOP3.LUT P2, PT, PT, PT, UP0, 0x80, 0x0 ;  /* 0x000000000000781c */ /* 0x000fe40003f4f008 */
[----:B------:R-:W-:-:S11]  /*11a40*/  PLOP3.LUT P0, PT, P0, P1, PT, 0x2a, 0x0 ;  /* 0x000000000000781c */ /* 0x000fd60000702572 */
[----:B------:R-:W-:Y:S05]  /*11a50*/  @!P2 BRA `(.L_x_177) ;  /* 0x000000000004a947 */ /* 0x000fea0003800000 */
[----:B------:R-:W-:Y:S01]  /*11a60*/  BPT.TRAP 0x1 ;  /* 0x000000040000795c */ /* 0x000fe20000300000 */
.L_x_177:
[----:B------:R-:W-:-:S05]  /*11a70*/  IMAD.MOV.U32 R8, RZ, RZ, 0x1 ;  /* 0x00000001ff087424 */ /* 0x000fca00078e00ff */
[----:B------:R-:W-:-:S04]  /*11a80*/  SHF.L.U32 R8, R8, 0x1f, RZ ;  /* 0x0000001f08087819 */ /* 0x000fc800000006ff */
[----:B------:R-:W2:Y:S02]  /*11a90*/  SYNCS.PHASECHK.TRANS64.TRYWAIT P1, [UR6+0x344e0], R8 ;  /* 0x0344e008ff0075a7 */ /* 0x000ea40008020146 */
[----:B--2---:R-:W-:Y:S05]  /*11aa0*/  @!P1 BRA `(.L_x_178) ;  /* 0x0000006000f09947 */ /* 0x004fea0003800000 */
.L_x_386:
[----:B------:R-:W-:Y:S04]  /*11ab0*/  BSSY B0, `(.L_x_179) ;  /* 0x000000b000007945 */ /* 0x000fe80003800000 */
[----:B------:R-:W-:Y:S05]  /*11ac0*/  @P0 BRA `(.L_x_180) ;  /* 0x0000000000240947 */ /* 0x000fea0003800000 */
[----:B------:R-:W-:Y:S02]  /*11ad0*/  UIADD3 UR16, UR6, 0x30000, URZ ;  /* 0x0003000006107890 */ /* 0x000fe4000fffe03f */
[----:B------:R-:W-:Y:S01]  /*11ae0*/  UIADD3 UR17, UR6, 0x344c0, URZ ;  /* 0x000344c006117890 */ /* 0x000fe2000fffe03f */
[----:B------:R-:W-:Y:S01]  /*11af0*/  UMOV UR14, 0x0 ;  /* 0x00000000000e7882 */ /* 0x000fe20000000000 */
[----:B------:R-:W-:-:S07]  /*11b00*/  UMOV UR15, 0x10000000 ;  /* 0x10000000000f7882 */ /* 0x000fce0000000000 */
[----:B------:R3:W-:Y:S02]  /*11b10*/  UTMALDG.2D [UR16], [UR12], desc[UR14] ;  /* 0x00000e100c0075b4 */ /* 0x0007e40008009000 */
[----:B---3--:R-:W-:Y:S05]  /*11b20*/  @!P2 BRA `(.L_x_181) ;  /* 0x000000000004a947 */ /* 0x008fea0003800000 */
[----:B------:R-:W-:Y:S01]  /*11b30*/  BPT.TRAP 0x1 ;  /* 0x000000040000795c */ /* 0x000fe20000300000 */
.L_x_181:
[----:B------:R-:W3:Y:S02]  /*11b40*/  LDC R2, c[0x0][0x828] ;  /* 0x00020a00ff027b82 */ /* 0x000ee40000000800 */
[----:B---3--:R3:W-:Y:S02]  /*11b50*/  SYNCS.ARRIVE.TRANS64.RED.A0TR RZ, [UR6+0x344c0], R2 ;  /* 0x0344c002ffff79a7 */ /* 0x0087e40008300406 */
.L_x_180:
[----:B------:R-:W-:Y:S05]  /*11b60*/  BSYNC B0 ;  /* 0x0000000000007941 */ /* 0x000fea0003800000 */
.L_x_179:
[----:B------:R-:W-:Y:S05]  /*11b70*/  @!P2 BRA `(.L_x_182) ;  /* 0x000000000004a947 */ /* 0x000fea0003800000 */
[----:B------:R-:W-:Y:S01]  /*11b80*/  BPT.TRAP 0x1 ;  /* 0x000000040000795c */ /* 0x000fe20000300000 */
.L_x_182:
[----:B------:R-:W-:-:S04]  /*11b90*/  UIADD3 UR21, UR6, 0x344c0, URZ ;  /* 0x000344c006157890 */ /* 0x000fc8000fffe03f */
[----:B------:R-:W-:-:S09]  /*11ba0*/  UPRMT UR15, UR58, 0x654, UR21 ;  /* 0x000006543a0f7896 */ /* 0x000fd20008000015 */
[----:B------:R-:W-:Y:S01]  /*11bb0*/  SYNCS.ARRIVE.TRANS64.RED.A1T0 RZ, [UR15], RZ ;  /* 0x000000ffffff79a7 */ /* 0x000fe2000810040f */
[----:B------:R-:W-:Y:S05]  /*11bc0*/  @!P2 BRA `(.L_x_183) ;  /* 0x000000000004a947 */ /* 0x000fea0003800000 */
[----:B------:R-:W-:Y:S01]  /*11bd0*/  BPT.TRAP 0x1 ;  /* 0x000000040000795c */ /* 0x000fe20000300000 */
.L_x_183:
[----:B------:R-:W4:Y:S02]  /*11be0*/  SYNCS.PHASECHK.TRANS64.TRYWAIT P1, [UR6+0x344e8], R8 ;  /* 0x0344e808ff0075a7 */ /* 0x000f240008020146 */
[----:B----4-:R-:W-:Y:S05]  /*11bf0*/  @!P1 BRA `(.L_x_184) ;  /* 0x0000006000b49947 */ /* 0x010fea0003800000 */
.L_x_387:
[----:B------:R-:W-:Y:S04]  /*11c00*/  BSSY B0, `(.L_x_185) ;  /* 0x000000d000007945 */ /* 0x000fe80003800000 */
[----:B------:R-:W-:Y:S05]  /*11c10*/  @P0 BRA `(.L_x_186) ;  /* 0x00000000002c0947 */ /* 0x000fea0003800000 */
[----:B------:R-:W-:Y:S02]  /*11c20*/  UIADD3 UR26, UR18, 0x40, URZ ;  /* 0x00000040121a7890 */ /* 0x000fe4000fffe03f */
[----:B------:R-:W-:Y:S02]  /*11c30*/  UIADD3 UR24, UR6, 0x31000, URZ ;  /* 0x0003100006187890 */ /* 0x000fe4000fffe03f */
[----:B------:R-:W-:Y:S01]  /*11c40*/  UIADD3 UR25, UR6, 0x344c8, URZ ;  /* 0x000344c806197890 */ /* 0x000fe2000fffe03f */
[----:B------:R-:W-:Y:S01]  /*11c50*/  UMOV UR16, 0x0 ;  /* 0x0000000000107882 */ /* 0x000fe20000000000 */
[----:B------:R-:W-:Y:S01]  /*11c60*/  UMOV UR17, 0x10000000 ;  /* 0x1000000000117882 */ /* 0x000fe20000000000 */
[----:B------:R-:W-:-:S06]  /*11c70*/  UMOV UR27, UR19 ;  /* 0x00000013001b7c82 */ /* 0x000fcc0008000000 */
[----:B------:R4:W-:Y:S02]  /*11c80*/  UTMALDG.2D [UR24], [UR12], desc[UR16] ;  /* 0x000010180c0075b4 */ /* 0x0009e40008009000 */
[----:B----4-:R-:W-:Y:S05]  /*11c90*/  @!P2 BRA `(.L_x_187) ;  /* 0x000000000004a947 */ /* 0x010fea0003800000 */
[----:B------:R-:W-:Y:S01]  /*11ca0*/  BPT.TRAP 0x1 ;  /* 0x000000040000795c */ /* 0x000fe20000300000 */
.L_x_187:
[----:B---3--:R-:W3:Y:S02]  /*11cb0*/  LDC R2, c[0x0][0x828] ;  /* 0x00020a00ff027b82 */ /* 0x008ee40000000800 */
[----:B---3--:R4:W-:Y:S02]  /*11cc0*/  SYNCS.ARRIVE.TRANS64.RED.A0TR RZ, [UR6+0x344c8], R2 ;  /* 0x0344c802ffff79a7 */ /* 0x0089e40008300406 */
.L_x_186:
[----:B------:R-:W-:Y:S05]  /*11cd0*/  BSYNC B0 ;  /* 0x0000000000007941 */ /* 0x000fea0003800000 */
.L_x_185:
[----:B------:R-:W-:Y:S05]  /*11ce0*/  @!P2 BRA `(.L_x_188) ;  /* 0x000000000004a947 */ /* 0x000fea0003800000 */
[----:B------:R-:W-:Y:S01]  /*11cf0*/  BPT.TRAP 0x1 ;  /* 0x000000040000795c */ /* 0x000fe20000300000 */
.L_x_188:
[----:B------:R-:W-:-:S04]  /*11d00*/  UIADD3 UR25, UR6, 0x344c8, URZ ;  /* 0x000344c806197890 */ /* 0x000fc8000fffe03f */
[----:B------:R-:W-:-:S09]  /*11d10*/  UPRMT UR7, UR58, 0x654, UR25 ;  /* 0x000006543a077896 */ /* 0x000fd20008000019 */
[----:B------:R-:W-:Y:S01]  /*11d20*/  SYNCS.ARRIVE.TRANS64.RED.A1T0 RZ, [UR7], RZ ;  /* 0x000000ffffff79a7 */ /* 0x000fe20008100407 */
[----:B------:R-:W-:Y:S05]  /*11d30*/  @!P2 BRA `(.L_x_189) ;  /* 0x000000000004a947 */ /* 0x000fea0003800000 */
[----:B------:R-:W-:Y:S01]  /*11d40*/  BPT.TRAP 0x1 ;  /* 0x000000040000795c */ /* 0x000fe20000300000 */
.L_x_189:
[----:B------:R-:W1:Y:S02]  /*11d50*/  SYNCS.PHASECHK.TRANS64.TRYWAIT P1, [UR6+0x344f0], R8 ;  /* 0x0344f008ff0075a7 */ /* 0x000e640008020146 */
[----:B-1----:R-:W-:Y:S05]  /*11d60*/  @!P1 BRA `(.L_x_190) ;  /* 0x0000006000709947 */ /* 0x002fea0003800000 */
.L_x_388:
        /* <DEDUP_REMOVED lines=9> */
[----:B-1----:R-:W-:Y:S05]  /*11e00*/  @!P2 BRA `(.L_x_193) ;  /* 0x000000000004a947 */ /* 0x002fea0003800000 */
[----:B------:R-:W-:Y:S01]  /*11e10*/  BPT.TRAP 0x1 ;  /* 0x000000040000795c */ /* 0x000fe20000300000 */
.L_x_193:
[----:B---34-:R-:W1:Y:S02]  /*11e20*/  LDC R2, c[0x0][0x828] ;  /* 0x00020a00ff027b82 */ /* 0x018e640000000800 */
[----:B-1----:R1:W-:Y:S02]  /*11e30*/  SYNCS.ARRIVE.TRANS64.RED.A0TR RZ, [UR6+0x344d0], R2 ;  /* 0x0344d002ffff79a7 */ /* 0x0023e40008300406 */
.L_x_192:
[----:B------:R-:W-:Y:S05]  /*11e40*/  BSYNC B0 ;  /* 0x0000000000007941 */ /* 0x000fea0003800000 */
.L_x_191:
[----:B------:R-:W-:Y:S05]  /*11e50*/  @!P2 BRA `(.L_x_194) ;  /* 0x000000000004a947 */ /* 0x000fea0003800000 */
[----:B------:R-:W-:Y:S01]  /*11e60*/  BPT.TRAP 0x1 ;  /* 0x000000040000795c */ /* 0x000fe20000300000 */
.L_x_194:
[----:B------:R-:W-:-:S04]  /*11e70*/  UIADD3 UR29, UR6, 0x344d0, URZ ;  /* 0x000344d0061d7890 */ /* 0x000fc8000fffe03f */
[----:B------:R-:W-:-:S09]  /*11e80*/  UPRMT UR14, UR58, 0x654, UR29 ;  /* 0x000006543a0e7896 */ /* 0x000fd2000800001d */
[----:B------:R-:W-:Y:S01]  /*11e90*/  SYNCS.ARRIVE.TRANS64.RED.A1T0 RZ, [UR14], RZ ;  /* 0x000000ffffff79a7 */ /* 0x000fe2000810040e */
[----:B------:R-:W-:Y:S05]  /*11ea0*/  @!P2 BRA `(.L_x_195) ;  /* 0x000000000004a947 */ /* 0x000fea0003800000 */
[----:B------:R-:W-:Y:S01]  /*11eb0*/  BPT.TRAP 0x1 ;  /* 0x000000040000795c */ /* 0x000fe20000300000 */
.L_x_195:
[----:B------:R-:W1:Y:S02]  /*11ec0*/  SYNCS.PHASECHK.TRANS64.TRYWAIT P1, [UR6+0x344f8], R8 ;  /* 0x0344f808ff0075a7 */ /* 0x000e640008020146 */
[----:B-1----:R-:W-:Y:S05]  /*11ed0*/  @!P1 BRA `(.L_x_196) ;  /* 0x00000060002c9947 */ /* 0x002fea0003800000 */
.L_x_389:
        /* <DEDUP_REMOVED lines=11> */
.L_x_199:
[----:B---34-:R-:W1:Y:S02]  /*11f90*/  LDC R2, c[0x0][0x828] ;  /* 0x00020a00ff027b82 */ /* 0x018e640000000800 */
[----:B-1----:R1:W-:Y:S02]  /*11fa0*/  SYNCS.ARRIVE.TRANS64.RED.A0TR RZ, [UR6+0x344d8], R2 ;  /* 0x0344d802ffff79a7 */ /* 0x0023e40008300406 */
.L_x_198:
[----:B------:R-:W-:Y:S05]  /*11fb0*/  BSYNC B0 ;  /* 0x0000000000007941 */ /* 0x000fea0003800000 */
.L_x_197:
[----:B------:R-:W-:Y:S05]  /*11fc0*/  @!P2 BRA `(.L_x_200) ;  /* 0x000000000004a947 */ /* 0x000fea0003800000 */
[----:B------:R-:W-:Y:S01]  /*11fd0*/  BPT.TRAP 0x1 ;  /* 0x000000040000795c */ /* 0x000fe20000300000 */
.L_x_200:
[----:B------:R-:W-:Y:S02]  /*11fe0*/  UIADD3 UR33, UR6, 0x344d8, URZ ;  /* 0x000344d806217890 */ /* 0x000fe4000fffe03f */
[----:B------:R-:W-:Y:S02]  /*11ff0*/  UIADD3 UR23, UR19, 0x20, URZ ;  /* 0x0000002013177890 */ /* 0x000fe4000fffe03f */
[----:B------:R-:W-:-:S09]  /*12000*/  UPRMT UR36, UR58, 0x654, UR33 ;  /* 0x000006543a247896 */ /* 0x000fd20008000021 */
[----:B------:R-:W-:Y:S01]  /*12010*/  SYNCS.ARRIVE.TRANS64.RED.A1T0 RZ, [UR36], RZ ;  /* 0x000000ffffff79a7 */ /* 0x000fe20008100424 */
[----:B------:R-:W-:Y:S05]  /*12020*/  @!P2 BRA `(.L_x_201) ;  /* 0x000000000004a947 */ /* 0x000fea0003800000 */
[----:B------:R-:W-:Y:S01]  /*12030*/  BPT.TRAP 0x1 ;  /* 0x000000040000795c */ /* 0x000fe20000300000 */
.L_x_201:
[----:B-1-34-:R-:W-:-:S04]  /*12040*/  SHF.L.U32 R2, RZ, 0x1f, RZ ;  /* 0x0000001fff027819 */ /* 0x01afc800000006ff */
[----:B------:R-:W1:Y:S02]  /*12050*/  SYNCS.PHASECHK.TRANS64.TRYWAIT P1, [UR6+0x344e0], R2 ;  /* 0x0344e002ff0075a7 */ /* 0x000e640008020146 */
[----:B-1----:R-:W-:Y:S05]  /*12060*/  @!P1 BRA `(.L_x_202) ;  /* 0x0000005c00e09947 */ /* 0x002fea0003800000 */
.L_x_390:
[----:B------:R-:W-:Y:S04]  /*12070*/  BSSY B0, `(.L_x_203) ;  /* 0x000000b000007945 */ /* 0x000fe80003800000 */
[----:B------:R-:W-:Y:S05]  /*12080*/  @P0 BRA `(.L_x_204) ;  /* 0x0000000000240947 */ /* 0x000fea0003800000 */
[----:B------:R-:W-:Y:S01]  /*12090*/  UIADD3 UR20, UR6, 0x30000, URZ ;  /* 0x0003000006147890 */ /* 0x000fe2000fffe03f */
[----:B------:R-:W-:Y:S01]  /*120a0*/  UMOV UR16, 0x0 ;  /* 0x0000000000107882 */ /* 0x000fe20000000000 */
[----:B------:R-:W-:Y:S01]  /*120b0*/  UMOV UR17, 0x10000000 ;  /* 0x1000000000117882 */ /* 0x000fe20000000000 */
[----:B------:R-:W-:-:S06]  /*120c0*/  UMOV UR22, UR18 ;  /* 0x0000001200167c82 */ /* 0x000fcc0008000000 */
[----:B------:R3:W-:Y:S02]  /*120d0*/  UTMALDG.2D [UR20], [UR12], desc[UR16] ;  /* 0x000010140c0075b4 */ /* 0x0007e40008009000 */
[----:B---3--:R-:W-:Y:S05]  /*120e0*/  @!P2 BRA `(.L_x_205) ;  /* 0x000000000004a947 */ /* 0x008fea0003800000 */
[----:B------:R-:W-:Y:S01]  /*120f0*/  BPT.TRAP 0x1 ;  /* 0x000000040000795c */ /* 0x000fe20000300000 */
.L_x_205:
[----:B-12---:R-:W1:Y:S02]  /*12100*/  LDC R3, c[0x0][0x828] ;  /* 0x00020a00ff037b82 */ /* 0x006e640000000800 */
[----:B-1----:R3:W-:Y:S02]  /*12110*/  SYNCS.ARRIVE.TRANS64.RED.A0TR RZ, [UR6+0x344c0], R3 ;  /* 0x0344c003ffff79a7 */ /* 0x0027e40008300406 */
.L_x_204:
[----:B------:R-:W-:Y:S05]  /*12120*/  BSYNC B0 ;  /* 0x0000000000007941 */ /* 0x000fea0003800000 */
.L_x_203:
[----:B------:R-:W-:Y:S05]  /*12130*/  @!P2 BRA `(.L_x_206) ;  /* 0x000000000004a947 */ /* 0x000fea0003800000 */
[----:B------:R-:W-:Y:S01]  /*12140*/  BPT.TRAP 0x1 ;  /* 0x000000040000795c */ /* 0x000fe20000300000 */
.L_x_206:
[----:B------:R-:W-:Y:S01]  /*12150*/  SYNCS.ARRIVE.TRANS64.RED.A1T0 RZ, [UR15], RZ ;  /* 0x000000ffffff79a7 */ /* 0x000fe2000810040f */
[----:B------:R-:W-:Y:S05]  /*12160*/  @!P2 BRA `(.L_x_207) ;  /* 0x000000000004a947 */ /* 0x000fea0003800000 */
[----:B------:R-:W-:Y:S01]  /*12170*/  BPT.TRAP 0x1 ;  /* 0x000000040000795c */ /* 0x000fe20000300000 */
.L_x_207:
[----:B------:R-:W4:Y:S02]  /*12180*/  SYNCS.PHASECHK.TRANS64.TRYWAIT P1, [UR6+0x344e8], R2 ;  /* 0x0344e802ff0075a7 */ /* 0x000f240008020146 */
[----:B----4-:R-:W-:Y:S05]  /*12190*/  @!P1 BRA `(.L_x_208) ;  /* 0x0000005c00ac9947 */ /* 0x010fea0003800000 */
.L_x_391:
[----:B------:R-:W-:Y:S04]  /*121a0*/  BSSY B0, `(.L_x_209) ;  /* 0x000000c000007945 */ /* 0x000fe80003800000 */
[----:B------:R-:W-:Y:S05]  /*121b0*/  @P0 BRA `(.L_x_210) ;  /* 0x0000000000280947 */ /* 0x000fea0003800000 */
        /* <DEDUP_REMOVED lines=8> */
.L_x_211:
[----:B-123--:R-:W1:Y:S02]  /*12240*/  LDC R3, c[0x0][0x828] ;  /* 0x00020a00ff037b82 */ /* 0x00ee640000000800 */
[----:B-1----:R4:W-:Y:S02]  /*12250*/  SYNCS.ARRIVE.TRANS64.RED.A0TR RZ, [UR6+0x344c8], R3 ;  /* 0x0344c803ffff79a7 */ /* 0x0029e40008300406 */
.L_x_210:
[----:B------:R-:W-:Y:S05]  /*12260*/  BSYNC B0 ;  /* 0x0000000000007941 */ /* 0x000fea0003800000 */
.L_x_209:
[----:B------:R-:W-:Y:S05]  /*12270*/  @!P2 BRA `(.L_x_212) ;  /* 0x000000000004a947 */ /* 0x000fea0003800000 */
[----:B------:R-:W-:Y:S01]  /*12280*/  BPT.TRAP 0x1 ;  /* 0x000000040000795c */ /* 0x000fe20000300000 */
.L_x_212:
[----:B------:R-:W-:Y:S01]  /*12290*/  SYNCS.ARRIVE.TRANS64.RED.A1T0 RZ, [UR7], RZ ;  /* 0x000000ffffff79a7 */ /* 0x000fe20008100407 */
[----:B------:R-:W-:Y:S05]  /*122a0*/  @!P2 BRA `(.L_x_213) ;  /* 0x000000000004a947 */ /* 0x000fea0003800000 */
[----:B------:R-:W-:Y:S01]  /*122b0*/  BPT.TRAP 0x1 ;  /* 0x000000040000795c */ /* 0x000fe20000300000 */
.L_x_213:
[----:B------:R-:W1:Y:S02]  /*122c0*/  SYNCS.PHASECHK.TRANS64.TRYWAIT P1, [UR6+0x344f0], R2 ;  /* 0x0344f002ff0075a7 */ /* 0x000e640008020146 */
[----:B-1----:R-:W-:Y:S05]  /*122d0*/  @!P1 BRA `(.L_x_214) ;  /* 0x0000005c00749947 */ /* 0x002fea0003800000 */
.L_x_392:
        /* <DEDUP_REMOVED lines=10> */
.L_x_217:
[----:B--234-:R-:W1:Y:S02]  /*12380*/  LDC R3, c[0x0][0x828] ;  /* 0x00020a00ff037b82 */ /* 0x01ce640000000800 */
[----:B-1----:R1:W-:Y:S02]  /*12390*/  SYNCS.ARRIVE.TRANS64.RED.A0TR RZ, [UR6+0x344d0], R3 ;  /* 0x0344d003ffff79a7 */ /* 0x0023e40008300406 */
.L_x_216:
[----:B------:R-:W-:Y:S05]  /*123a0*/  BSYNC B0 ;  /* 0x0000000000007941 */ /* 0x000fea0003800000 */
.L_x_215:
[----:B------:R-:W-:Y:S05]  /*123b0*/  @!P2 BRA `(.L_x_218) ;  /* 0x000000000004a947 */ /* 0x000fea0003800000 */
[----:B------:R-:W-:Y:S01]  /*123c0*/  BPT.TRAP 0x1 ;  /* 0x000000040000795c */ /* 0x000fe20000300000 */
.L_x_218:
[----:B------:R-:W-:Y:S01]  /*123d0*/  SYNCS.ARRIVE.TRANS64.RED.A1T0 RZ, [UR14], RZ ;  /* 0x000000ffffff79a7 */ /* 0x000fe2000810040e */
[----:B------:R-:W-:Y:S05]  /*123e0*/  @!P2 BRA `(.L_x_219) ;  /* 0x000000000004a947 */ /* 0x000fea0003800000 */
[----:B------:R-:W-:Y:S01]  /*123f0*/  BPT.TRAP 0x1 ;  /* 0x000000040000795c */ /* 0x000fe20000300000 */
.L_x_219:
[----:B------:R-:W1:Y:S02]  /*12400*/  SYNCS.PHASECHK.TRANS64.TRYWAIT P1, [UR6+0x344f8], R2 ;  /* 0x0344f802ff0075a7 */ /* 0x000e640008020146 */
[----:B-1----:R-:W-:Y:S05]  /*12410*/  @!P1 BRA `(.L_x_220) ;  /* 0x0000005c003c9947 */ /* 0x002fea0003800000 */
.L_x_393:
        /* <DEDUP_REMOVED lines=10> */
.L_x_223:
[----:B--234-:R-:W1:Y:S02]  /*124c0*/  LDC R3, c[0x0][0x828] ;  /* 0x00020a00ff037b82 */ /* 0x01ce640000000800 */
[----:B-1----:R1:W-:Y:S02]  /*124d0*/  SYNCS.ARRIVE.TRANS64.RED.A0TR RZ, [UR6+0x344d8], R3 ;  /* 0x0344d803ffff79a7 */ /* 0x0023e40008300406 */
.L_x_222:
[----:B------:R-:W-:Y:S05]  /*124e0*/  BSYNC B0 ;  /* 0x0000000000007941 */ /* 0x000fea0003800000 */
.L_x_221:
[----:B------:R-:W-:Y:S05]  /*124f0*/  @!P2 BRA `(.L_x_224) ;  /* 0x000000000004a947 */ /* 0x000fea0003800000 */
[----:B------:R-:W-:Y:S01]  /*12500*/  BPT.TRAP 0x1 ;  /* 0x000000040000795c */ /* 0x000fe20000300000 */
.L_x_224:
[----:B------:R-:W-:Y:S01]  /*12510*/  SYNCS.ARRIVE.TRANS64.RED.A1T0 RZ, [UR36], RZ ;  /* 0x000000ffffff79a7 */ /* 0x000fe20008100424 */
[----:B------:R-:W-:Y:S01]  /*12520*/  UIADD3 UR23, UR19, 0x40, URZ ;  /* 0x0000004013177890 */ /* 0x000fe2000fffe03f */
[----:B------:R-:W-:Y:S11]  /*12530*/  @!P2 BRA `(.L_x_225) ;  /* 0x000000000004a947 */ /* 0x000ff60003800000 */
[----:B------:R-:W-:Y:S01]  /*12540*/  BPT.TRAP 0x1 ;  /* 0x000000040000795c */ /* 0x000fe20000300000 */
.L_x_225:
[----:B------:R-:W1:Y:S02]  /*12550*/  SYNCS.PHASECHK.TRANS64.TRYWAIT P1, [UR6+0x344e0], R8 ;  /* 0x0344e008ff0075a7 */ /* 0x000e640008020146 */
[----:B-1----:R-:W-:Y:S05]  /*12560*/  @!P1 BRA `(.L_x_226) ;  /* 0x0000005c00009947 */ /* 0x002fea0003800000 */
.L_x_394:
[----:B------:R-:W-:Y:S04]  /*12570*/  BSSY B0, `(.L_x_227) ;  /* 0x000000b000007945 */ /* 0x000fe80003800000 */
[----:B------:R-:W-:Y:S05]  /*12580*/  @P0 BRA `(.L_x_228) ;  /* 0x0000000000240947 */ /* 0x000fea0003800000 */
[----:B------:R-:W-:Y:S01]  /*12590*/  UIADD3 UR20, UR6, 0x30000, URZ ;  /* 0x0003000006147890 */ /* 0x000fe2000fffe03f */
[----:B------:R-:W-:Y:S01]  /*125a0*/  UMOV UR16, 0x0 ;  /* 0x0000000000107882 */ /* 0x000fe20000000000 */
[----:B------:R-:W-:Y:S01]  /*125b0*/  UMOV UR17, 0x10000000 ;  /* 0x1000000000117882 */ /* 0x000fe20000000000 */
[----:B------:R-:W-:-:S06]  /*125c0*/  UMOV UR22, UR18 ;  /* 0x0000001200167c82 */ /* 0x000fcc0008000000 */
[----:B------:R1:W-:Y:S02]  /*125d0*/  UTMALDG.2D [UR20], [UR12], desc[UR16] ;  /* 0x000010140c0075b4 */ /* 0x0003e40008009000 */
[----:B-1----:R-:W-:Y:S05]  /*125e0*/  @!P2 BRA `(.L_x_229) ;  /* 0x000000000004a947 */ /* 0x002fea0003800000 */
[----:B------:R-:W-:Y:S01]  /*125f0*/  BPT.TRAP 0x1 ;  /* 0x000000040000795c */ /* 0x000fe20000300000 */
.L_x_229:
[----:B--234-:R-:W1:Y:S02]  /*12600*/  LDC R3, c[0x0][0x828] ;  /* 0x00020a00ff037b82 */ /* 0x01ce640000000800 */
[----:B-1----:R1:W-:Y:S02]  /*12610*/  SYNCS.ARRIVE.TRANS64.RED.A0TR RZ, [UR6+0x344c0], R3 ;  /* 0x0344c003ffff79a7 */ /* 0x0023e40008300406 */
.L_x_228:
[----:B------:R-:W-:Y:S05]  /*12620*/  BSYNC B0 ;  /* 0x0000000000007941 */ /* 0x000fea0003800000 */
.L_x_227:
[----:B------:R-:W-:Y:S05]  /*12630*/  @!P2 BRA `(.L_x_230) ;  /* 0x000000000004a947 */ /* 0x000fea0003800000 */
[----:B------:R-:W-:Y:S01]  /*12640*/  BPT.TRAP 0x1 ;  /* 0x000000040000795c */ /* 0x000fe20000300000 */
.L_x_230:
[----:B------:R-:W-:Y:S01]  /*12650*/  SYNCS.ARRIVE.TRANS64.RED.A1T0 RZ, [UR15], RZ ;  /* 0x000000ffffff79a7 */ /* 0x000fe2000810040f */
[----:B------:R-:W-:Y:S05]  /*12660*/  @!P2 BRA `(.L_x_231) ;  /* 0x000000000004a947 */ /* 0x000fea0003800000 */
[----:B------:R-:W-:Y:S01]  /*12670*/  BPT.TRAP 0x1 ;  /* 0x000000040000795c */ /* 0x000fe20000300000 */
.L_x_231:
[----:B------:R-:W1:Y:S02]  /*12680*/  SYNCS.PHASECHK.TRANS64.TRYWAIT P1, [UR6+0x344e8], R8 ;  /* 0x0344e808ff0075a7 */ /* 0x000e640008020146 */
[----:B-1----:R-:W-:Y:S05]  /*12690*/  @!P1 BRA `(.L_x_232) ;  /* 0x0000005800cc9947 */ /* 0x002fea0003800000 */
.L_x_395:
        /* <DEDUP_REMOVED lines=10> */
.L_x_235:
[----:B--234-:R-:W1:Y:S02]  /*12740*/  LDC R3, c[0x0][0x828] ;  /* 0x00020a00ff037b82 */ /* 0x01ce640000000800 */
[----:B-1----:R1:W-:Y:S02]  /*12750*/  SYNCS.ARRIVE.TRANS64.RED.A0TR RZ, [UR6+0x344c8], R3 ;  /* 0x0344c803ffff79a7 */ /* 0x0023e40008300406 */
.L_x_234:
[----:B------:R-:W-:Y:S05]  /*12760*/  BSYNC B0 ;  /* 0x0000000000007941 */ /* 0x000fea0003800000 */
.L_x_233:
[----:B------:R-:W-:Y:S05]  /*12770*/  @!P2 BRA `(.L_x_236) ;  /* 0x000000000004a947 */ /* 0x000fea0003800000 */
[----:B------:R-:W-:Y:S01]  /*12780*/  BPT.TRAP 0x1 ;  /* 0x000000040000795c */ /* 0x000fe20000300000 */
.L_x_236:
[----:B------:R-:W-:Y:S01]  /*12790*/  SYNCS.ARRIVE.TRANS64.RED.A1T0 RZ, [UR7], RZ ;  /* 0x000000ffffff79a7 */ /* 0x000fe20008100407 */
[----:B------:R-:W-:Y:S05]  /*127a0*/  @!P2 BRA `(.L_x_237) ;  /* 0x000000000004a947 */ /* 0x000fea0003800000 */
[----:B------:R-:W-:Y:S01]  /*127b0*/  BPT.TRAP 0x1 ;  /* 0x000000040000795c */ /* 0x000fe20000300000 */
.L_x_237:
[----:B------:R-:W1:Y:S02]  /*127c0*/  SYNCS.PHASECHK.TRANS64.TRYWAIT P1, [UR6+0x344f0], R8 ;  /* 0x0344f008ff0075a7 */ /* 0x000e640008020146 */
[----:B-1----:R-:W-:Y:S05]  /*127d0*/  @!P1 BRA `(.L_x_238) ;  /* 0x0000005800949947 */ /* 0x002fea0003800000 */
.L_x_396:
        /* <DEDUP_REMOVED lines=10> */
.L_x_241:
[----:B--234-:R-:W1:Y:S02]  /*12880*/  LDC R3, c[0x0][0x828] ;  /* 0x00020a00ff037b82 */ /* 0x01ce640000000800 */
[----:B-1----:R1:W-:Y:S02]  /*12890*/  SYNCS.ARRIVE.TRANS64.RED.A0TR RZ, [UR6+0x344d0], R3 ;  /* 0x0344d003ffff79a7 */ /* 0x0023e40008300406 */
.L_x_240:
[----:B------:R-:W-:Y:S05]  /*128a0*/  BSYNC B0 ;  /* 0x0000000000007941 */ /* 0x000fea0003800000 */
.L_x_239:
[----:B------:R-:W-:Y:S05]  /*128b0*/  @!P2 BRA `(.L_x_242) ;  /* 0x000000000004a947 */ /* 0x000fea0003800000 */
[----:B------:R-:W-:Y:S01]  /*128c0*/  BPT.TRAP 0x1 ;  /* 0x000000040000795c */ /* 0x000fe20000300000 */
.L_x_242:
[----:B------:R-:W-:Y:S01]  /*128d0*/  SYNCS.ARRIVE.TRANS64.RED.A1T0 RZ, [UR14], RZ ;  /* 0x000000ffffff79a7 */ /* 0x000fe2000810040e */
[----:B------:R-:W-:Y:S05]  /*128e0*/  @!P2 BRA `(.L_x_243) ;  /* 0x000000000004a947 */ /* 0x000fea0003800000 */
[----:B------:R-:W-:Y:S01]  /*128f0*/  BPT.TRAP 0x1 ;  /* 0x000000040000795c */ /* 0x000fe20000300000 */
.L_x_243:
[----:B------:R-:W1:Y:S02]  /*12900*/  SYNCS.PHASECHK.TRANS64.TRYWAIT P1, [UR6+0x344f8], R8 ;  /* 0x0344f808ff0075a7 */ /* 0x000e640008020146 */
[----:B-1----:R-:W-:Y:S05]  /*12910*/  @!P1 BRA `(.L_x_244) ;  /* 0x00000058005c9947 */ /* 0x002fea0003800000 */
.L_x_397:
        /* <DEDUP_REMOVED lines=10> */
.L_x_247:
[----:B--234-:R-:W1:Y:S02]  /*129c0*/  LDC R3, c[0x0][0x828] ;  /* 0x00020a00ff037b82 */ /* 0x01ce640000000800 */
[----:B-1----:R1:W-:Y:S02]  /*129d0*/  SYNCS.ARRIVE.TRANS64.RED.A0TR RZ, [UR6+0x344d8], R3 ;  /* 0x0344d803ffff79a7 */ /* 0x0023e40008300406 */
.L_x_246:
[----:B------:R-:W-:Y:S05]  /*129e0*/  BSYNC B0 ;  /* 0x0000000000007941 */ /* 0x000fea0003800000 */
.L_x_245:
[----:B------:R-:W-:Y:S05]  /*129f0*/  @!P2 BRA `(.L_x_248) ;  /* 0x000000000004a947 */ /* 0x000fea0003800000 */
[----:B------:R-:W-:Y:S01]  /*12a00*/  BPT.TRAP 0x1 ;  /* 0x000000040000795c */ /* 0x000fe20000300000 */
.L_x_248:
[----:B------:R-:W-:Y:S01]  /*12a10*/  SYNCS.ARRIVE.TRANS64.RED.A1T0 RZ, [UR36], RZ ;  /* 0x000000ffffff79a7 */ /* 0x000fe20008100424 */
[----:B------:R-:W-:Y:S01]  /*12a20*/  UIADD3 UR19, UR19, 0x60, URZ ;  /* 0x0000006013137890 */ /* 0x000fe2000fffe03f */
[----:B------:R-:W-:Y:S11]  /*12a30*/  @!P2 BRA `(.L_x_249) ;  /* 0x000000000004a947 */ /* 0x000ff60003800000 */
[----:B------:R-:W-:Y:S01]  /*12a40*/  BPT.TRAP 0x1 ;  /* 0x000000040000795c */ /* 0x000fe20000300000 */
.L_x_249:
[----:B------:R-:W1:Y:S02]  /*12a50*/  SYNCS.PHASECHK.TRANS64.TRYWAIT P1, [UR6+0x344e0], R2 ;  /* 0x0344e002ff0075a7 */ /* 0x000e640008020146 */
[----:B-1----:R-:W-:Y:S05]  /*12a60*/  @!P1 BRA `(.L_x_250) ;  /* 0x0000005800209947 */ /* 0x002fea0003800000 */
.L_x_398:
        /* <DEDUP_REMOVED lines=9> */
.L_x_253:
[----:B--234-:R-:W1:Y:S02]  /*12b00*/  LDC R3, c[0x0][0x828] ;  /* 0x00020a00ff037b82 */ /* 0x01ce640000000800 */
[----:B-1----:R1:W-:Y:S02]  /*12b10*/  SYNCS.ARRIVE.TRANS64.RED.A0TR RZ, [UR6+0x344c0], R3 ;  /* 0x0344c003ffff79a7 */ /* 0x0023e40008300406 */
.L_x_252:
[----:B------:R-:W-:Y:S05]  /*12b20*/  BSYNC B0 ;  /* 0x0000000000007941 */ /* 0x000fea0003800000 */
.L_x_251:
[----:B------:R-:W-:Y:S05]  /*12b30*/  @!P2 BRA `(.L_x_254) ;  /* 0x000000000004a947 */ /* 0x000fea0003800000 */
[----:B------:R-:W-:Y:S01]  /*12b40*/  BPT.TRAP 0x1 ;  /* 0x000000040000795c */ /* 0x000fe20000300000 */
.L_x_254:
[----:B------:R-:W-:Y:S01]  /*12b50*/  SYNCS.ARRIVE.TRANS64.RED.A1T0 RZ, [UR15], RZ ;  /* 0x000000ffffff79a7 */ /* 0x000fe2000810040f */
[----:B------:R-:W-:Y:S05]  /*12b60*/  @!P2 BRA `(.L_x_255) ;  /* 0x000000000004a947 */ /* 0x000fea0003800000 */
[----:B------:R-:W-:Y:S01]  /*12b70*/  BPT.TRAP 0x1 ;  /* 0x000000040000795c */ /* 0x000fe20000300000 */
.L_x_255:
[----:B------:R-:W1:Y:S02]  /*12b80*/  SYNCS.PHASECHK.TRANS64.TRYWAIT P1, [UR6+0x344e8], R2 ;  /* 0x0344e802ff0075a7 */ /* 0x000e640008020146 */
[----:B-1----:R-:W-:Y:S05]  /*12b90*/  @!P1 BRA `(.L_x_256) ;  /* 0x0000005400ec9947 */ /* 0x002fea0003800000 */
.L_x_399:
[----:B------:R-:W-:Y:S04]  /*12ba0*/  BSSY B0, `(.L_x_257) ;  /* 0x000000d000007945 */ /* 0x000fe80003800000 */
[----:B------:R-:W-:Y:S05]  /*12bb0*/  @P0 BRA `(.L_x_258) ;  /* 0x00000000002c0947 */ /* 0x000fea0003800000 */
[----:B------:R-:W-:Y:S02]  /*12bc0*/  UIADD3 UR22, UR18, 0x40, URZ ;  /* 0x0000004012167890 */ /* 0x000fe4000fffe03f */
[----:B------:R-:W-:Y:S01]  /*12bd0*/  UIADD3 UR20, UR6, 0x31000, URZ ;  /* 0x0003100006147890 */ /* 0x000fe2000fffe03f */
[----:B------:R-:W-:Y:S01]  /*12be0*/  UMOV UR16, 0x0 ;  /* 0x0000000000107882 */ /* 0x000fe20000000000 */
[----:B------:R-:W-:Y:S01]  /*12bf0*/  UMOV UR17, 0x10000000 ;  /* 0x1000000000117882 */ /* 0x000fe20000000000 */
[----:B------:R-:W-:Y:S01]  /*12c00*/  UMOV UR21, UR25 ;  /* 0x0000001900157c82 */ /* 0x000fe20008000000 */
[----:B------:R-:W-:-:S05]  /*12c10*/  UMOV UR23, UR19 ;  /* 0x0000001300177c82 */ /* 0x000fca0008000000 */
[----:B------:R1:W-:Y:S02]  /*12c20*/  UTMALDG.2D [UR20], [UR12], desc[UR16] ;  /* 0x000010140c0075b4 */ /* 0x0003e40008009000 */
[----:B-1----:R-:W-:Y:S05]  /*12c30*/  @!P2 BRA `(.L_x_259) ;  /* 0x000000000004a947 */ /* 0x002fea0003800000 */
[----:B------:R-:W-:Y:S01]  /*12c40*/  BPT.TRAP 0x1 ;  /* 0x000000040000795c */ /* 0x000fe20000300000 */
.L_x_259:
[----:B--234-:R-:W1:Y:S02]  /*12c50*/  LDC R3, c[0x0][0x828] ;  /* 0x00020a00ff037b82 */ /* 0x01ce640000000800 */
[----:B-1----:R1:W-:Y:S02]  /*12c60*/  SYNCS.ARRIVE.TRANS64.RED.A0TR RZ, [UR6+0x344c8], R3 ;  /* 0x0344c803ffff79a7 */ /* 0x0023e40008300406 */
.L_x_258:
[----:B------:R-:W-:Y:S05]  /*12c70*/  BSYNC B0 ;  /* 0x0000000000007941 */ /* 0x000fea0003800000 */
.L_x_257:
[----:B------:R-:W-:Y:S05]  /*12c80*/  @!P2 BRA `(.L_x_260) ;  /* 0x000000000004a947 */ /* 0x000fea0003800000 */
[----:B------:R-:W-:Y:S01]  /*12c90*/  BPT.TRAP 0x1 ;  /* 0x000000040000795c */ /* 0x000fe20000300000 */
.L_x_260:
[----:B------:R-:W-:Y:S01]  /*12ca0*/  SYNCS.ARRIVE.TRANS64.RED.A1T0 RZ, [UR7], RZ ;  /* 0x000000ffffff79a7 */ /* 0x000fe20008100407 */
[----:B------:R-:W-:Y:S05]  /*12cb0*/  @!P2 BRA `(.L_x_261) ;  /* 0x000000000004a947 */ /* 0x000fea0003800000 */
[----:B------:R-:W-:Y:S01]  /*12cc0*/  BPT.TRAP 0x1 ;  /* 0x000000040000795c */ /* 0x000fe20000300000 */
.L_x_261:
[----:B------:R-:W1:Y:S02]  /*12cd0*/  SYNCS.PHASECHK.TRANS64.TRYWAIT P1, [UR6+0x344f0], R2 ;  /* 0x0344f002ff0075a7 */ /* 0x000e640008020146 */
[----:B-1----:R-:W-:Y:S05]  /*12ce0*/  @!P1 BRA `(.L_x_262) ;  /* 0x0000005400b09947 */ /* 0x002fea0003800000 */
.L_x_400:
        /* <DEDUP_REMOVED lines=11> */
.L_x_265:
[----:B--234-:R-:W1:Y:S02]  /*12da0*/  LDC R3, c[0x0][0x828] ;  /* 0x00020a00ff037b82 */ /* 0x01ce640000000800 */
[----:B-1----:R1:W-:Y:S02]  /*12db0*/  SYNCS.ARRIVE.TRANS64.RED.A0TR RZ, [UR6+0x344d0], R3 ;  /* 0x0344d003ffff79a7 */ /* 0x0023e40008300406 */
.L_x_264:
[----:B------:R-:W-:Y:S05]  /*12dc0*/  BSYNC B0 ;  /* 0x0000000000007941 */ /* 0x000fea0003800000 */
.L_x_263:
[----:B------:R-:W-:Y:S05]  /*12dd0*/  @!P2 BRA `(.L_x_266) ;  /* 0x000000000004a947 */ /* 0x000fea0003800000 */
[----:B------:R-:W-:Y:S01]  /*12de0*/  BPT.TRAP 0x1 ;  /* 0x000000040000795c */ /* 0x000fe20000300000 */
.L_x_266:
[----:B------:R-:W-:Y:S01]  /*12df0*/  SYNCS.ARRIVE.TRANS64.RED.A1T0 RZ, [UR14], RZ ;  /* 0x000000ffffff79a7 */ /* 0x000fe2000810040e */
[----:B------:R-:W-:Y:S05]  /*12e00*/  @!P2 BRA `(.L_x_267) ;  /* 0x000000000004a947 */ /* 0x000fea0003800000 */
[----:B------:R-:W-:Y:S01]  /*12e10*/  BPT.TRAP 0x1 ;  /* 0x000000040000795c */ /* 0x000fe20000300000 */
.L_x_267:
[----:B------:R-:W1:Y:S02]  /*12e20*/  SYNCS.PHASECHK.TRANS64.TRYWAIT P1, [UR6+0x344f8], R2 ;  /* 0x0344f802ff0075a7 */ /* 0x000e640008020146 */
[----:B-1----:R-:W-:Y:S05]  /*12e30*/  @!P1 BRA `(.L_x_268) ;  /* 0x0000005400749947 */ /* 0x002fea0003800000 */
.L_x_401:
        /* <DEDUP_REMOVED lines=11> */
.L_x_271:
[----:B------:R-:W1:Y:S02]  /*12ef0*/  LDC R2, c[0x0][0x828] ;  /* 0x00020a00ff027b82 */ /* 0x000e640000000800 */
[----:B-1----:R1:W-:Y:S02]  /*12f00*/  SYNCS.ARRIVE.TRANS64.RED.A0TR RZ, [UR6+0x344d8], R2 ;  /* 0x0344d802ffff79a7 */ /* 0x0023e40008300406 */
.L_x_270:
[----:B------:R-:W-:Y:S05]  /*12f10*/  BSYNC B0 ;  /* 0x0000000000007941 */ /* 0x000fea0003800000 */
.L_x_269:
[----:B------:R-:W-:Y:S05]  /*12f20*/  @!P2 BRA `(.L_x_272) ;  /* 0x000000000004a947 */ /* 0x000fea0003800000 */
[----:B------:R-:W-:Y:S01]  /*12f30*/  BPT.TRAP 0x1 ;  /* 0x000000040000795c */ /* 0x000fe20000300000 */
.L_x_272:
[----:B------:R-:W-:Y:S01]  /*12f40*/  ISETP.NE.AND P0, PT, R7, RZ, PT ;  /* 0x000000ff0700720c */ /* 0x000fe20003f05270 */
[----:B------:R-:W-:Y:S01]  /*12f50*/  SYNCS.ARRIVE.TRANS64.RED.A1T0 RZ, [UR36], RZ ;  /* 0x000000ffffff79a7 */ /* 0x000fe20008100424 */
[CC--:B------:R-:W-:Y:S02]  /*12f60*/  ISETP.NE.AND P3, PT, R18.reuse, R6.reuse, PT ;  /* 0x000000061200720c */ /* 0x0c0fe40003f65270 */
[----:B------:R-:W-:-:S13]  /*12f70*/  ISETP.EQ.OR P0, PT, R18, R6, !P0 ;  /* 0x000000061200720c */ /* 0x000fda0004702670 */
[----:B------:R-:W-:Y:S05]  /*12f80*/  @P0 BRA `(.L_x_273) ;  /* 0x0000000400040947 */ /* 0x000fea0003800000 */
[----:B------:R-:W-:Y:S01]  /*12f90*/  ELECT P0, URZ, PT ;  /* 0x00000000003f782f */ /* 0x000fe20003800000 */
[----:B------:R-:W-:-:S12]  /*12fa0*/  BSSY B0, `(.L_x_274) ;  /* 0x0000032000007945 */ /* 0x000fd80003800000 */
[----:B------:R-:W-:Y:S05]  /*12fb0*/  @!P0 BRA `(.L_x_275) ;  /* 0x0000000000c08947 */ /* 0x000fea0003800000 */
[----:B-1234-:R-:W1:Y:S08]  /*12fc0*/  LDC.64 R2, c[0x0][0x290] ;  /* 0x0000a400ff027b82 */ /* 0x01ee700000000a00 */
[----:B------:R-:W2:Y:S08]  /*12fd0*/  LDC.64 R10, c[0x0][0x808] ;  /* 0x00020200ff0a7b82 */ /* 0x000eb00000000a00 */
[----:B------:R-:W3:Y:S01]  /*12fe0*/  LDC.64 R14, c[0x0][0x810] ;  /* 0x00020400ff0e7b82 */ /* 0x000ee20000000a00 */
[----:B-1----:R-:W-:-:S05]  /*12ff0*/  IMAD.WIDE R2, R6, 0xc, R2 ;  /* 0x0000000c06027825 */ /* 0x002fca00078e0202 */
[----:B------:R1:W5:Y:S04]  /*13000*/  LDG.E R12, desc[UR38][R2.64] ;  /* 0x00000026020c7981 */ /* 0x000368000c1e1900 */
[----:B-----5:R1:W5:Y:S01]  /*13010*/  LDG.E R13, desc[UR38][R2.64+0x4] ;  /* 0x00000426020d7981 */ /* 0x020362000c1e1900 */
[----:B--2---:R-:W-:Y:S02]  /*13020*/  ISETP.NE.U32.AND P0, PT, R10, RZ, PT ;  /* 0x000000ff0a00720c */ /* 0x004fe40003f05070 */
[----:B------:R-:W-:Y:S02]  /*13030*/  SHF.R.S32.HI R9, RZ, 0x1f, R6 ;  /* 0x0000001fff097819 */ /* 0x000fe40000011406 */
[----:B------:R-:W-:Y:S02]  /*13040*/  ISETP.NE.AND.EX P0, PT, R11, RZ, PT, P0 ;  /* 0x000000ff0b00720c */ /* 0x000fe40003f05300 */
[----:B---3--:R-:W-:-:S04]  /*13050*/  ISETP.NE.U32.AND P1, PT, R14, RZ, PT ;  /* 0x000000ff0e00720c */ /* 0x008fc80003f25070 */
[----:B------:R-:W-:-:S07]  /*13060*/  ISETP.NE.AND.EX P1, PT, R15, RZ, PT, P1 ;  /* 0x000000ff0f00720c */ /* 0x000fce0003f25310 */
[----:B-1----:R-:W-:Y:S06]  /*13070*/  @!P0 BRA `(.L_x_276) ;  /* 0x0000000000108947 */ /* 0x002fec0003800000 */
[----:B------:R-:W-:-:S04]  /*13080*/  LEA R2, P0, R6, R10, 0x3 ;  /* 0x0000000a06027211 */ /* 0x000fc800078018ff */
[----:B------:R-:W-:-:S06]  /*13090*/  LEA.HI.X R3, R6, R11, R9, 0x3, P0 ;  /* 0x0000000b06037211 */ /* 0x000fcc00000f1c09 */
[----:B------:R-:W2:Y:S04]  /*130a0*/  LDG.E.64 R2, desc[UR38][R2.64] ;  /* 0x0000002602027981 */ /* 0x000ea8000c1e1b00 */
[----:B--2---:R1:W-:Y:S02]  /*130b0*/  STS.64 [UR5], R2 ;  /* 0x00000002ff007988 */ /* 0x0043e40008000a05 */
.L_x_276:
[----:B------:R-:W-:Y:S05]  /*130c0*/  @!P1 BRA `(.L_x_275) ;  /* 0x00000000007c9947 */ /* 0x000fea0003800000 */
[----:B-1----:R-:W-:-:S04]  /*130d0*/  LEA R2, P0, R6, R14, 0x3 ;  /* 0x0000000e06027211 */ /* 0x002fc800078018ff */
[----:B------:R-:W-:Y:S02]  /*130e0*/  LEA.HI.X R3, R6, R15, R9, 0x3, P0 ;  /* 0x0000000f06037211 */ /* 0x000fe400000f1c09 */
[----:B------:R-:W1:Y:S04]  /*130f0*/  LDS R9, [UR5+0x1c] ;  /* 0x00001c05ff097984 */ /* 0x000e680008000800 */
[----:B------:R-:W2:Y:S01]  /*13100*/  LDG.E.64 R2, desc[UR38][R2.64] ;  /* 0x0000002602027981 */ /* 0x000ea2000c1e1b00 */
[----:B------:R-:W-:Y:S01]  /*13110*/  MOV R18, UR5 ;  /* 0x0000000500127c02 */ /* 0x000fe20008000f00 */
[----:B-----5:R-:W-:Y:S01]  /*13120*/  VIADD R13, R13, 0xffffffff ;  /* 0xffffffff0d0d7836 */ /* 0x020fe20000000000 */
[----:B------:R-:W-:Y:S02]  /*13130*/  IADD3 R12, R12, -0x1, RZ ;  /* 0xffffffff0c0c7810 */ /* 0x000fe40007ffe0ff */
[----:B------:R-:W-:-:S02]  /*13140*/  CS2R R14, SRZ ;  /* 0x00000000000e7805 */ /* 0x000fc4000001ff00 */
[----:B------:R-:W-:Y:S01]  /*13150*/  SHF.R.U64 R18, R18, 0x4, RZ ;  /* 0x0000000412127819 */ /* 0x000fe200000012ff */
[----:B------:R-:W-:Y:S04]  /*13160*/  STS [UR5+0x30], RZ ;  /* 0x000030ffff007988 */ /* 0x000fe80008000805 */
[----:B------:R-:W-:Y:S04]  /*13170*/  STS.128 [UR5+0x20], R12 ;  /* 0x0000200cff007988 */ /* 0x000fe80008000c05 */
        /* <DEDUP_REMOVED lines=10> */
[----:B------:R-:W-:Y:S04]  /*13220*/  STS [UR5+0x1c], R9 ;  /* 0x00001c09ff007988 */ /* 0x000fe80008000805 */
[----:B------:R-:W1:Y:S02]  /*13230*/  LDS R10, [UR5+0x1c] ;  /* 0x00001c05ff0a7984 */ /* 0x000e640008000800 */
[----:B-1----:R-:W-:-:S05]  /*13240*/  LOP3.LUT R10, R10, 0xf0, RZ, 0xb8, !PT ;  /* 0x000000f00a0a7812 */ /* 0x002fca00078eb8ff */
[----:B------:R-:W-:Y:S04]  /*13250*/  STS [UR5+0x1c], R10 ;  /* 0x00001c0aff007988 */ /* 0x000fe80008000805 */
[----:B------:R-:W1:Y:S02]  /*13260*/  LDS R11, [UR5+0x1c] ;  /* 0x00001c05ff0b7984 */ /* 0x000e640008000800 */
[----:B-1----:R-:W-:-:S05]  /*13270*/  LOP3.LUT R19, R11, 0xf00, RZ, 0xb8, !PT ;  /* 0x00000f000b137812 */ /* 0x002fca00078eb8ff */
[----:B------:R-:W-:Y:S04]  /*13280*/  STS.64 [UR5+0x18], R18 ;  /* 0x00001812ff007988 */ /* 0x000fe80008000a05 */
[----:B------:R-:W1:Y:S02]  /*13290*/  LDS R11, [UR5+0x1c] ;  /* 0x00001c05ff0b7984 */ /* 0x000e640008000800 */
[----:B-1----:R-:W-:-:S05]  /*132a0*/  LOP3.LUT R2, R11, 0xf000, RZ, 0xb8, !PT ;  /* 0x0000f0000b027812 */ /* 0x002fca00078eb8ff */
[----:B------:R1:W-:Y:S02]  /*132b0*/  STS [UR5+0x1c], R2 ;  /* 0x00001c02ff007988 */ /* 0x0003e40008000805 */
.L_x_275:
[----:B------:R-:W-:Y:S05]  /*132c0*/  BSYNC B0 ;  /* 0x0000000000007941 */ /* 0x000fea0003800000 */
.L_x_274:
[----:B-1----:R-:W1:Y:S01]  /*132d0*/  S2R R2, SR_LANEID ;  /* 0x0000000000027919 */ /* 0x002e620000000000 */
[----:B------:R-:W-:Y:S01]  /*132e0*/  NOP ;  /* 0x0000000000007918 */ /* 0x000fe20000000000 */
[----:B------:R-:W-:Y:S01]  /*132f0*/  ELECT P0, URZ, PT ;  /* 0x00000000003f782f */ /* 0x000fe20003800000 */
[----:B------:R-:W-:Y:S01]  /*13300*/  BSSY B0, `(.L_x_277) ;  /* 0x0000008000007945 */ /* 0x000fe20003800000 */
[----:B-1----:R-:W-:-:S04]  /*13310*/  SHF.L.U32 R10, R2, 0x2, RZ ;  /* 0x00000002020a7819 */ /* 0x002fc800000006ff */
[----:B------:R-:W-:Y:S01]  /*13320*/  IADD3 R2, P1, R10, UR12, RZ ;  /* 0x0000000c0a027c10 */ /* 0x000fe2000ff3e0ff */
[----:B------:R1:W1:Y:S04]  /*13330*/  LDS R9, [R10+UR5] ;  /* 0x000000050a097984 */ /* 0x0002680008000800 */
[----:B--234-:R-:W-:Y:S02]  /*13340*/  IMAD.X R3, RZ, RZ, UR13, P1 ;  /* 0x0000000dff037e24 */ /* 0x01cfe400088e06ff */
[----:B------:R-:W-:Y:S06]  /*13350*/  @!P0 BRA `(.L_x_278) ;  /* 0x0000000000088947 */ /* 0x000fec0003800000 */
[----:B------:R0:W-:Y:S01]  /*13360*/  UTMACMDFLUSH ;  /* 0x00000000000079b7 */ /* 0x0001e20000000000 */
[----:B------:R-:W-:-:S04]  /*13370*/  DEPBAR.LE SB0, 0x0 ;  /* 0x000080000000791a */ /* 0x000fc80000000000 */
.L_x_278:
[----:B------:R-:W-:Y:S05]  /*13380*/  BSYNC B0 ;  /* 0x0000000000007941 */ /* 0x000fea0003800000 */
.L_x_277:
[----:B-1----:R1:W5:Y:S02]  /*13390*/  ATOMG.E.EXCH.STRONG.GPU PT, RZ, [R2], R9 ;  /* 0x0000000902ff73a8 */ /* 0x00236400041ee100 */
.L_x_273:
[----:B-1----:R-:W2:Y:S01]  /*133a0*/  LDL.LU R2, [R1+0x100] ;  /* 0x0001000001027983 */ /* 0x002ea20000300800 */
[----:B------:R-:W-:Y:S01]  /*133b0*/  ISETP.NE.AND P1, PT, R7, RZ, PT ;  /* 0x000000ff0700720c */ /* 0x000fe20003f25270 */
[----:B------:R-:W-:Y:S01]  /*133c0*/  IMAD.MOV.U32 R16, RZ, RZ, R4 ;  /* 0x000000ffff107224 */ /* 0x000fe200078e0004 */
[----:B------:R-:W-:Y:S01]  /*133d0*/  MOV R17, R5 ;  /* 0x0000000500117202 */ /* 0x000fe20000000f00 */
[----:B------:R-:W-:Y:S01]  /*133e0*/  IMAD.MOV.U32 R18, RZ, RZ, R6 ;  /* 0x000000ffff127224 */ /* 0x000fe200078e0006 */
[----:B--234-:R-:W-:Y:S02]  /*133f0*/  IADD3 R3, R2, 0x1, RZ ;  /* 0x0000000102037810 */ /* 0x01cfe40007ffe0ff */
[----:B------:R-:W-:Y:S02]  /*13400*/  SEL R2, RZ, 0x1, !P3 ;  /* 0x00000001ff027807 */ /* 0x000fe40005800000 */
[----:B------:R-:W-:-:S04]  /*13410*/  ISETP.NE.AND P0, PT, R3, 0x8, PT ;  /* 0x000000080300780c */ /* 0x000fc80003f05270 */
[----:B------:R-:W-:Y:S02]  /*13420*/  SEL R3, R3, RZ, P0 ;  /* 0x000000ff03037207 */ /* 0x000fe40000000000 */
[----:B------:R-:W-:-:S03]  /*13430*/  SEL R9, RZ, 0x1, P0 ;  /* 0x00000001ff097807 */ /* 0x000fc60000000000 */
[----:B------:R1:W-:Y:S01]  /*13440*/  STL [R1+0x100], R3 ;  /* 0x0001000301007387 */ /* 0x0003e20000100800 */
[----:B------:R-:W-:Y:S01]  /*13450*/  LOP3.LUT R0, R0, R9, RZ, 0x3c, !PT ;  /* 0x0000000900007212 */ /* 0x000fe200078e3cff */
[----:B------:R-:W-:Y:S06]  /*13460*/  @P1 BRA `(.L_x_279) ;  /* 0xffffffe000a01947 */ /* 0x000fec000383ffff */
[----:B-----5:R-:W-:Y:S01]  /*13470*/  ELECT P0, URZ, PT ;  /* 0x00000000003f782f */ /* 0x020fe20003800000 */
[----:B------:R-:W-:-:S12]  /*13480*/  BSSY B0, `(.L_x_280) ;  /* 0x0000017000007945 */ /* 0x000fd80003800000 */
[----:B------:R-:W-:Y:S05]  /*13490*/  @!P0 BRA `(.L_x_281) ;  /* 0x0000000000548947 */ /* 0x000fea0003800000 */
[----:B------:R-:W-:Y:S05]  /*134a0*/  @!P2 BRA `(.L_x_282) ;  /* 0x000000000004a947 */ /* 0x000fea0003800000 */
[----:B------:R-:W-:Y:S01]  /*134b0*/  BPT.TRAP 0x1 ;  /* 0x000000040000795c */ /* 0x000fe20000300000 */
.L_x_282:
[----:B------:R-:W2:Y:S02]  /*134c0*/  SYNCS.PHASECHK.TRANS64.TRYWAIT P0, [UR6+0x344e0], R8 ;  /* 0x0344e008ff0075a7 */ /* 0x000ea40008000146 */
[----:B--2---:R-:W-:Y:S05]  /*134d0*/  @!P0 BRA `(.L_x_283) ;  /* 0x0000004c00e48947 */ /* 0x004fea0003800000 */
.L_x_402:
[----:B------:R-:W-:Y:S05]  /*134e0*/  @!P2 BRA `(.L_x_284) ;  /* 0x000000000004a947 */ /* 0x000fea0003800000 */
[----:B------:R-:W-:Y:S01]  /*134f0*/  BPT.TRAP 0x1 ;  /* 0x000000040000795c */ /* 0x000fe20000300000 */
.L_x_284:
[----:B------:R-:W2:Y:S02]  /*13500*/  SYNCS.PHASECHK.TRANS64.TRYWAIT P0, [UR6+0x344e8], R8 ;  /* 0x0344e808ff0075a7 */ /* 0x000ea40008000146 */
[----:B--2---:R-:W-:Y:S05]  /*13510*/  @!P0 BRA `(.L_x_285) ;  /* 0x0000004c00ec8947 */ /* 0x004fea0003800000 */
.L_x_403:
[----:B------:R-:W-:Y:S05]  /*13520*/  @!P2 BRA `(.L_x_286) ;  /* 0x000000000004a947 */ /* 0x000fea0003800000 */
[----:B------:R-:W-:Y:S01]  /*13530*/  BPT.TRAP 0x1 ;  /* 0x000000040000795c */ /* 0x000fe20000300000 */
.L_x_286:
[----:B------:R-:W2:Y:S02]  /*13540*/  SYNCS.PHASECHK.TRANS64.TRYWAIT P0, [UR6+0x344f0], R8 ;  /* 0x0344f008ff0075a7 */ /* 0x000ea40008000146 */
[----:B--2---:R-:W-:Y:S05]  /*13550*/  @!P0 BRA `(.L_x_287) ;  /* 0x0000004c00f48947 */ /* 0x004fea0003800000 */
.L_x_404:
[----:B------:R-:W-:Y:S05]  /*13560*/  @!P2 BRA `(.L_x_288) ;  /* 0x000000000004a947 */ /* 0x000fea0003800000 */
[----:B------:R-:W-:Y:S01]  /*13570*/  BPT.TRAP 0x1 ;  /* 0x000000040000795c */ /* 0x000fe20000300000 */
.L_x_288:
[----:B------:R-:W-:-:S04]  /*13580*/  MOV R0, 0x1 ;  /* 0x0000000100007802 */ /* 0x000fc80000000f00 */
[----:B------:R-:W-:-:S07]  /*13590*/  SHF.L.U32 R0, R0, 0x1f, RZ ;  /* 0x0000001f00007819 */ /* 0x000fce00000006ff */
.L_x_289:
[----:B-1----:R-:W-:-:S04]  /*135a0*/  IMAD.U32 R3, RZ, RZ, UR6 ;  /* 0x00000006ff037e24 */ /* 0x002fc8000f8e00ff */
[----:B------:R1:W2:Y:S03]  /*135b0*/  SYNCS.PHASECHK.TRANS64.TRYWAIT P0, [R3+URZ+0x344f8], R0 ;  /* 0x0344f800030075a7 */ /* 0x0002a6000800017f */
[----:B--2---:R-:W-:Y:S05]  /*135c0*/  @!P0 NANOSLEEP.SYNCS 0x989680 ;  /* 0x009896800000895d */ /* 0x004fea0003900000 */
[----:B------:R-:W2:Y:S02]  /*135d0*/  @!P0 SYNCS.PHASECHK.TRANS64 P0, [R3+URZ+0x344f8], R0 ;  /* 0x0344f800030085a7 */ /* 0x000ea4000800007f */
[----:B--2---:R-:W-:Y:S05]  /*135e0*/  @!P0 BRA `(.L_x_289) ;  /* 0xfffffffc00ec8947 */ /* 0x004fea000383ffff */
.L_x_281:
[----:B------:R-:W-:Y:S05]  /*135f0*/  BSYNC B0 ;  /* 0x0000000000007941 */ /* 0x000fea0003800000 */
.L_x_280:
[----:B------:R-:W-:Y:S05]  /*13600*/  EXIT ;  /* 0x000000000000794d */ /* 0x000fea0003800000 */
.L_x_162:
[----:B------:R-:W1:Y:S01]  /*13610*/  S2UR UR4, SR_CTAID.Y ;  /* 0x00000000000479c3 */ /* 0x000e620000002600 */
[----:B------:R-:W3:Y:S01]  /*13620*/  S2R R0, SR_LANEID ;  /* 0x0000000000007919 */ /* 0x000ee20000000000 */
[----:B------:R-:W-:Y:S01]  /*13630*/  ELECT P0, URZ, PT ;  /* 0x00000000003f782f */ /* 0x000fe20003800000 */
[----:B------:R-:W-:Y:S01]  /*13640*/  BSSY B0, `(.L_x_290) ;  /* 0x000003b000007945 */ /* 0x000fe20003800000 */
[----:B------:R-:W-:Y:S01]  /*13650*/  ULDC.64 UR12, c[0x0][0x508] ;  /* 0x00014200000c7ab9 */ /* 0x000fe20000000a00 */
[----:B-1----:R-:W-:-:S04]  /*13660*/  UIMAD UR4, UR4, UR60, UR52 ;  /* 0x0000003c040472a4 */ /* 0x002fc8000f8e0234 */
[----:B------:R-:W-:-:S06]  /*13670*/  UIMAD.WIDE UR12, UR4, 0x80, UR12 ;  /* 0x00000080040c78a5 */ /* 0x000fcc000f8e020c */
[----:B------:R-:W-:Y:S06]  /*13680*/  @!P0 BRA `(.L_x_291) ;  /* 0x0000000000d88947 */ /* 0x000fec0003800000 */
[----:B------:R1:W-:Y:S01]  /*13690*/  STL [R1+0x108], R13 ;  /* 0x0001080d01007387 */ /* 0x0003e20000100800 */
[----:B------:R-:W4:Y:S01]  /*136a0*/  LDC.64 R14, c[0x0][0x358] ;  /* 0x0000d600ff0e7b82 */ /* 0x000f220000000a00 */
[----:B------:R-:W-:Y:S02]  /*136b0*/  UMOV UR4, 0x400 ;  /* 0x0000040000047882 */ /* 0x000fe40000000000 */
[----:B------:R3:W-:Y:S01]  /*136c0*/  STL [R1+0x104], R11 ;  /* 0x0001040b01007387 */ /* 0x0007e20000100800 */
[----:B--2---:R-:W-:-:S04]  /*136d0*/  ULEA UR4, UR58, UR4, 0x18 ;  /* 0x000000043a047291 */ /* 0x004fc8000f8ec03f */
[----:B------:R-:W2:Y:S08]  /*136e0*/  LDC.64 R8, c[0x0][0x340] ;  /* 0x0000d000ff087b82 */ /* 0x000eb00000000a00 */
[----:B-1----:R-:W4:Y:S08]  /*136f0*/  LDC.64 R12, c[0x0][0x350] ;  /* 0x0000d400ff0c7b82 */ /* 0x002f300000000a00 */
[----:B---3--:R-:W2:Y:S08]  /*13700*/  LDC.64 R10, c[0x0][0x348] ;  /* 0x0000d200ff0a7b82 */ /* 0x008eb00000000a00 */
[----:B------:R-:W1:Y:S01]  /*13710*/  LDC.64 R32, c[0x0][0x300] ;  /* 0x0000c000ff207b82 */ /* 0x000e620000000a00 */
[----:B----4-:R3:W-:Y:S07]  /*13720*/  STS.128 [UR4+0x34650], R12 ;  /* 0x0346500cff007988 */ /* 0x0107ee0008000c04 */
[----:B------:R-:W1:Y:S01]  /*13730*/  LDC.64 R34, c[0x0][0x308] ;  /* 0x0000c200ff227b82 */ /* 0x000e620000000a00 */
[----:B--2---:R2:W-:Y:S07]  /*13740*/  STS.128 [UR4+0x34640], R8 ;  /* 0x03464008ff007988 */ /* 0x0045ee0008000c04 */
[----:B------:R-:W4:Y:S08]  /*13750*/  LDC.64 R28, c[0x0][0x310] ;  /* 0x0000c400ff1c7b82 */ /* 0x000f300000000a00 */
[----:B---3--:R-:W3:Y:S08]  /*13760*/  LDC.64 R12, c[0x0][0x420] ;  /* 0x00010800ff0c7b82 */ /* 0x008ef00000000a00 */
[----:B------:R-:W3:Y:S01]  /*13770*/  LDC.64 R14, c[0x0][0x428] ;  /* 0x00010a00ff0e7b82 */ /* 0x000ee20000000a00 */
[----:B-1----:R-:W-:Y:S07]  /*13780*/  STS.128 [UR4+0x34600], R32 ;  /* 0x03460020ff007988 */ /* 0x002fee0008000c04 */
[----:B--2---:R-:W1:Y:S08]  /*13790*/  LDC.64 R8, c[0x0][0x430] ;  /* 0x00010c00ff087b82 */ /* 0x004e700000000a00 */
[----:B------:R-:W1:Y:S01]  /*137a0*/  LDC.64 R10, c[0x0][0x438] ;  /* 0x00010e00ff0a7b82 */ /* 0x000e620000000a00 */
[----:B---3--:R2:W-:Y:S07]  /*137b0*/  STS.128 [UR4+0x346a0], R12 ;  /* 0x0346a00cff007988 */ /* 0x0085ee0008000c04 */
[----:B------:R-:W4:Y:S08]  /*137c0*/  LDC.64 R30, c[0x0][0x318] ;  /* 0x0000c600ff1e7b82 */ /* 0x000f300000000a00 */
[----:B------:R-:W3:Y:S01]  /*137d0*/  LDC.64 R24, c[0x0][0x320] ;  /* 0x0000c800ff187b82 */ /* 0x000ee20000000a00 */
[----:B--2---:R2:W5:Y:S07]  /*137e0*/  LDL.LU R13, [R1+0x108] ;  /* 0x00010800010d7983 */ /* 0x00456e0000300800 */
[----:B------:R-:W3:Y:S01]  /*137f0*/  LDC.64 R26, c[0x0][0x328] ;  /* 0x0000ca00ff1a7b82 */ /* 0x000ee20000000a00 */
[----:B-1----:R1:W-:Y:S07]  /*13800*/  STS.128 [UR4+0x346b0], R8 ;  /* 0x0346b008ff007988 */ /* 0x0023ee0008000c04 */
[----:B------:R-:W2:Y:S01]  /*13810*/  LDC.64 R4, c[0x0][0x330] ;  /* 0x0000cc00ff047b82 */ /* 0x000ea20000000a00 */
[----:B----4-:R4:W-:Y:S04]  /*13820*/  STS.128 [UR4+0x34610], R28 ;  /* 0x0346101cff007988 */ /* 0x0109e80008000c04 */
[----:B-1----:R1:W5:Y:S03]  /*13830*/  LDL.LU R11, [R1+0x104] ;  /* 0x00010400010b7983 */ /* 0x0023660000300800 */
[----:B------:R-:W2:Y:S01]  /*13840*/  LDC.64 R6, c[0x0][0x338] ;  /* 0x0000ce00ff067b82 */ /* 0x000ea20000000a00 */
[----:B---3--:R3:W-:Y:S07]  /*13850*/  STS.128 [UR4+0x34620], R24 ;  /* 0x03462018ff007988 */ /* 0x0087ee0008000c04 */
[----:B------:R-:W1:Y:S08]  /*13860*/  LDC.64 R32, c[0x0][0x360] ;  /* 0x0000d800ff207b82 */ /* 0x000e700000000a00 */
[----:B------:R-:W1:Y:S01]  /*13870*/  LDC.64 R34, c[0x0][0x368] ;  /* 0x0000da00ff227b82 */ /* 0x000e620000000a00 */
[----:B--2---:R2:W-:Y:S07]  /*13880*/  STS.128 [UR4+0x34630], R4 ;  /* 0x03463004ff007988 */ /* 0x0045ee0008000c04 */
[----:B----4-:R-:W4:Y:S08]  /*13890*/  LDC.64 R28, c[0x0][0x370] ;  /* 0x0000dc00ff1c7b82 */ /* 0x010f300000000a00 */
[----:B------:R-:W4:Y:S08]  /*138a0*/  LDC.64 R30, c[0x0][0x378] ;  /* 0x0000de00ff1e7b82 */ /* 0x000f300000000a00 */
[----:B---3--:R-:W3:Y:S01]  /*138b0*/  LDC.64 R24, c[0x0][0x400] ;  /* 0x00010000ff187b82 */ /* 0x008ee20000000a00 */
[----:B-1----:R1:W-:Y:S07]  /*138c0*/  STS.128 [UR4+0x34660], R32 ;  /* 0x03466020ff007988 */ /* 0x0023ee0008000c04 */
[----:B------:R-:W3:Y:S08]  /*138d0*/  LDC.64 R26, c[0x0][0x408] ;  /* 0x00010200ff1a7b82 */ /* 0x000ef00000000a00 */
[----:B--2---:R-:W2:Y:S01]  /*138e0*/  LDC.64 R4, c[0x0][0x410] ;  /* 0x00010400ff047b82 */ /* 0x004ea20000000a00 */
[----:B----4-:R4:W-:Y:S07]  /*138f0*/  STS.128 [UR4+0x34670], R28 ;  /* 0x0346701cff007988 */ /* 0x0109ee0008000c04 */
[----:B------:R-:W2:Y:S01]  /*13900*/  LDC.64 R6, c[0x0][0x418] ;  /* 0x00010600ff067b82 */ /* 0x000ea20000000a00 */
[----:B---3--:R3:W-:Y:S07]  /*13910*/  STS.128 [UR4+0x34680], R24 ;  /* 0x03468018ff007988 */ /* 0x0087ee0008000c04 */
[----:B-1----:R-:W1:Y:S08]  /*13920*/  LDC.64 R32, c[0x0][0x440] ;  /* 0x00011000ff207b82 */ /* 0x002e700000000a00 */
[----:B------:R-:W1:Y:S01]  /*13930*/  LDC.64 R34, c[0x0][0x448] ;  /* 0x00011200ff227b82 */ /* 0x000e620000000a00 */
[----:B--2---:R2:W-:Y:S07]  /*13940*/  STS.128 [UR4+0x34690], R4 ;  /* 0x03469004ff007988 */ /* 0x0045ee0008000c04 */
[----:B----4-:R-:W4:Y:S08]  /*13950*/  LDC.64 R28, c[0x0][0x450] ;  /* 0x00011400ff1c7b82 */ /* 0x010f300000000a00 */
[----:B------:R-:W4:Y:S08]  /*13960*/  LDC.64 R30, c[0x0][0x458] ;  /* 0x00011600ff1e7b82 */ /* 0x000f300000000a00 */
[----:B---3--:R-:W3:Y:S08]  /*13970*/  LDC.64 R24, c[0x0][0x460] ;  /* 0x00011800ff187b82 */ /* 0x008ef00000000a00 */
[----:B------:R-:W3:Y:S08]  /*13980*/  LDC.64 R26, c[0x0][0x468] ;  /* 0x00011a00ff1a7b82 */ /* 0x000ef00000000a00 */
[----:B--2---:R-:W2:Y:S08]  /*13990*/  LDC.64 R4, c[0x0][0x470] ;  /* 0x00011c00ff047b82 */ /* 0x004eb00000000a00 */
[----:B------:R-:W2:Y:S01]  /*139a0*/  LDC.64 R6, c[0x0][0x478] ;  /* 0x00011e00ff067b82 */ /* 0x000ea20000000a00 */
[----:B-1----:R1:W-:Y:S04]  /*139b0*/  STS.128 [UR4+0x346c0], R32 ;  /* 0x0346c020ff007988 */ /* 0x0023e80008000c04 */
[----:B----4-:R1:W-:Y:S04]  /*139c0*/  STS.128 [UR4+0x346d0], R28 ;  /* 0x0346d01cff007988 */ /* 0x0103e80008000c04 */
[----:B---3--:R1:W-:Y:S04]  /*139d0*/  STS.128 [UR4+0x346e0], R24 ;  /* 0x0346e018ff007988 */ /* 0x0083e80008000c04 */
[----:B--2---:R1:W-:Y:S02]  /*139e0*/  STS.128 [UR4+0x346f0], R4 ;  /* 0x0346f004ff007988 */ /* 0x0043e40008000c04 */
.L_x_291:
[----:B--2---:R-:W-:Y:S05]  /*139f0*/  BSYNC B0 ;  /* 0x0000000000007941 */ /* 0x004fea0003800000 */
.L_x_290:
[----:B------:R-:W-:Y:S01]  /*13a00*/  ELECT P0, URZ, PT ;  /* 0x00000000003f782f */ /* 0x000fe20003800000 */
[----:B------:R-:W-:Y:S01]  /*13a10*/  NOP ;  /* 0x0000000000007918 */ /* 0x000fe20000000000 */
[----:B------:R-:W-:Y:S11]  /*13a20*/  BSSY B0, `(.L_x_292) ;  /* 0x0000044000007945 */ /* 0x000ff60003800000 */
[----:B------:R-:W-:Y:S05]  /*13a30*/  @!P0 BRA `(.L_x_293) ;  /* 0x0000000400088947 */ /* 0x000fea0003800000 */
[----:B-1----:R-:W1:Y:S08]  /*13a40*/  LDC.64 R4, c[0x0][0x518] ;  /* 0x00014600ff047b82 */ /* 0x002e700000000a00 */
[----:B------:R-:W2:Y:S08]  /*13a50*/  LDC.64 R2, c[0x0][0x528] ;  /* 0x00014a00ff027b82 */ /* 0x000eb00000000a00 */
[----:B------:R-:W4:Y:S01]  /*13a60*/  LDC.64 R8, c[0x0][0x510] ;  /* 0x00014400ff087b82 */ /* 0x000f220000000a00 */
[----:B-1----:R-:W-:-:S07]  /*13a70*/  IMAD.WIDE R4, R18, 0x8, R4 ;  /* 0x0000000812047825 */ /* 0x002fce00078e0204 */
[----:B------:R-:W1:Y:S01]  /*13a80*/  LDC.64 R6, c[0x0][0x520] ;  /* 0x00014800ff067b82 */ /* 0x000e620000000a00 */
[----:B------:R-:W3:Y:S01]  /*13a90*/  LDG.E.64 R4, desc[UR38][R4.64] ;  /* 0x0000002604047981 */ /* 0x000ee2000c1e1b00 */
[----:B--2---:R-:W-:-:S06]  /*13aa0*/  IMAD.WIDE R2, R18, 0x8, R2 ;  /* 0x0000000812027825 */ /* 0x004fcc00078e0202 */
[----:B------:R-:W2:Y:S01]  /*13ab0*/  LDG.E.64 R2, desc[UR38][R2.64] ;  /* 0x0000002602027981 */ /* 0x000ea2000c1e1b00 */
[----:B----4-:R-:W-:-:S06]  /*13ac0*/  IMAD.WIDE R8, R18, 0x8, R8 ;  /* 0x0000000812087825 */ /* 0x010fcc00078e0208 */
[----:B------:R-:W4:Y:S01]  /*13ad0*/  LDG.E.64 R8, desc[UR38][R8.64] ;  /* 0x0000002608087981 */ /* 0x000f22000c1e1b00 */
[----:B-1----:R-:W-:-:S06]  /*13ae0*/  IMAD.WIDE R6, R18, 0x8, R6 ;  /* 0x0000000812067825 */ /* 0x002fcc00078e0206 */
[----:B------:R-:W4:Y:S01]  /*13af0*/  LDG.E.64 R6, desc[UR38][R6.64] ;  /* 0x0000002606067981 */ /* 0x000f22000c1e1b00 */
[----:B------:R-:W-:Y:S02]  /*13b00*/  UMOV UR4, 0x400 ;  /* 0x0000040000047882 */ /* 0x000fe40000000000 */
[----:B------:R-:W-:-:S09]  /*13b10*/  ULEA UR4, UR58, UR4, 0x18 ;  /* 0x000000043a047291 */ /* 0x000fd2000f8ec03f */
[----:B------:R-:W1:Y:S04]  /*13b20*/  LDS R10, [UR4+0x3461c] ;  /* 0x03461c04ff0a7984 */ /* 0x000e680008000800 */
[----:B------:R-:W1:Y:S01]  /*13b30*/  LDS R12, [UR4+0x3469c] ;  /* 0x03469c04ff0c7984 */ /* 0x000e620008000800 */
[----:B------:R-:W-:Y:S02]  /*13b40*/  UIADD3 UR6, UR4, 0x34680, URZ ;  /* 0x0003468004067890 */ /* 0x000fe4000fffe03f */
[----:B------:R-:W-:-:S04]  /*13b50*/  UIADD3 UR5, UR4, 0x34600, URZ ;  /* 0x0003460004057890 */ /* 0x000fc8000fffe03f */
[----:B------:R-:W-:Y:S02]  /*13b60*/  IMAD.U32 R24, RZ, RZ, UR6 ;  /* 0x00000006ff187e24 */ /* 0x000fe4000f8e00ff */
[----:B------:R-:W-:-:S03]  /*13b70*/  MOV R22, UR5 ;  /* 0x0000000500167c02 */ /* 0x000fc60008000f00 */
[----:B------:R-:W-:Y:S02]  /*13b80*/  SHF.R.U64 R24, R24, 0x4, RZ ;  /* 0x0000000418187819 */ /* 0x000fe400000012ff */
[----:B------:R-:W-:Y:S02]  /*13b90*/  SHF.R.U64 R22, R22, 0x4, RZ ;  /* 0x0000000416167819 */ /* 0x000fe400000012ff */
[----:B-----5:R-:W-:Y:S01]  /*13ba0*/  IADD3 R13, R13, -0x1, RZ ;  /* 0xffffffff0d0d7810 */ /* 0x020fe20007ffe0ff */
[----:B------:R-:W-:Y:S04]  /*13bb0*/  STS [UR4+0x34690], R24 ;  /* 0x03469018ff007988 */ /* 0x000fe80008000804 */
[----:B------:R-:W-:Y:S04]  /*13bc0*/  STS [UR4+0x34610], R22 ;  /* 0x03461016ff007988 */ /* 0x000fe80008000804 */
[----:B------:R-:W-:Y:S04]  /*13bd0*/  STS [UR4+0x34614], R22 ;  /* 0x03461416ff007988 */ /* 0x000fe80008000804 */
[----:B------:R-:W-:Y:S04]  /*13be0*/  STS [UR4+0x34694], R24 ;  /* 0x03469418ff007988 */ /* 0x000fe80008000804 */
[----:B------:R-:W-:Y:S04]  /*13bf0*/  STS [UR4+0x34630], RZ ;  /* 0x034630ffff007988 */ /* 0x000fe80008000804 */
[----:B------:R-:W-:Y:S01]  /*13c00*/  STS [UR4+0x346b0], RZ ;  /* 0x0346b0ffff007988 */ /* 0x000fe20008000804 */
[----:B---3--:R-:W-:-:S04]  /*13c10*/  LOP3.LUT R5, R5, 0x1fffffff, RZ, 0xc0, !PT ;  /* 0x1fffffff05057812 */ /* 0x008fc800078ec0ff */
[----:B------:R-:W-:Y:S02]  /*13c20*/  SHF.R.U32.HI R15, RZ, 0x4, R5 ;  /* 0x00000004ff0f7819 */ /* 0x000fe40000011605 */
[----:B--2---:R-:W-:Y:S02]  /*13c30*/  LOP3.LUT R3, R3, 0x1fffffff, RZ, 0xc0, !PT ;  /* 0x1fffffff03037812 */ /* 0x004fe400078ec0ff */
[----:B-1----:R-:W-:Y:S02]  /*13c40*/  LOP3.LUT R10, R10, 0xf, R15, 0xb8, !PT ;  /* 0x0000000f0a0a7812 */ /* 0x002fe400078eb80f */
[----:B------:R-:W-:-:S04]  /*13c50*/  SHF.R.U32.HI R15, RZ, 0x4, R3 ;  /* 0x00000004ff0f7819 */ /* 0x000fc80000011603 */
[----:B------:R-:W-:Y:S01]  /*13c60*/  LOP3.LUT R14, R12, 0xf, R15, 0xb8, !PT ;  /* 0x0000000f0c0e7812 */ /* 0x000fe200078eb80f */
[----:B------:R-:W-:Y:S04]  /*13c70*/  STS [UR4+0x3461c], R10 ;  /* 0x03461c0aff007988 */ /* 0x000fe80008000804 */
[----:B------:R-:W-:Y:S04]  /*13c80*/  STS [UR4+0x3469c], R14 ;  /* 0x03469c0eff007988 */ /* 0x000fe80008000804 */
[----:B------:R-:W1:Y:S04]  /*13c90*/  LDS R12, [UR4+0x3461c] ;  /* 0x03461c04ff0c7984 */ /* 0x000e680008000800 */
[----:B------:R-:W2:Y:S01]  /*13ca0*/  LDS R15, [UR4+0x3469c] ;  /* 0x03469c04ff0f7984 */ /* 0x000ea20008000800 */
[----:B-1----:R-:W-:-:S02]  /*13cb0*/  LOP3.LUT R12, R12, 0xf0, RZ, 0xb8, !PT ;  /* 0x000000f00c0c7812 */ /* 0x002fc400078eb8ff */
[----:B--2---:R-:W-:-:S03]  /*13cc0*/  LOP3.LUT R15, R15, 0xf0, RZ, 0xb8, !PT ;  /* 0x000000f00f0f7812 */ /* 0x004fc600078eb8ff */
[----:B------:R-:W-:Y:S04]  /*13cd0*/  STS [UR4+0x3461c], R12 ;  /* 0x03461c0cff007988 */ /* 0x000fe80008000804 */
[----:B------:R-:W-:Y:S04]  /*13ce0*/  STS [UR4+0x3469c], R15 ;  /* 0x03469c0fff007988 */ /* 0x000fe80008000804 */
[----:B------:R-:W1:Y:S04]  /*13cf0*/  LDS R23, [UR4+0x3461c] ;  /* 0x03461c04ff177984 */ /* 0x000e680008000800 */
[----:B------:R-:W2:Y:S01]  /*13d00*/  LDS R25, [UR4+0x3469c] ;  /* 0x03469c04ff197984 */ /* 0x000ea20008000800 */
[----:B-1----:R-:W-:-:S02]  /*13d10*/  LOP3.LUT R23, R23, 0xf00, RZ, 0xb8, !PT ;  /* 0x00000f0017177812 */ /* 0x002fc400078eb8ff */
[----:B--2---:R-:W-:-:S03]  /*13d20*/  LOP3.LUT R25, R25, 0xf00, RZ, 0xb8, !PT ;  /* 0x00000f0019197812 */ /* 0x004fc600078eb8ff */
[----:B------:R-:W-:Y:S04]  /*13d30*/  STS.64 [UR4+0x34618], R22 ;  /* 0x03461816ff007988 */ /* 0x000fe80008000a04 */
[----:B------:R-:W-:Y:S04]  /*13d40*/  STS.64 [UR4+0x34698], R24 ;  /* 0x03469818ff007988 */ /* 0x000fe80008000a04 */
[----:B------:R-:W1:Y:S04]  /*13d50*/  LDS R10, [UR4+0x3461c] ;  /* 0x03461c04ff0a7984 */ /* 0x000e680008000800 */
[----:B------:R-:W2:Y:S01]  /*13d60*/  LDS R21, [UR4+0x3469c] ;  /* 0x03469c04ff157984 */ /* 0x000ea20008000800 */
[----:B------:R-:W-:Y:S01]  /*13d70*/  VIADD R12, R11, 0xffffffff ;  /* 0xffffffff0b0c7836 */ /* 0x000fe20000000000 */
[----:B------:R-:W-:-:S02]  /*13d80*/  CS2R R14, SRZ ;  /* 0x00000000000e7805 */ /* 0x000fc4000001ff00 */
[----:B------:R-:W-:Y:S02]  /*13d90*/  SHF.R.U64 R5, R4, 0x4, R5 ;  /* 0x0000000404057819 */ /* 0x000fe40000001205 */
[----:B------:R-:W-:Y:S01]  /*13da0*/  SHF.R.U64 R4, R2, 0x4, R3 ;  /* 0x0000000402047819 */ /* 0x000fe20000001203 */
[----:B------:R3:W-:Y:S04]  /*13db0*/  STS.128 [UR4+0x34620], R12 ;  /* 0x0346200cff007988 */ /* 0x0007e80008000c04 */
[----:B------:R1:W-:Y:S04]  /*13dc0*/  STS [UR4+0x3460c], R5 ;  /* 0x03460c05ff007988 */ /* 0x0003e80008000804 */
[----:B------:R1:W-:Y:S01]  /*13dd0*/  STS [UR4+0x3468c], R4 ;  /* 0x03468c04ff007988 */ /* 0x0003e20008000804 */
[----:B---3--:R-:W-:-:S03]  /*13de0*/  IADD3 R13, R19, -0x1, RZ ;  /* 0xffffffff130d7810 */ /* 0x008fc60007ffe0ff */
[----:B----4-:R4:W-:Y:S04]  /*13df0*/  STS.64 [UR4+0x34600], R8 ;  /* 0x03460008ff007988 */ /* 0x0109e80008000a04 */
[----:B------:R4:W-:Y:S04]  /*13e00*/  STS.128 [UR4+0x346a0], R12 ;  /* 0x0346a00cff007988 */ /* 0x0009e80008000c04 */
[----:B------:R4:W-:Y:S01]  /*13e10*/  STS.64 [UR4+0x34680], R6 ;  /* 0x03468006ff007988 */ /* 0x0009e20008000a04 */
[----:B-1----:R-:W-:Y:S02]  /*13e20*/  LOP3.LUT R2, R10, 0xf000, RZ, 0xb8, !PT ;  /* 0x0000f0000a027812 */ /* 0x002fe400078eb8ff */
[----:B--2---:R-:W-:-:S03]  /*13e30*/  LOP3.LUT R3, R21, 0xf000, RZ, 0xb8, !PT ;  /* 0x0000f00015037812 */ /* 0x004fc600078eb8ff */
[----:B------:R4:W-:Y:S04]  /*13e40*/  STS [UR4+0x3461c], R2 ;  /* 0x03461c02ff007988 */ /* 0x0009e80008000804 */
[----:B------:R4:W-:Y:S02]  /*13e50*/  STS [UR4+0x3469c], R3 ;  /* 0x03469c03ff007988 */ /* 0x0009e40008000804 */
.L_x_293:
[----:B------:R-:W-:Y:S05]  /*13e60*/  BSYNC B0 ;  /* 0x0000000000007941 */ /* 0x000fea0003800000 */
.L_x_292:
[----:B------:R-:W-:Y:S01]  /*13e70*/  ELECT P0, URZ, PT ;  /* 0x00000000003f782f */ /* 0x000fe20003800000 */
[----:B------:R-:W-:Y:S01]  /*13e80*/  NOP ;  /* 0x0000000000007918 */ /* 0x000fe20000000000 */
[----:B------:R-:W-:Y:S11]  /*13e90*/  BSSY B0, `(.L_x_294) ;  /* 0x0000004000007945 */ /* 0x000ff60003800000 */
[----:B------:R-:W-:Y:S05]  /*13ea0*/  @!P0 BRA `(.L_x_295) ;  /* 0x0000000000088947 */ /* 0x000fea0003800000 */
[----:B------:R0:W-:Y:S01]  /*13eb0*/  UTMACMDFLUSH ;  /* 0x00000000000079b7 */ /* 0x0001e20000000000 */
[----:B------:R-:W-:-:S04]  /*13ec0*/  DEPBAR.LE SB0, 0x0 ;  /* 0x000080000000791a */ /* 0x000fc80000000000 */
.L_x_295:
[----:B------:R-:W-:Y:S05]  /*13ed0*/  BSYNC B0 ;  /* 0x0000000000007941 */ /* 0x000fea0003800000 */
.L_x_294:
[----:B------:R-:W-:Y:S01]  /*13ee0*/  UMOV UR4, 0x400 ;  /* 0x0000040000047882 */ /* 0x000fe20000000000 */
[----:B---3--:R-:W-:Y:S01]  /*13ef0*/  IMAD.SHL.U32 R0, R0, 0x4, RZ ;  /* 0x0000000400007824 */ /* 0x008fe200078e00ff */
[----:B------:R-:W-:Y:S01]  /*13f00*/  ULEA UR18, UR58, UR4, 0x18 ;  /* 0x000000043a127291 */ /* 0x000fe2000f8ec03f */
[----:B------:R-:W-:-:S03]  /*13f10*/  ULDC UR14, c[0x0][0x884] ;  /* 0x00022100000e7ab9 */ /* 0x000fc60000000800 */
[----:B------:R-:W-:Y:S01]  /*13f20*/  UIADD3 UR20, UR18, 0x34600, URZ ;  /* 0x0003460012147890 */ /* 0x000fe2000fffe03f */
[----:B-1----:R-:W-:Y:S01]  /*13f30*/  IADD3 R4, P0, R0, UR12, RZ ;  /* 0x0000000c00047c10 */ /* 0x002fe2000ff1e0ff */
[----:B------:R-:W-:-:S03]  /*13f40*/  UIMAD.WIDE UR14, UR14, 0x80, UR12 ;  /* 0x000000800e0e78a5 */ /* 0x000fc6000f8e020c */
[----:B------:R-:W-:-:S03]  /*13f50*/  IADD3.X R5, RZ, UR13, RZ, P0, !PT ;  /* 0x0000000dff057c10 */ /* 0x000fc600087fe4ff */
[----:B----4-:R-:W-:Y:S01]  /*13f60*/  IADD3 R2, P1, R0, UR14, RZ ;  /* 0x0000000e00027c10 */ /* 0x010fe2000ff3e0ff */
[----:B------:R-:W1:Y:S04]  /*13f70*/  LDS R7, [R0+UR20] ;  /* 0x0000001400077984 */ /* 0x000e680008000800 */
[----:B------:R2:W3:Y:S01]  /*13f80*/  LDS R9, [R0+UR20+0x80] ;  /* 0x0000801400097984 */ /* 0x0004e20008000800 */
[----:B------:R-:W-:Y:S02]  /*13f90*/  IMAD.X R3, RZ, RZ, UR15, P1 ;  /* 0x0000000fff037e24 */ /* 0x000fe400088e06ff */
[----:B------:R-:W-:Y:S01]  /*13fa0*/  IMAD.MOV.U32 R6, RZ, RZ, 0x1 ;  /* 0x00000001ff067424 */ /* 0x000fe200078e00ff */
[----:B------:R-:W-:Y:S01]  /*13fb0*/  BSSY B0, `(.L_x_296) ;  /* 0x00000eb000007945 */ /* 0x000fe20003800000 */
[----:B------:R-:W-:Y:S01]  /*13fc0*/  USHF.L.U32 UR4, UR58, 0x6, URZ ;  /* 0x000000063a047899 */ /* 0x000fe2000800063f */
[----:B------:R-:W-:Y:S01]  /*13fd0*/  MOV R10, RZ ;  /* 0x000000ff000a7202 */ /* 0x000fe20000000f00 */
[----:B------:R-:W-:Y:S01]  /*13fe0*/  USHF.L.U32 UR5, UR58, 0xd, URZ ;  /* 0x0000000d3a057899 */ /* 0x000fe2000800063f */
[----:B--2---:R-:W-:Y:S01]  /*13ff0*/  IMAD.MOV.U32 R0, RZ, RZ, 0x1 ;  /* 0x00000001ff007424 */ /* 0x004fe200078e00ff */
[----:B------:R-:W-:Y:S01]  /*14000*/  MOV R19, RZ ;  /* 0x000000ff00137202 */ /* 0x000fe20000000f00 */
[----:B------:R-:W-:-:S02]  /*14010*/  ULOP3.LUT UR22, UR59, 0x1, URZ, 0xfc, !UPT ;  /* 0x000000013b167892 */ /* 0x000fc4000f8efc3f */
[----:B------:R-:W-:Y:S02]  /*14020*/  ULOP3.LUT UR19, UR42, 0x2, URZ, 0xfc, !UPT ;  /* 0x000000022a137892 */ /* 0x000fe4000f8efc3f */
[----:B------:R-:W-:Y:S02]  /*14030*/  ULOP3.LUT UR16, UR4, 0x40, URZ, 0xc0, !UPT ;  /* 0x0000004004107892 */ /* 0x000fe4000f8ec03f */
[----:B------:R-:W-:Y:S02]  /*14040*/  ULOP3.LUT UR17, UR5, 0x2000, URZ, 0xc0, !UPT ;  /* 0x0000200005117892 */ /* 0x000fe4000f8ec03f */
[----:B------:R-:W-:Y:S01]  /*14050*/  UIADD3 UR21, UR18, 0x34680, URZ ;  /* 0x0003468012157890 */ /* 0x000fe2000fffe03f */
[----:B-1----:R1:W5:Y:S04]  /*14060*/  ATOMG.E.EXCH.STRONG.GPU PT, RZ, [R4], R7 ;  /* 0x0000000704ff73a8 */ /* 0x00236800041ee100 */
[----:B---3--:R2:W5:Y:S01]  /*14070*/  ATOMG.E.EXCH.STRONG.GPU PT, RZ, [R2], R9 ;  /* 0x0000000902ff73a8 */ /* 0x00856200041ee100 */
[----:B-1----:R-:W-:-:S02]  /*14080*/  MOV R4, 0x1 ;  /* 0x0000000100047802 */ /* 0x002fc40000000f00 */
[----:B--2---:R-:W-:Y:S02]  /*14090*/  PRMT R2, R6, 0x7610, R2 ;  /* 0x0000761006027816 */ /* 0x004fe40000000002 */
[----:B------:R-:W-:-:S07]  /*140a0*/  PRMT R3, R4, 0x7610, R3 ;  /* 0x0000761004037816 */ /* 0x000fce0000000003 */
.L_x_315:
[----:B------:R-:W-:Y:S01]  /*140b0*/  LOP3.LUT P0, RZ, R3, 0xff, RZ, 0xc0, !PT ;  /* 0x000000ff03ff7812 */ /* 0x000fe2000780c0ff */
[----:B-1---5:R-:W-:Y:S01]  /*140c0*/  VIADD R4, R11, 0x7f ;  /* 0x0000007f0b047836 */ /* 0x022fe20000000000 */
[----:B------:R-:W-:Y:S05]  /*140d0*/  YIELD ;  /* 0x0000000000007946 */ /* 0x000fea0003800000 */
[----:B------:R-:W-:Y:S01]  /*140e0*/  SHF.R.S32.HI R5, RZ, 0x1f, R4 ;  /* 0x0000001fff057819 */ /* 0x000fe20000011404 */
[----:B------:R-:W-:Y:S03]  /*140f0*/  BSSY B1, `(.L_x_297) ;  /* 0x0000008000017945 */ /* 0x000fe60003800000 */
[----:B------:R-:W-:-:S02]  /*14100*/  LEA.HI R5, R5, R4, RZ, 0x7 ;  /* 0x0000000405057211 */ /* 0x000fc400078f38ff */
[----:B------:R-:W-:Y:S05]  /*14110*/  @!P0 BRA `(.L_x_298) ;  /* 0x0000000000148947 */ /* 0x000fea0003800000 */
[----:B------:R-:W-:-:S04]  /*14120*/  DEPBAR {5,4,3,2,1,0} ;  /* 0x0000003f0000791a */ /* 0x000fc80000000000 */
[----:B------:R1:W-:Y:S01]  /*14130*/  UTMACCTL.IV [UR12] ;  /* 0x000000000c0079b9 */ /* 0x0003e20008000000 */
[----:B------:R-:W-:-:S04]  /*14140*/  DEPBAR {5,4,3,2,1,0} ;  /* 0x0000003f0000791a */ /* 0x000fc80000000000 */
[----:B------:R1:W-:Y:S02]  /*14150*/  UTMACCTL.IV [UR14] ;  /* 0x000000000e0079b9 */ /* 0x0003e40008000000 */
[----:B-1----:R-:W-:Y:S01]  /*14160*/  NOP ;  /* 0x0000000000007918 */ /* 0x002fe20000000000 */
.L_x_298:
[----:B------:R-:W-:Y:S05]  /*14170*/  BSYNC B1 ;  /* 0x0000000000017941 */ /* 0x000fea0003800000 */
.L_x_297:
[----:B------:R-:W-:Y:S01]  /*14180*/  UMOV UR4, 0xffffffff ;  /* 0xffffffff00047882 */ /* 0x000fe20000000000 */
[----:B------:R-:W-:Y:S02]  /*14190*/  SHF.R.S32.HI R7, RZ, 0x7, R5 ;  /* 0x00000007ff077819 */ /* 0x000fe40000011405 */
[----:B------:R-:W-:Y:S05]  /*141a0*/  BRA.DIV UR4, `(.L_x_299) ;  /* 0x0000004204f87947 */ /* 0x000fea000b800000 */
[----:B------:R-:W-:-:S13]  /*141b0*/  ELECT P6, URZ, PT ;  /* 0x00000000003f782f */ /* 0x000fda00038c0000 */
.L_x_407:
[----:B------:R-:W-:Y:S01]  /*141c0*/  ISETP.LT.OR P6, PT, R11, 0x1, !P6 ;  /* 0x000000010b00780c */ /* 0x000fe200077c1670 */
[----:B------:R-:W-:-:S12]  /*141d0*/  BSSY B1, `(.L_x_300) ;  /* 0x000002e000017945 */ /* 0x000fd80003800000 */
[----:B------:R-:W-:Y:S05]  /*141e0*/  @P6 BRA `(.L_x_301) ;  /* 0x0000000000b06947 */ /* 0x000fea0003800000 */
[----:B------:R-:W-:Y:S01]  /*141f0*/  LEA R17, R17, UR16, 0x7 ;  /* 0x0000001011117c11 */ /* 0x000fe2000f8e38ff */
[----:B------:R-:W-:Y:S01]  /*14200*/  VIADD R9, R7, 0x1 ;  /* 0x0000000107097836 */ /* 0x000fe20000000000 */
[----:B------:R-:W-:Y:S01]  /*14210*/  SHF.L.U32 R16, R16, 0x8, RZ ;  /* 0x0000000810107819 */ /* 0x000fe200000006ff */
[----:B------:R-:W-:Y:S01]  /*14220*/  IMAD.MOV.U32 R3, RZ, RZ, R0 ;  /* 0x000000ffff037224 */ /* 0x000fe200078e0000 */
[----:B------:R-:W-:Y:S02]  /*14230*/  MOV R12, RZ ;  /* 0x000000ff000c7202 */ /* 0x000fe40000000f00 */
[----:B------:R-:W-:-:S07]  /*14240*/  MOV R4, R10 ;  /* 0x0000000a00047202 */ /* 0x000fce0000000f00 */
.L_x_304:
[----:B-1----:R-:W-:Y:S01]  /*14250*/  LEA R8, R4, UR18, 0x3 ;  /* 0x0000001204087c11 */ /* 0x002fe2000f8e18ff */
[----:B------:R-:W-:Y:S05]  /*14260*/  YIELD ;  /* 0x0000000000007946 */ /* 0x000fea0003800000 */
[----:B------:R-:W-:Y:S02]  /*14270*/  SHF.L.U32 R5, R3, 0x1f, RZ ;  /* 0x0000001f03057819 */ /* 0x000fe400000006ff */
[----:B------:R-:W-:Y:S02]  /*14280*/  LOP3.LUT P1, RZ, R20, 0x7f, RZ, 0xc0, !PT ;  /* 0x0000007f14ff7812 */ /* 0x000fe4000782c0ff */
[----:B------:R-:W1:Y:S11]  /*14290*/  SYNCS.PHASECHK.TRANS64.TRYWAIT P0, [R8+URZ+0x344a0], R5 ;  /* 0x0344a005080075a7 */ /* 0x000e76000800017f */
[----:B------:R-:W2:Y:S01]  /*142a0*/  @!P1 LDC R6, c[0x0][0x500] ;  /* 0x00014000ff069b82 */ /* 0x000ea20000000800 */
[----:B-1----:R-:W-:Y:S05]  /*142b0*/  @!P0 BRA `(.L_x_302) ;  /* 0x0000004000d48947 */ /* 0x002fea0003800000 */
.L_x_408:
[----:B------:R-:W-:Y:S01]  /*142c0*/  UPRMT UR4, UR19, 0x9910, URZ ;  /* 0x0000991013047896 */ /* 0x000fe2000800003f */
[----:B--2---:R2:W-:Y:S03]  /*142d0*/  @!P1 SYNCS.ARRIVE.TRANS64 RZ, [R8+URZ+0x34480], R6 ;  /* 0x0344800608ff99a7 */ /* 0x0045e6000800003f */
[----:B------:R-:W-:-:S06]  /*142e0*/  UISETP.NE.AND UP0, UPT, UR4, 0x2, UPT ;  /* 0x000000020400788c */ /* 0x000fcc000bf05270 */
[----:B------:R-:W-:-:S13]  /*142f0*/  PLOP3.LUT P0, PT, PT, PT, UP0, 0x80, 0x0 ;  /* 0x000000000000781c */ /* 0x000fda0003f0f008 */
[----:B--2---:R-:W-:Y:S05]  /*14300*/  @P0 BRA `(.L_x_303) ;  /* 0x0000000000040947 */ /* 0x004fea0003800000 */
[----:B------:R-:W-:Y:S01]  /*14310*/  BPT.TRAP 0x1 ;  /* 0x000000040000795c */ /* 0x000fe20000300000 */
.L_x_303:
[C---:B------:R-:W-:Y:S01]  /*14320*/  R2UR UR4, R4.reuse ;  /* 0x00000000040472ca */ /* 0x040fe200000e0000 */
[----:B------:R-:W-:Y:S01]  /*14330*/  VIADD R4, R4, 0x1 ;  /* 0x0000000104047836 */ /* 0x000fe20000000000 */
[----:B------:R-:W-:Y:S01]  /*14340*/  R2UR UR5, R8 ;  /* 0x00000000080572ca */ /* 0x000fe200000e0000 */
[----:B------:R-:W-:Y:S01]  /*14350*/  UMOV UR24, 0x0 ;  /* 0x0000000000187882 */ /* 0x000fe20000000000 */
[----:B------:R-:W-:Y:S01]  /*14360*/  IADD3 R9, R9, -0x1, RZ ;  /* 0xffffffff09097810 */ /* 0x000fe20007ffe0ff */
[----:B------:R-:W-:Y:S01]  /*14370*/  UMOV UR25, 0x10000000 ;  /* 0x1000000000197882 */ /* 0x000fe20000000000 */
[----:B------:R-:W-:Y:S01]  /*14380*/  R2UR UR6, R12 ;  /* 0x000000000c0672ca */ /* 0x000fe200000e0000 */
[----:B------:R-:W-:Y:S01]  /*14390*/  UMOV UR23, 0x30000 ;  /* 0x0003000000177882 */ /* 0x000fe20000000000 */
[----:B------:R-:W-:Y:S01]  /*143a0*/  R2UR UR7, R16 ;  /* 0x00000000100772ca */ /* 0x000fe200000e0000 */
[----:B------:R-:W-:Y:S01]  /*143b0*/  VIADD R12, R12, 0x80 ;  /* 0x000000800c0c7836 */ /* 0x000fe20000000000 */
[----:B------:R-:W-:-:S02]  /*143c0*/  R2UR UR11, R17 ;  /* 0x00000000110b72ca */ /* 0x000fc400000e0000 */
[----:B------:R-:W-:Y:S01]  /*143d0*/  ISETP.GT.AND P1, PT, R9, 0x1, PT ;  /* 0x000000010900780c */ /* 0x000fe20003f24270 */
[----:B------:R-:W-:Y:S01]  /*143e0*/  ULEA UR8, UR4, UR17, 0xe ;  /* 0x0000001104087291 */ /* 0x000fe2000f8e703f */
[C---:B------:R-:W-:Y:S01]  /*143f0*/  ISETP.NE.AND P0, PT, R4.reuse, 0x4, PT ;  /* 0x000000040400780c */ /* 0x040fe20003f05270 */
[----:B------:R-:W-:Y:S02]  /*14400*/  ULEA UR4, UR4, UR18, 0xf ;  /* 0x0000001204047291 */ /* 0x000fe4000f8e783f */
[----:B------:R-:W-:Y:S01]  /*14410*/  UIADD3 UR5, UR5, 0x34480, URZ ;  /* 0x0003448005057890 */ /* 0x000fe2000fffe03f */
[----:B------:R-:W-:Y:S01]  /*14420*/  SEL R6, RZ, 0x1, P0 ;  /* 0x00000001ff067807 */ /* 0x000fe20000000000 */
[----:B------:R-:W-:Y:S01]  /*14430*/  UIADD3 UR8, UR18, 0x20000, UR8 ;  /* 0x0002000012087890 */ /* 0x000fe2000fffe008 */
[----:B------:R-:W-:Y:S01]  /*14440*/  SEL R4, R4, RZ, P0 ;  /* 0x000000ff04047207 */ /* 0x000fe20000000000 */
[----:B------:R-:W-:Y:S01]  /*14450*/  UMOV UR10, UR6 ;  /* 0x00000006000a7c82 */ /* 0x000fe20008000000 */
[----:B------:R-:W-:-:S02]  /*14460*/  LOP3.LUT R3, R3, R6, RZ, 0x3c, !PT ;  /* 0x0000000603037212 */ /* 0x000fc400078e3cff */
[----:B------:R-:W-:Y:S02]  /*14470*/  UMOV UR9, UR5 ;  /* 0x0000000500097c82 */ /* 0x000fe40008000000 */
[----:B------:R2:W-:Y:S02]  /*14480*/  UTMALDG.2D [UR4], [UR12], desc[UR24] ;  /* 0x000018040c0075b4 */ /* 0x0005e40008009000 */
[----:B------:R2:W-:Y:S02]  /*14490*/  UTMALDG.2D.MULTICAST [UR8], [UR14], UR23, desc[UR24] ;  /* 0x000018080e0073b4 */ /* 0x0005e40008009817 */
[----:B--2---:R-:W-:Y:S05]  /*144a0*/  @P1 BRA `(.L_x_304) ;  /* 0xfffffffc00681947 */ /* 0x004fea000383ffff */
.L_x_301:
[----:B------:R-:W-:Y:S05]  /*144b0*/  BSYNC B1 ;  /* 0x0000000000017941 */ /* 0x000fea0003800000 */
.L_x_300:
[----:B------:R-:W-:Y:S02]  /*144c0*/  IADD3 R10, R7, R10, RZ ;  /* 0x0000000a070a7210 */ /* 0x000fe40007ffe0ff */
[----:B------:R-:W-:Y:S02]  /*144d0*/  LOP3.LUT P0, RZ, R2, 0xff, RZ, 0xc0, !PT ;  /* 0x000000ff02ff7812 */ /* 0x000fe4000780c0ff */
[----:B------:R-:W-:-:S04]  /*144e0*/  SHF.R.U32.HI R2, RZ, 0x2, R10 ;  /* 0x00000002ff027819 */ /* 0x000fc8000001160a */
[----:B------:R-:W-:-:S04]  /*144f0*/  LOP3.LUT R2, R2, 0x1, RZ, 0xc0, !PT ;  /* 0x0000000102027812 */ /* 0x000fc800078ec0ff */
[----:B------:R-:W-:Y:S01]  /*14500*/  ISETP.NE.U32.AND P1, PT, R2, 0x1, PT ;  /* 0x000000010200780c */ /* 0x000fe20003f25070 */
[----:B------:R-:W-:Y:S02]  /*14510*/  IMAD.U32 R2, RZ, RZ, UR22 ;  /* 0x00000016ff027e24 */ /* 0x000fe4000f8e00ff */
[----:B------:R-:W-:Y:S01]  /*14520*/  @P0 SYNCS.ARRIVE.TRANS64.A1T0 RZ, [UR18+0x34508], RZ ;  /* 0x034508ffffff09a7 */ /* 0x000fe20008100012 */
[----:B------:R-:W-:Y:S02]  /*14530*/  ISETP.GT.U32.AND P0, PT, R10, 0x3, PT ;  /* 0x000000030a00780c */ /* 0x000fe40003f04070 */
[----:B------:R-:W-:Y:S02]  /*14540*/  ISETP.NE.AND P2, PT, R2, 0x3, PT ;  /* 0x000000030200780c */ /* 0x000fe40003f45270 */
[C---:B------:R-:W-:Y:S02]  /*14550*/  ISETP.LT.U32.AND P0, PT, R7.reuse, 0x4, P0 ;  /* 0x000000040700780c */ /* 0x040fe40000701070 */
[----:B------:R-:W-:-:S02]  /*14560*/  ISETP.GT.U32.AND P1, PT, R7, 0x3, !P1 ;  /* 0x000000030700780c */ /* 0x000fc40004f24070 */
[----:B------:R-:W-:Y:S02]  /*14570*/  SEL R3, RZ, 0x1, !P0 ;  /* 0x00000001ff037807 */ /* 0x000fe40004000000 */
[----:B------:R-:W-:Y:S02]  /*14580*/  SEL R2, RZ, 0x1, !P1 ;  /* 0x00000001ff027807 */ /* 0x000fe40004800000 */
[----:B------:R-:W-:Y:S02]  /*14590*/  LOP3.LUT R10, R10, 0x3, RZ, 0xc0, !PT ;  /* 0x000000030a0a7812 */ /* 0x000fe400078ec0ff */
[----:B------:R-:W-:Y:S01]  /*145a0*/  LOP3.LUT R0, R2, R0, R3, 0x96, !PT ;  /* 0x0000000002007212 */ /* 0x000fe200078e9603 */
[----:B------:R-:W-:Y:S06]  /*145b0*/  @!P2 BRA `(.L_x_305) ;  /* 0x000000000004a947 */ /* 0x000fec0003800000 */
[----:B------:R-:W-:Y:S01]  /*145c0*/  BPT.TRAP 0x1 ;  /* 0x000000040000795c */ /* 0x000fe20000300000 */
.L_x_305:
[----:B------:R-:W2:Y:S01]  /*145d0*/  LDL R4, [R1+0x100] ;  /* 0x0001000001047983 */ /* 0x000ea20000100800 */
[----:B------:R-:W-:Y:S01]  /*145e0*/  SHF.L.U32 R2, R19, 0x1f, RZ ;  /* 0x0000001f13027819 */ /* 0x000fe200000006ff */
[----:B------:R-:W-:Y:S01]  /*145f0*/  BSSY B1, `(.L_x_306) ;  /* 0x0000005000017945 */ /* 0x000fe20003800000 */
[C---:B--2---:R-:W-:Y:S02]  /*14600*/  LEA R3, R4.reuse, UR18, 0x3 ;  /* 0x0000001204037c11 */ /* 0x044fe4000f8e18ff */
[----:B------:R-:W-:Y:S02]  /*14610*/  LEA R4, R4, UR18, 0x4 ;  /* 0x0000001204047c11 */ /* 0x000fe4000f8e20ff */
[----:B------:R-:W2:Y:S02]  /*14620*/  SYNCS.PHASECHK.TRANS64.TRYWAIT P0, [R3+URZ+0x34400], R2 ;  /* 0x03440002030075a7 */ /* 0x000ea4000800017f */
[----:B--2---:R-:W-:Y:S05]  /*14630*/  @!P0 BRA `(.L_x_307) ;  /* 0x0000004000088947 */ /* 0x004fea0003800000 */
.L_x_409:
[----:B------:R-:W-:Y:S05]  /*14640*/  BSYNC B1 ;  /* 0x0000000000017941 */ /* 0x000fea0003800000 */
.L_x_306:
[----:B-1----:R-:W1:Y:S01]  /*14650*/  LDS.128 R4, [R4+0x34530] ;  /* 0x0345300004047984 */ /* 0x002e620000000c00 */
[----:B------:R-:W-:Y:S01]  /*14660*/  @!PT LDS RZ, [RZ] ;  /* 0x00000000fffff984 */ /* 0x000fe20000000800 */
[----:B------:R-:W-:Y:S01]  /*14670*/  @!PT LDS RZ, [RZ] ;  /* 0x00000000fffff984 */ /* 0x000fe20000000800 */
[----:B------:R-:W-:Y:S01]  /*14680*/  @!PT LDS RZ, [RZ] ;  /* 0x00000000fffff984 */ /* 0x000fe20000000800 */
[----:B------:R-:W-:Y:S01]  /*14690*/  @!PT LDS RZ, [RZ] ;  /* 0x00000000fffff984 */ /* 0x000fe20000000800 */
[----:B------:R3:W-:Y:S06]  /*146a0*/  MEMBAR.ALL.CTA ;  /* 0x0000000000007992 */ /* 0x0007ec0000008000 */
[----:B---3--:R-:W3:Y:S01]  /*146b0*/  FENCE.VIEW.ASYNC.S ;  /* 0x00000000000073c6 */ /* 0x008ee20000000000 */
[----:B-1----:R-:W-:Y:S01]  /*146c0*/  MOV R17, R5 ;  /* 0x0000000500117202 */ /* 0x002fe20000000f00 */
[----:B------:R-:W-:Y:S01]  /*146d0*/  IMAD.MOV.U32 R16, RZ, RZ, R4 ;  /* 0x000000ffff107224 */ /* 0x000fe200078e0004 */
[----:B---3--:R-:W-:Y:S06]  /*146e0*/  @!P2 BRA `(.L_x_308) ;  /* 0x000000000004a947 */ /* 0x008fec0003800000 */
[----:B------:R-:W-:Y:S01]  /*146f0*/  BPT.TRAP 0x1 ;  /* 0x000000040000795c */ /* 0x000fe20000300000 */
.L_x_308:
[----:B------:R-:W1:Y:S01]  /*14700*/  S2R R5, SR_CgaCtaId ;  /* 0x0000000000057919 */ /* 0x000e620000008800 */
[----:B------:R-:W-:Y:S02]  /*14710*/  ISETP.NE.AND P0, PT, R7, RZ, PT ;  /* 0x000000ff0700720c */ /* 0x000fe40003f05270 */
[----:B--2---:R-:W-:Y:S02]  /*14720*/  IADD3 R2, R3, 0x34440, RZ ;  /* 0x0003444003027810 */ /* 0x004fe40007ffe0ff */
[CC--:B------:R-:W-:Y:S02]  /*14730*/  ISETP.EQ.OR P0, PT, R6.reuse, R18.reuse, !P0 ;  /* 0x000000120600720c */ /* 0x0c0fe40004702670 */
[----:B------:R-:W-:Y:S02]  /*14740*/  ISETP.NE.AND P1, PT, R6, R18, PT ;  /* 0x000000120600720c */ /* 0x000fe40003f25270 */
[----:B-1----:R-:W-:-:S04]  /*14750*/  PRMT R2, R5, 0x654, R2 ;  /* 0x0000065405027816 */ /* 0x002fc80000000002 */
[----:B------:R1:W-:Y:S05]  /*14760*/  SYNCS.ARRIVE.TRANS64.RED.A1T0 RZ, [R2+URZ], RZ ;  /* 0x000000ff02ff79a7 */ /* 0x0003ea000810043f */
[----:B------:R-:W-:Y:S05]  /*14770*/  @P0 BRA `(.L_x_309) ;  /* 0x00000004008c0947 */ /* 0x000fea0003800000 */
[----:B-1----:R-:W1:Y:S02]  /*14780*/  LDC.64 R2, c[0x0][0x290] ;  /* 0x0000a400ff027b82 */ /* 0x002e640000000a00 */
[----:B-1----:R-:W-:-:S05]  /*14790*/  IMAD.WIDE R2, R6, 0xc, R2 ;  /* 0x0000000c06027825 */ /* 0x002fca00078e0202 */
[----:B------:R1:W5:Y:S01]  /*147a0*/  LDG.E R11, desc[UR38][R2.64+0x8] ;  /* 0x00000826020b7981 */ /* 0x000362000c1e1900 */
[----:B------:R-:W-:-:S03]  /*147b0*/  UMOV UR4, 0xffffffff ;  /* 0xffffffff00047882 */ /* 0x000fc60000000000 */
[----:B------:R-:W-:Y:S05]  /*147c0*/  BRA.DIV UR4, `(.L_x_310) ;  /* 0x0000003e04b87947 */ /* 0x000fea000b800000 */
[----:B------:R-:W-:-:S13]  /*147d0*/  ELECT P6, URZ, PT ;  /* 0x00000000003f782f */ /* 0x000fda00038c0000 */
.L_x_412:
[----:B------:R-:W-:Y:S04]  /*147e0*/  BSSY B1, `(.L_x_311) ;  /* 0x0000049000017945 */ /* 0x000fe80003800000 */
[----:B------:R-:W-:Y:S05]  /*147f0*/  @!P6 BRA `(.L_x_312) ;  /* 0x00000004001ce947 */ /* 0x000fea0003800000 */
[C---:B------:R-:W-:Y:S01]  /*14800*/  IMAD.SHL.U32 R21, R6.reuse, 0x8, RZ ;  /* 0x0000000806157824 */ /* 0x040fe200078e00ff */
[----:B------:R-:W-:Y:S01]  /*14810*/  SHF.R.S32.HI R5, RZ, 0x1f, R6 ;  /* 0x0000001fff057819 */ /* 0x000fe20000011406 */
[----:B------:R-:W-:Y:S01]  /*14820*/  ULDC.64 UR4, c[0x0][0x510] ;  /* 0x0001440000047ab9 */ /* 0x000fe20000000a00 */
[----:B------:R-:W-:Y:S01]  /*14830*/  ULDC.64 UR6, c[0x0][0x520] ;  /* 0x0001480000067ab9 */ /* 0x000fe20000000a00 */
[----:B------:R-:W2:Y:S01]  /*14840*/  LDG.E R18, desc[UR38][R2.64] ;  /* 0x0000002602127981 */ /* 0x000ea2000c1e1900 */
[----:B------:R-:W-:Y:S02]  /*14850*/  SHF.L.U64.HI R22, R6, 0x3, R5 ;  /* 0x0000000306167819 */ /* 0x000fe40000010205 */
[C---:B------:R-:W-:Y:S02]  /*14860*/  IADD3 R8, P0, R21.reuse, UR4, RZ ;  /* 0x0000000415087c10 */ /* 0x040fe4000ff1e0ff */
[C---:B------:R-:W-:Y:S02]  /*14870*/  IADD3 R4, P2, R21.reuse, UR6, RZ ;  /* 0x0000000615047c10 */ /* 0x040fe4000ff5e0ff */
[C---:B------:R-:W-:Y:S01]  /*14880*/  IADD3.X R9, R22.reuse, UR5, RZ, P0, !PT ;  /* 0x0000000516097c10 */ /* 0x040fe200087fe4ff */
[----:B------:R-:W-:Y:S01]  /*14890*/  ULDC.64 UR4, c[0x0][0x518] ;  /* 0x0001460000047ab9 */ /* 0x000fe20000000a00 */
[----:B------:R-:W-:Y:S01]  /*148a0*/  IADD3.X R5, R22, UR7, RZ, P2, !PT ;  /* 0x0000000716057c10 */ /* 0x000fe200097fe4ff */
[----:B-1----:R-:W3:Y:S04]  /*148b0*/  LDG.E R2, desc[UR38][R2.64+0x4] ;  /* 0x0000042602027981 */ /* 0x002ee8000c1e1900 */
[----:B------:R-:W4:Y:S04]  /*148c0*/  LDG.E.64 R14, desc[UR38][R8.64] ;  /* 0x00000026080e7981 */ /* 0x000f28000c1e1b00 */
[----:B------:R1:W2:Y:S02]  /*148d0*/  LDG.E.64 R12, desc[UR38][R4.64] ;  /* 0x00000026040c7981 */ /* 0x0002a4000c1e1b00 */
[----:B-1----:R-:W-:-:S04]  /*148e0*/  IADD3 R4, P0, R21, UR4, RZ ;  /* 0x0000000415047c10 */ /* 0x002fc8000ff1e0ff */
[----:B------:R-:W-:Y:S01]  /*148f0*/  IADD3.X R5, R22, UR5, RZ, P0, !PT ;  /* 0x0000000516057c10 */ /* 0x000fe200087fe4ff */
[----:B------:R-:W-:-:S04]  /*14900*/  ULDC.64 UR4, c[0x0][0x528] ;  /* 0x00014a0000047ab9 */ /* 0x000fc80000000a00 */
[----:B------:R1:W3:Y:S02]  /*14910*/  LDG.E.64 R8, desc[UR38][R4.64] ;  /* 0x0000002604087981 */ /* 0x0002e4000c1e1b00 */
[----:B-1----:R-:W-:-:S04]  /*14920*/  IADD3 R4, P0, R21, UR4, RZ ;  /* 0x0000000415047c10 */ /* 0x002fc8000ff1e0ff */
[----:B------:R-:W-:-:S06]  /*14930*/  IADD3.X R5, R22, UR5, RZ, P0, !PT ;  /* 0x0000000516057c10 */ /* 0x000fcc00087fe4ff */
[----:B------:R-:W3:Y:S04]  /*14940*/  LDG.E.64 R4, desc[UR38][R4.64] ;  /* 0x0000002604047981 */ /* 0x000ee8000c1e1b00 */
[----:B----4-:R-:W-:Y:S04]  /*14950*/  STS.64 [UR20], R14 ;  /* 0x0000000eff007988 */ /* 0x010fe80008000a14 */
[----:B--2---:R-:W-:Y:S04]  /*14960*/  STS.64 [UR21], R12 ;  /* 0x0000000cff007988 */ /* 0x004fe80008000a15 */
[----:B------:R-:W1:Y:S01]  /*14970*/  LDS R21, [UR20+0x1c] ;  /* 0x00001c14ff157984 */ /* 0x000e620008000800 */
[----:B---3--:R-:W-:-:S04]  /*14980*/  LOP3.LUT R25, R9, 0x1fffffff, RZ, 0xc0, !PT ;  /* 0x1fffffff09197812 */ /* 0x008fc800078ec0ff */
[----:B------:R-:W-:-:S04]  /*14990*/  SHF.R.U32.HI R22, RZ, 0x4, R25 ;  /* 0x00000004ff167819 */ /* 0x000fc80000011619 */
[----:B-1----:R-:W-:-:S05]  /*149a0*/  LOP3.LUT R21, R21, 0xf, R22, 0xb8, !PT ;  /* 0x0000000f15157812 */ /* 0x002fca00078eb816 */
[----:B------:R-:W-:Y:S04]  /*149b0*/  STS [UR20+0x1c], R21 ;  /* 0x00001c15ff007988 */ /* 0x000fe80008000814 */
[----:B------:R-:W1:Y:S02]  /*149c0*/  LDS R9, [UR20+0x1c] ;  /* 0x00001c14ff097984 */ /* 0x000e640008000800 */
[----:B-1----:R-:W-:-:S05]  /*149d0*/  LOP3.LUT R9, R9, 0xf0, RZ, 0xb8, !PT ;  /* 0x000000f009097812 */ /* 0x002fca00078eb8ff */
[----:B------:R-:W-:Y:S04]  /*149e0*/  STS [UR20+0x1c], R9 ;  /* 0x00001c09ff007988 */ /* 0x000fe80008000814 */
[----:B------:R-:W1:Y:S01]  /*149f0*/  LDS R23, [UR20+0x1c] ;  /* 0x00001c14ff177984 */ /* 0x000e620008000800 */
[----:B------:R-:W-:-:S04]  /*14a00*/  MOV R22, UR20 ;  /* 0x0000001400167c02 */ /* 0x000fc80008000f00 */
[----:B------:R-:W-:Y:S02]  /*14a10*/  SHF.R.U64 R22, R22, 0x4, RZ ;  /* 0x0000000416167819 */ /* 0x000fe400000012ff */
[----:B-1----:R-:W-:-:S05]  /*14a20*/  LOP3.LUT R23, R23, 0xf00, RZ, 0xb8, !PT ;  /* 0x00000f0017177812 */ /* 0x002fca00078eb8ff */
[----:B------:R-:W-:Y:S04]  /*14a30*/  STS.64 [UR20+0x18], R22 ;  /* 0x00001816ff007988 */ /* 0x000fe80008000a14 */
[----:B------:R-:W1:Y:S01]  /*14a40*/  LDS R24, [UR20+0x1c] ;  /* 0x00001c14ff187984 */ /* 0x000e620008000800 */
[----:B------:R-:W-:Y:S01]  /*14a50*/  SHF.R.U64 R21, R8, 0x4, R25 ;  /* 0x0000000408157819 */ /* 0x000fe20000001219 */
[----:B-----5:R-:W-:Y:S01]  /*14a60*/  VIADD R12, R11, 0xffffffff ;  /* 0xffffffff0b0c7836 */ /* 0x020fe20000000000 */
[----:B------:R-:W-:Y:S02]  /*14a70*/  CS2R R14, SRZ ;  /* 0x00000000000e7805 */ /* 0x000fe4000001ff00 */
[----:B------:R-:W-:Y:S01]  /*14a80*/  IADD3 R13, R18, -0x1, RZ ;  /* 0xffffffff120d7810 */ /* 0x000fe20007ffe0ff */
[----:B------:R-:W-:Y:S04]  /*14a90*/  STS [UR20+0x10], R22 ;  /* 0x00001016ff007988 */ /* 0x000fe80008000814 */
[----:B------:R-:W-:Y:S04]  /*14aa0*/  STS [UR20+0x14], R22 ;  /* 0x00001416ff007988 */ /* 0x000fe80008000814 */
[----:B------:R-:W-:Y:S04]  /*14ab0*/  STS.128 [UR20+0x20], R12 ;  /* 0x0000200cff007988 */ /* 0x000fe80008000c14 */
[----:B------:R-:W-:Y:S04]  /*14ac0*/  STS [UR20+0xc], R21 ;  /* 0x00000c15ff007988 */ /* 0x000fe80008000814 */
[----:B------:R-:W-:Y:S01]  /*14ad0*/  STS [UR20+0x30], RZ ;  /* 0x000030ffff007988 */ /* 0x000fe20008000814 */
[----:B-1----:R-:W-:-:S05]  /*14ae0*/  LOP3.LUT R3, R24, 0xf000, RZ, 0xb8, !PT ;  /* 0x0000f00018037812 */ /* 0x002fca00078eb8ff */
[----:B------:R-:W-:Y:S04]  /*14af0*/  STS [UR20+0x1c], R3 ;  /* 0x00001c03ff007988 */ /* 0x000fe80008000814 */
[----:B------:R-:W1:Y:S01]  /*14b00*/  LDS R8, [UR21+0x1c] ;  /* 0x00001c15ff087984 */ /* 0x000e620008000800 */
[----:B------:R-:W-:-:S04]  /*14b10*/  LOP3.LUT R23, R5, 0x1fffffff, RZ, 0xc0, !PT ;  /* 0x1fffffff05177812 */ /* 0x000fc800078ec0ff */
[----:B------:R-:W-:-:S04]  /*14b20*/  SHF.R.U32.HI R5, RZ, 0x4, R23 ;  /* 0x00000004ff057819 */ /* 0x000fc80000011617 */
[----:B-1----:R-:W-:-:S05]  /*14b30*/  LOP3.LUT R5, R8, 0xf, R5, 0xb8, !PT ;  /* 0x0000000f08057812 */ /* 0x002fca00078eb805 */
[----:B------:R-:W-:Y:S04]  /*14b40*/  STS [UR21+0x1c], R5 ;  /* 0x00001c05ff007988 */ /* 0x000fe80008000815 */
[----:B------:R-:W1:Y:S02]  /*14b50*/  LDS R18, [UR21+0x1c] ;  /* 0x00001c15ff127984 */ /* 0x000e640008000800 */
[----:B-1----:R-:W-:-:S05]  /*14b60*/  LOP3.LUT R18, R18, 0xf0, RZ, 0xb8, !PT ;  /* 0x000000f012127812 */ /* 0x002fca00078eb8ff */
[----:B------:R-:W-:Y:S04]  /*14b70*/  STS [UR21+0x1c], R18 ;  /* 0x00001c12ff007988 */ /* 0x000fe80008000815 */
[----:B------:R-:W1:Y:S01]  /*14b80*/  LDS R9, [UR21+0x1c] ;  /* 0x00001c15ff097984 */ /* 0x000e620008000800 */
[----:B------:R-:W-:-:S05]  /*14b90*/  IMAD.U32 R8, RZ, RZ, UR21 ;  /* 0x00000015ff087e24 */ /* 0x000fca000f8e00ff */
[----:B------:R-:W-:Y:S02]  /*14ba0*/  SHF.R.U64 R8, R8, 0x4, RZ ;  /* 0x0000000408087819 */ /* 0x000fe400000012ff */
[----:B-1----:R-:W-:-:S05]  /*14bb0*/  LOP3.LUT R9, R9, 0xf00, RZ, 0xb8, !PT ;  /* 0x00000f0009097812 */ /* 0x002fca00078eb8ff */
[----:B------:R-:W-:Y:S04]  /*14bc0*/  STS.64 [UR21+0x18], R8 ;  /* 0x00001808ff007988 */ /* 0x000fe80008000a15 */
[----:B------:R-:W1:Y:S01]  /*14bd0*/  LDS R3, [UR21+0x1c] ;  /* 0x00001c15ff037984 */ /* 0x000e620008000800 */
[----:B------:R-:W-:Y:S02]  /*14be0*/  IADD3 R13, R2, -0x1, RZ ;  /* 0xffffffff020d7810 */ /* 0x000fe40007ffe0ff */
[----:B------:R-:W-:Y:S01]  /*14bf0*/  SHF.R.U64 R4, R4, 0x4, R23 ;  /* 0x0000000404047819 */ /* 0x000fe20000001217 */
[----:B------:R2:W-:Y:S04]  /*14c00*/  STS [UR21+0x10], R8 ;  /* 0x00001008ff007988 */ /* 0x0005e80008000815 */
[----:B------:R2:W-:Y:S04]  /*14c10*/  STS.128 [UR21+0x20], R12 ;  /* 0x0000200cff007988 */ /* 0x0005e80008000c15 */
[----:B------:R2:W-:Y:S04]  /*14c20*/  STS [UR21+0xc], R4 ;  /* 0x00000c04ff007988 */ /* 0x0005e80008000815 */
[----:B------:R2:W-:Y:S04]  /*14c30*/  STS [UR21+0x14], R8 ;  /* 0x00001408ff007988 */ /* 0x0005e80008000815 */
[----:B------:R-:W-:Y:S01]  /*14c40*/  STS [UR21+0x30], RZ ;  /* 0x000030ffff007988 */ /* 0x000fe20008000815 */
[----:B-1----:R-:W-:-:S05]  /*14c50*/  LOP3.LUT R2, R3, 0xf000, RZ, 0xb8, !PT ;  /* 0x0000f00003027812 */ /* 0x002fca00078eb8ff */
[----:B------:R2:W-:Y:S02]  /*14c60*/  STS [UR21+0x1c], R2 ;  /* 0x00001c02ff007988 */ /* 0x0005e40008000815 */
.L_x_312:
[----:B------:R-:W-:Y:S05]  /*14c70*/  BSYNC B1 ;  /* 0x0000000000017941 */ /* 0x000fea0003800000 */
.L_x_311:
[----:B------:R-:W-:-:S03]  /*14c80*/  UMOV UR4, 0xffffffff ;  /* 0xffffffff00047882 */ /* 0x000fc60000000000 */
[----:B------:R-:W-:Y:S05]  /*14c90*/  BRA.DIV UR4, `(.L_x_313) ;  /* 0x0000003a04a47947 */ /* 0x000fea000b800000 */
[----:B------:R-:W-:Y:S01]  /*14ca0*/  ELECT P6, URZ, PT ;  /* 0x00000000003f782f */ /* 0x000fe200038c0000 */
[----:B------:R-:W-:-:S12]  /*14cb0*/  NOP ;  /* 0x0000000000007918 */ /* 0x000fd80000000000 */
.L_x_416:
[----:B-12---:R-:W1:Y:S02]  /*14cc0*/  S2R R2, SR_LANEID ;  /* 0x0000000000027919 */ /* 0x006e640000000000 */
[----:B-1----:R-:W-:-:S05]  /*14cd0*/  IMAD.SHL.U32 R8, R2, 0x4, RZ ;  /* 0x0000000402087824 */ /* 0x002fca00078e00ff */
[----:B------:R1:W2:Y:S01]  /*14ce0*/  LDS R9, [R8+UR20] ;  /* 0x0000001408097984 */ /* 0x0002a20008000800 */
[C---:B------:R-:W-:Y:S02]  /*14cf0*/  IADD3 R4, P0, R8.reuse, UR12, RZ ;  /* 0x0000000c08047c10 */ /* 0x040fe4000ff1e0ff */
[----:B------:R-:W-:Y:S01]  /*14d00*/  IADD3 R2, P2, R8, UR14, RZ ;  /* 0x0000000e08027c10 */ /* 0x000fe2000ff5e0ff */
[----:B------:R1:W3:Y:S01]  /*14d10*/  LDS R13, [R8+UR20+0x80] ;  /* 0x00008014080d7984 */ /* 0x0002e20008000800 */
[----:B------:R-:W-:Y:S11]  /*14d20*/  @!P6 BRA `(.L_x_314) ;  /* 0x000000000008e947 */ /* 0x000ff60003800000 */
[----:B------:R0:W-:Y:S01]  /*14d30*/  UTMACMDFLUSH ;  /* 0x00000000000079b7 */ /* 0x0001e20000000000 */
[----:B------:R-:W-:-:S04]  /*14d40*/  DEPBAR.LE SB0, 0x0 ;  /* 0x000080000000791a */ /* 0x000fc80000000000 */
.L_x_314:
[----:B------:R-:W-:Y:S01]  /*14d50*/  IADD3.X R5, RZ, UR13, RZ, P0, !PT ;  /* 0x0000000dff057c10 */ /* 0x000fe200087fe4ff */
[----:B------:R-:W-:Y:S01]  /*14d60*/  IMAD.X R3, RZ, RZ, UR15, P2 ;  /* 0x0000000fff037e24 */ /* 0x000fe200090e06ff */
[----:B------:R-:W-:Y:S05]  /*14d70*/  WARPSYNC.ALL ;  /* 0x0000000000007948 */ /* 0x000fea0003800000 */
[----:B--2---:R2:W5:Y:S04]  /*14d80*/  ATOMG.E.EXCH.STRONG.GPU PT, RZ, [R4], R9 ;  /* 0x0000000904ff73a8 */ /* 0x00456800041ee100 */
[----:B---3--:R2:W5:Y:S01]  /*14d90*/  ATOMG.E.EXCH.STRONG.GPU PT, RZ, [R2], R13 ;  /* 0x0000000d02ff73a8 */ /* 0x00856200041ee100 */
[----:B------:R-:W-:-:S07]  /*14da0*/  MOV R18, R6 ;  /* 0x0000000600127202 */ /* 0x000fce0000000f00 */
.L_x_309:
[----:B-12---:R-:W2:Y:S01]  /*14db0*/  LDL.LU R2, [R1+0x100] ;  /* 0x0001000001027983 */ /* 0x006ea20000300800 */
[----:B------:R-:W-:Y:S02]  /*14dc0*/  ISETP.NE.AND P2, PT, R7, RZ, PT ;  /* 0x000000ff0700720c */ /* 0x000fe40003f45270 */
[----:B------:R-:W-:Y:S01]  /*14dd0*/  SEL R3, RZ, 0x1, !P1 ;  /* 0x00000001ff037807 */ /* 0x000fe20004800000 */
[----:B--2---:R-:W-:-:S05]  /*14de0*/  VIADD R4, R2, 0x1 ;  /* 0x0000000102047836 */ /* 0x004fca0000000000 */
[----:B------:R-:W-:-:S04]  /*14df0*/  ISETP.NE.AND P0, PT, R4, 0x8, PT ;  /* 0x000000080400780c */ /* 0x000fc80003f05270 */
[----:B------:R-:W-:Y:S02]  /*14e00*/  SEL R4, R4, RZ, P0 ;  /* 0x000000ff04047207 */ /* 0x000fe40000000000 */
[----:B------:R-:W-:-:S03]  /*14e10*/  SEL R2, RZ, 0x1, P0 ;  /* 0x00000001ff027807 */ /* 0x000fc60000000000 */
[----:B------:R1:W-:Y:S01]  /*14e20*/  STL [R1+0x100], R4 ;  /* 0x0001000401007387 */ /* 0x0003e20000100800 */
[----:B------:R-:W-:Y:S02]  /*14e30*/  LOP3.LUT R19, R19, R2, RZ, 0x3c, !PT ;  /* 0x0000000213137212 */ /* 0x000fe400078e3cff */
[----:B------:R-:W-:Y:S01]  /*14e40*/  PRMT R2, RZ, 0x7610, R2 ;  /* 0x00007610ff027816 */ /* 0x000fe20000000002 */
[----:B------:R-:W-:Y:S06]  /*14e50*/  @P2 BRA `(.L_x_315) ;  /* 0xfffffff000942947 */ /* 0x000fec000383ffff */
[----:B------:R-:W-:Y:S05]  /*14e60*/  BSYNC B0 ;  /* 0x0000000000007941 */ /* 0x000fea0003800000 */
.L_x_296:
[----:B------:R-:W-:-:S03]  /*14e70*/  UMOV UR4, 0xffffffff ;  /* 0xffffffff00047882 */ /* 0x000fc60000000000 */
[----:B------:R-:W-:Y:S05]  /*14e80*/  BRA.DIV UR4, `(.L_x_316) ;  /* 0x0000003a04587947 */ /* 0x000fea000b800000 */
[----:B-----5:R-:W-:-:S13]  /*14e90*/  ELECT P6, URZ, PT ;  /* 0x00000000003f782f */ /* 0x020fda00038c0000 */
.L_x_419:
[----:B------:R-:W-:Y:S04]  /*14ea0*/  BSSY B0, `(.L_x_317) ;  /* 0x000002a000007945 */ /* 0x000fe80003800000 */
[----:B------:R-:W-:Y:S05]  /*14eb0*/  @!P6 BRA `(.L_x_318) ;  /* 0x0000000000a0e947 */ /* 0x000fea0003800000 */
[----:B------:R-:W-:-:S04]  /*14ec0*/  ULOP3.LUT UR4, UR42, 0x2, URZ, 0xfc, !UPT ;  /* 0x000000022a047892 */ /* 0x000fc8000f8efc3f */
[----:B------:R-:W-:-:S06]  /*14ed0*/  UISETP.NE.AND UP0, UPT, UR4, 0x3, UPT ;  /* 0x000000030400788c */ /* 0x000fcc000bf05270 */
[----:B------:R-:W-:-:S13]  /*14ee0*/  PLOP3.LUT P0, PT, PT, PT, UP0, 0x80, 0x0 ;  /* 0x000000000000781c */ /* 0x000fda0003f0f008 */
[----:B------:R-:W-:Y:S05]  /*14ef0*/  @!P0 BRA `(.L_x_319) ;  /* 0x0000000000048947 */ /* 0x000fea0003800000 */
[----:B------:R-:W-:Y:S01]  /*14f00*/  BPT.TRAP 0x1 ;  /* 0x000000040000795c */ /* 0x000fe20000300000 */
.L_x_319:
[----:B------:R-:W-:Y:S02]  /*14f10*/  MOV R3, UR18 ;  /* 0x0000001200037c02 */ /* 0x000fe40008000f00 */
[----:B------:R-:W-:-:S03]  /*14f20*/  SHF.L.U32 R2, R0, 0x1f, RZ ;  /* 0x0000001f00027819 */ /* 0x000fc600000006ff */
[----:B------:R-:W-:-:S05]  /*14f30*/  VIADD R3, R3, 0x344a0 ;  /* 0x000344a003037836 */ /* 0x000fca0000000000 */
[C---:B------:R-:W-:Y:S01]  /*14f40*/  LEA R7, R10.reuse, R3, 0x3 ;  /* 0x000000030a077211 */ /* 0x040fe200078e18ff */
[----:B------:R-:W-:-:S03]  /*14f50*/  VIADD R10, R10, 0x1 ;  /* 0x000000010a0a7836 */ /* 0x000fc60000000000 */
[----:B------:R-:W2:Y:S02]  /*14f60*/  SYNCS.PHASECHK.TRANS64.TRYWAIT P0, [R7+URZ], R2 ;  /* 0x00000002070075a7 */ /* 0x000ea4000800017f */
[----:B------:R-:W-:-:S04]  /*14f70*/  ISETP.NE.AND P1, PT, R10, 0x4, PT ;  /* 0x000000040a00780c */ /* 0x000fc80003f25270 */
[----:B------:R-:W-:Y:S02]  /*14f80*/  SEL R5, RZ, 0x1, P1 ;  /* 0x00000001ff057807 */ /* 0x000fe40000800000 */
[----:B------:R-:W-:Y:S02]  /*14f90*/  SEL R10, R10, RZ, P1 ;  /* 0x000000ff0a0a7207 */ /* 0x000fe40000800000 */
[----:B------:R-:W-:Y:S02]  /*14fa0*/  LOP3.LUT R5, R0, R5, RZ, 0x3c, !PT ;  /* 0x0000000500057212 */ /* 0x000fe400078e3cff */
[----:B------:R-:W-:Y:S02]  /*14fb0*/  LEA R9, R10, R3, 0x3 ;  /* 0x000000030a097211 */ /* 0x000fe400078e18ff */
[----:B-1----:R-:W-:Y:S01]  /*14fc0*/  SHF.L.U32 R4, R5, 0x1f, RZ ;  /* 0x0000001f05047819 */ /* 0x002fe200000006ff */
[----:B--2---:R-:W-:Y:S06]  /*14fd0*/  @!P0 BRA `(.L_x_320) ;  /* 0x0000003800248947 */ /* 0x004fec0003800000 */
.L_x_420:
[----:B------:R-:W2:Y:S01]  /*14fe0*/  SYNCS.PHASECHK.TRANS64.TRYWAIT P0, [R9+URZ], R4 ;  /* 0x00000004090075a7 */ /* 0x000ea2000800017f */
[----:B------:R-:W-:-:S05]  /*14ff0*/  VIADD R0, R10, 0x1 ;  /* 0x000000010a007836 */ /* 0x000fca0000000000 */
[----:B------:R-:W-:-:S04]  /*15000*/  ISETP.NE.AND P1, PT, R0, 0x4, PT ;  /* 0x000000040000780c */ /* 0x000fc80003f25270 */
[----:B-1----:R-:W-:Y:S02]  /*15010*/  SEL R2, RZ, 0x1, P1 ;  /* 0x00000001ff027807 */ /* 0x002fe40000800000 */
[----:B------:R-:W-:Y:S02]  /*15020*/  SEL R0, R0, RZ, P1 ;  /* 0x000000ff00007207 */ /* 0x000fe40000800000 */
[----:B------:R-:W-:Y:S02]  /*15030*/  LOP3.LUT R7, R5, R2, RZ, 0x3c, !PT ;  /* 0x0000000205077212 */ /* 0x000fe400078e3cff */
[----:B------:R-:W-:Y:S02]  /*15040*/  LEA R6, R0, R3, 0x3 ;  /* 0x0000000300067211 */ /* 0x000fe400078e18ff */
[----:B------:R-:W-:Y:S01]  /*15050*/  SHF.L.U32 R5, R7, 0x1f, RZ ;  /* 0x0000001f07057819 */ /* 0x000fe200000006ff */
[----:B--2---:R-:W-:Y:S06]  /*15060*/  @!P0 BRA `(.L_x_321) ;  /* 0x0000003800148947 */ /* 0x004fec0003800000 */
.L_x_421:
[----:B------:R-:W2:Y:S01]  /*15070*/  SYNCS.PHASECHK.TRANS64.TRYWAIT P0, [R6+URZ], R5 ;  /* 0x00000005060075a7 */ /* 0x000ea2000800017f */
[----:B------:R-:W-:-:S05]  /*15080*/  VIADD R0, R0, 0x1 ;  /* 0x0000000100007836 */ /* 0x000fca0000000000 */
[----:B------:R-:W-:-:S04]  /*15090*/  ISETP.NE.AND P1, PT, R0, 0x4, PT ;  /* 0x000000040000780c */ /* 0x000fc80003f25270 */
[----:B------:R-:W-:Y:S02]  /*150a0*/  SEL R2, RZ, 0x1, P1 ;  /* 0x00000001ff027807 */ /* 0x000fe40000800000 */
[----:B------:R-:W-:Y:S02]  /*150b0*/  SEL R0, R0, RZ, P1 ;  /* 0x000000ff00007207 */ /* 0x000fe40000800000 */
[----:B------:R-:W-:Y:S01]  /*150c0*/  LOP3.LUT R2, R7, R2, RZ, 0x3c, !PT ;  /* 0x0000000207027212 */ /* 0x000fe200078e3cff */
[----:B--2---:R-:W-:Y:S06]  /*150d0*/  @!P0 BRA `(.L_x_322) ;  /* 0x00000038000c8947 */ /* 0x004fec0003800000 */
.L_x_422:
[----:B------:R-:W-:Y:S02]  /*150e0*/  LEA R3, R0, R3, 0x3 ;  /* 0x0000000300037211 */ /* 0x000fe400078e18ff */
[----:B------:R-:W-:-:S07]  /*150f0*/  SHF.L.U32 R0, R2, 0x1f, RZ ;  /* 0x0000001f02007819 */ /* 0x000fce00000006ff */
.L_x_323:
[----:B---3--:R3:W4:Y:S02]  /*15100*/  SYNCS.PHASECHK.TRANS64.TRYWAIT P0, [R3+URZ], R0 ;  /* 0x00000000030075a7 */ /* 0x008724000800017f */
[----:B----4-:R-:W-:Y:S05]  /*15110*/  @!P0 NANOSLEEP.SYNCS 0x989680 ;  /* 0x009896800000895d */ /* 0x010fea0003900000 */
[----:B------:R-:W4:Y:S02]  /*15120*/  @!P0 SYNCS.PHASECHK.TRANS64 P0, [R3+URZ], R0 ;  /* 0x00000000030085a7 */ /* 0x000f24000800007f */
[----:B----4-:R-:W-:Y:S05]  /*15130*/  @!P0 BRA `(.L_x_323) ;  /* 0xfffffffc00f08947 */ /* 0x010fea000383ffff */
.L_x_318:
[----:B------:R-:W-:Y:S05]  /*15140*/  BSYNC B0 ;  /* 0x0000000000007941 */ /* 0x000fea0003800000 */
.L_x_317:
[----:B------:R-:W-:Y:S05]  /*15150*/  EXIT ;  /* 0x000000000000794d */ /* 0x000fea0003800000 */
.L_x_161:
[----:B------:R-:W-:Y:S01]  /*15160*/  PLOP3.LUT P1, PT, PT, PT, UP3, 0x80, 0x0 ;  /* 0x000000000000781c */ /* 0x000fe20003f2f038 */
[----:B------:R-:W-:Y:S01]  /*15170*/  ULDC UR19, c[0x0][0x14] ;  /* 0x0000050000137ab9 */ /* 0x000fe20000000800 */
[----:B------:R-:W-:Y:S01]  /*15180*/  ULDC UR20, c[0x0][0x10] ;  /* 0x0000040000147ab9 */ /* 0x000fe20000000800 */
[----:B------:R-:W-:Y:S01]  /*15190*/  ULDC.64 UR12, c[0x0][0x8c8] ;  /* 0x00023200000c7ab9 */ /* 0x000fe20000000a00 */
[----:B------:R-:W-:Y:S01]  /*151a0*/  UIMAD.WIDE.U32 UR20, UR60, UR20, URZ ;  /* 0x000000143c1472a5 */ /* 0x000fe2000f8e003f */
[----:B------:R-:W-:Y:S01]  /*151b0*/  IMAD.MOV.U32 R14, RZ, RZ, 0x1 ;  /* 0x00000001ff0e7424 */ /* 0x000fe200078e00ff */
[----:B------:R-:W-:Y:S01]  /*151c0*/  ULDC.64 UR14, c[0x0][0x8e0] ;  /* 0x00023800000e7ab9 */ /* 0x000fe20000000a00 */
[----:B------:R-:W-:Y:S01]  /*151d0*/  UIADD3 UR11, UP1, UR12, -0x1, URZ ;  /* 0xffffffff0c0b7890 */ /* 0x000fe2000ff3e03f */
[----:B------:R-:W-:Y:S01]  /*151e0*/  MOV R13, RZ ;  /* 0x000000ff000d7202 */ /* 0x000fe20000000f00 */
[----:B------:R-:W-:Y:S01]  /*151f0*/  ULDC UR22, c[0x0][0x904] ;  /* 0x0002410000167ab9 */ /* 0x000fe20000000800 */
[----:B------:R-:W-:Y:S01]  /*15200*/  UMOV UR23, 0xffffffff ;  /* 0xffffffff00177882 */ /* 0x000fe20000000000 */
[----:B------:R-:W-:-:S02]  /*15210*/  UIADD3 UR12, UP2, UR14, -0x1, URZ ;  /* 0xffffffff0e0c7890 */ /* 0x000fc4000ff5e03f */
[----:B------:R-:W1:Y:S01]  /*15220*/  @P1 S2R R2, SR_CTAID.Y ;  /* 0x0000000000021919 */ /* 0x000e620000002600 */
[----:B------:R-:W-:Y:S02]  /*15230*/  USHF.L.U32 UR23, UR23, UR22, URZ ;  /* 0x0000001617177299 */ /* 0x000fe4000800063f */
[----:B------:R-:W-:Y:S02]  /*15240*/  UIMAD.WIDE.U32 UR28, UR20, UR19, URZ ;  /* 0x00000013141c72a5 */ /* 0x000fe4000f8e003f */
[----:B------:R-:W-:Y:S01]  /*15250*/  UIMAD UR21, UR21, UR19, URZ ;  /* 0x00000013151572a4 */ /* 0x000fe2000f8e023f */
[----:B------:R-:W-:Y:S01]  /*15260*/  ULDC UR18, c[0x0][0x8a8] ;  /* 0x00022a0000127ab9 */ /* 0x000fe20000000800 */
[----:B------:R-:W-:Y:S01]  /*15270*/  UMOV UR24, 0x1 ;  /* 0x0000000100187882 */ /* 0x000fe20000000000 */
[----:B------:R-:W-:Y:S02]  /*15280*/  UIADD3.X UR14, UR15, -0x1, URZ, UP2, !UPT ;  /* 0xffffffff0f0e7890 */ /* 0x000fe400097fe43f */
[----:B------:R-:W-:-:S02]  /*15290*/  UIADD3.X UR13, UR13, -0x1, URZ, UP1, !UPT ;  /* 0xffffffff0d0d7890 */ /* 0x000fc40008ffe43f */
[----:B------:R-:W-:Y:S02]  /*152a0*/  ULOP3.LUT UR15, UR59, 0x2, URZ, 0xfc, !UPT ;  /* 0x000000023b0f7892 */ /* 0x000fe4000f8efc3f */
[----:B------:R-:W-:Y:S02]  /*152b0*/  UIADD3 UR16, UR9, -0x1, URZ ;  /* 0xffffffff09107890 */ /* 0x000fe4000fffe03f */
[----:B------:R-:W-:Y:S02]  /*152c0*/  UIADD3 UR17, UR10, -0x1, URZ ;  /* 0xffffffff0a117890 */ /* 0x000fe4000fffe03f */
[----:B------:R-:W-:Y:S02]  /*152d0*/  UIADD3 UR18, UR18, -0x1, URZ ;  /* 0xffffffff12127890 */ /* 0x000fe4000fffe03f */
[----:B------:R-:W-:Y:S02]  /*152e0*/  USHF.L.U32 UR19, UR24, UR22, URZ ;  /* 0x0000001618137299 */ /* 0x000fe4000800063f */
[----:B------:R-:W-:-:S02]  /*152f0*/  ULOP3.LUT UR20, URZ, UR23, URZ, 0x33, !UPT ;  /* 0x000000173f147292 */ /* 0x000fc4000f8e333f */
[----:B------:R-:W-:Y:S01]  /*15300*/  UIADD3 UR21, UR29, UR21, URZ ;  /* 0x000000151d157290 */ /* 0x000fe2000fffe03f */
[----:B-1----:R-:W-:-:S15]  /*15310*/  @P1 R2UR UR52, R2 ;  /* 0x00000000023412ca */ /* 0x002fde00000e0000 */
.L_x_344:
[----:B------:R-:W1:Y:S01]  /*15320*/  LDC.64 R2, c[0x0][0x8f8] ;  /* 0x00023e00ff027b82 */ /* 0x000e620000000a00 */
[----:B------:R-:W-:Y:S01]  /*15330*/  UIADD3 UR8, UP1, UR8, UR28, URZ ;  /* 0x0000001c08087290 */ /* 0x000fe2000ff3e03f */
[----:B------:R-:W-:Y:S01]  /*15340*/  ISETP.NE.AND P2, PT, R15, RZ, PT ;  /* 0x000000ff0f00720c */ /* 0x000fe20003f45270 */
[----:B------:R-:W-:Y:S01]  /*15350*/  UMOV UR22, 0xffffffff ;  /* 0xffffffff00167882 */ /* 0x000fe20000000000 */
[----:B------:R-:W-:Y:S01]  /*15360*/  UMOV UR23, 0xffffffff ;  /* 0xffffffff00177882 */ /* 0x000fe20000000000 */
[----:B------:R-:W-:Y:S01]  /*15370*/  UIADD3.X UR7, UR7, UR21, URZ, UP1, !UPT ;  /* 0x0000001507077290 */ /* 0x000fe20008ffe43f */
[----:B------:R-:W-:Y:S01]  /*15380*/  MOV R19, RZ ;  /* 0x000000ff00137202 */ /* 0x000fe20000000f00 */
[----:B------:R-:W-:Y:S01]  /*15390*/  UMOV UR24, 0xffffffff ;  /* 0xffffffff00187882 */ /* 0x000fe20000000000 */
[----:B-1----:R-:W-:-:S03]  /*153a0*/  ISETP.LE.U32.AND P1, PT, R2, UR8, PT ;  /* 0x0000000802007c0c */ /* 0x002fc6000bf23070 */
[----:B------:R-:W-:-:S05]  /*153b0*/  IMAD.U32 R2, RZ, RZ, UR7 ;  /* 0x00000007ff027e24 */ /* 0x000fca000f8e00ff */
[----:B------:R-:W-:-:S13]  /*153c0*/  ISETP.GE.U32.AND.EX P1, PT, R2, R3, PT, P1 ;  /* 0x000000030200720c */ /* 0x000fda0003f26110 */
[----:B---345:R-:W-:Y:S05]  /*153d0*/  @P2 BRA P1, `(.L_x_324) ;  /* 0x0000001800442947 */ /* 0x038fea0000800000 */
[----:B------:R-:W-:-:S04]  /*153e0*/  IADD3 R2, P2, R6, UR5, RZ ;  /* 0x0000000506027c10 */ /* 0x000fc8000ff5e0ff */
[----:B------:R-:W-:Y:S02]  /*153f0*/  ISETP.GT.U32.AND P1, PT, R2, UR8, PT ;  /* 0x0000000802007c0c */ /* 0x000fe4000bf24070 */
[----:B------:R-:W-:-:S04]  /*15400*/  IADD3.X R2, R7, UR6, RZ, P2, !PT ;  /* 0x0000000607027c10 */ /* 0x000fc800097fe4ff */
[----:B------:R-:W-:-:S13]  /*15410*/  ISETP.GT.U32.AND.EX P1, PT, R2, UR7, PT, P1 ;  /* 0x0000000702007c0c */ /* 0x000fda000bf24110 */
[----:B------:R-:W-:Y:S05]  /*15420*/  @P1 BRA `(.L_x_325) ;  /* 0x0000001400241947 */ /* 0x000fea0003800000 */
[----:B------:R-:W-:Y:S01]  /*15430*/  VIADD R11, R21, UR4 ;  /* 0x00000004150b7c36 */ /* 0x000fe20008000000 */
[----:B------:R-:W-:Y:S01]  /*15440*/  ULDC UR22, c[0x0][0x910] ;  /* 0x0002440000167ab9 */ /* 0x000fe20000000800 */
[----:B------:R-:W-:Y:S01]  /*15450*/  MOV R23, R8 ;  /* 0x0000000800177202 */ /* 0x000fe20000000f00 */
[----:B------:R-:W-:Y:S02]  /*15460*/  IMAD.MOV.U32 R16, RZ, RZ, R0 ;  /* 0x000000ffff107224 */ /* 0x000fe400078e0000 */
[----:B------:R-:W-:-:S04]  /*15470*/  IADD3 R12, R11, 0x20, RZ ;  /* 0x000000200b0c7810 */ /* 0x000fc80007ffe0ff */
[----:B------:R-:W-:-:S13]  /*15480*/  ISETP.GE.AND P1, PT, R12, UR22, PT ;  /* 0x000000160c007c0c */ /* 0x000fda000bf26270 */
[----:B------:R-:W1:Y:S01]  /*15490*/  @!P1 LDC.64 R2, c[0x0][0x918] ;  /* 0x00024600ff029b82 */ /* 0x000e620000000a00 */
[----:B------:R-:W-:Y:S01]  /*154a0*/  @!P1 VIADD R7, R11, 0x20 ;  /* 0x000000200b079836 */ /* 0x000fe20000000000 */
[----:B------:R-:W-:Y:S01]  /*154b0*/  BSSY B0, `(.L_x_326) ;  /* 0x0000064000007945 */ /* 0x000fe20003800000 */
[----:B------:R-:W-:Y:S02]  /*154c0*/  MOV R6, 0x7fffffff ;  /* 0x7fffffff00067802 */ /* 0x000fe40000000f00 */
[----:B-1----:R-:W-:-:S05]  /*154d0*/  @!P1 IMAD.WIDE R2, R7, 0xc, R2 ;  /* 0x0000000c07029825 */ /* 0x002fca00078e0202 */
[----:B------:R1:W5:Y:S04]  /*154e0*/  @!P1 LDG.E R8, desc[UR38][R2.64] ;  /* 0x0000002602089981 */ /* 0x000368000c1e1900 */
[----:B------:R1:W5:Y:S01]  /*154f0*/  @!P1 LDG.E R0, desc[UR38][R2.64+0x4] ;  /* 0x0000042602009981 */ /* 0x000362000c1e1900 */
[----:B------:R-:W-:Y:S01]  /*15500*/  ISETP.GE.AND P1, PT, R11, UR22, PT ;  /* 0x000000160b007c0c */ /* 0x000fe2000bf26270 */
[----:B------:R-:W-:-:S12]  /*15510*/  IMAD.MOV.U32 R7, RZ, RZ, RZ ;  /* 0x000000ffff077224 */ /* 0x000fd800078e00ff */
[----:B-1----:R-:W-:Y:S05]  /*15520*/  @P1 BRA `(.L_x_327) ;  /* 0x0000000400701947 */ /* 0x002fea0003800000 */
[----:B------:R-:W-:Y:S01]  /*15530*/  IABS R7, R9 ;  /* 0x0000000900077213 */ /* 0x000fe20000000000 */
[----:B------:R-:W-:Y:S01]  /*15540*/  ULDC UR23, c[0x0][0x8f0] ;  /* 0x00023c0000177ab9 */ /* 0x000fe20000000800 */
[----:B------:R-:W-:Y:S02]  /*15550*/  IABS R6, R10 ;  /* 0x0000000a00067213 */ /* 0x000fe40000000000 */
[----:B------:R-:W1:Y:S01]  /*15560*/  I2F.RP R3, R7 ;  /* 0x0000000700037306 */ /* 0x000e620000209400 */
[----:B------:R-:W-:Y:S02]  /*15570*/  PLOP3.LUT P3, PT, PT, PT, UP0, 0x80, 0x0 ;  /* 0x000000000000781c */ /* 0x000fe40003f6f008 */
[C---:B------:R-:W-:Y:S02]  /*15580*/  IADD3 R22, P2, R16.reuse, UR12, RZ ;  /* 0x0000000c10167c10 */ /* 0x040fe4000ff5e0ff */
[C---:B------:R-:W-:Y:S02]  /*15590*/  IADD3 R20, P1, R23.reuse, UR11, RZ ;  /* 0x0000000b17147c10 */ /* 0x040fe4000ff3e0ff */
[----:B------:R-:W-:Y:S01]  /*155a0*/  LEA.HI.X.SX32 R25, R16, UR14, 0x1, P2 ;  /* 0x0000000e10197c11 */ /* 0x000fe200090f0eff */
[----:B------:R-:W3:Y:S01]  /*155b0*/  I2F.RP R2, R6 ;  /* 0x0000000600027306 */ /* 0x000ee20000209400 */
[----:B------:R-:W-:-:S07]  /*155c0*/  LEA.HI.X.SX32 R27, R23, UR13, 0x1, P1 ;  /* 0x0000000d171b7c11 */ /* 0x000fce00088f0eff */
[----:B-1----:R-:W1:Y:S08]  /*155d0*/  MUFU.RCP R3, R3 ;  /* 0x0000000300037308 */ /* 0x002e700000001000 */
[----:B---3--:R-:W3:Y:S01]  /*155e0*/  MUFU.RCP R2, R2 ;  /* 0x0000000200027308 */ /* 0x008ee20000001000 */
[----:B-1----:R-:W-:-:S07]  /*155f0*/  IADD3 R19, R3, 0xffffffe, RZ ;  /* 0x0ffffffe03137810 */ /* 0x002fce0007ffe0ff */
[----:B------:R-:W1:Y:S01]  /*15600*/  F2I.FTZ.U32.TRUNC.NTZ R19, R19 ;  /* 0x0000001300137305 */ /* 0x000e62000021f000 */
[----:B---3--:R-:W-:-:S07]  /*15610*/  VIADD R17, R2, 0xffffffe ;  /* 0x0ffffffe02117836 */ /* 0x008fce0000000000 */
[----:B------:R-:W3:Y:S01]  /*15620*/  F2I.FTZ.U32.TRUNC.NTZ R17, R17 ;  /* 0x0000001100117305 */ /* 0x000ee2000021f000 */
[----:B-1----:R-:W-:Y:S01]  /*15630*/  IADD3 R18, RZ, -R19, RZ ;  /* 0x80000013ff127210 */ /* 0x002fe20007ffe0ff */
[----:B---3--:R-:W-:Y:S01]  /*15640*/  IMAD.MOV R16, RZ, RZ, -R17 ;  /* 0x000000ffff107224 */ /* 0x008fe200078e0a11 */
[----:B------:R-:W-:Y:S06]  /*15650*/  @!P3 BRA `(.L_x_328) ;  /* 0x000000000034b947 */ /* 0x000fec0003800000 */
[----:B------:R-:W-:Y:S01]  /*15660*/  ULDC UR4, c[0x0][0x8dc] ;  /* 0x0002370000047ab9 */ /* 0x000fe20000000800 */
[----:B------:R-:W-:Y:S01]  /*15670*/  ULDC.64 UR24, c[0x0][0x8d0] ;  /* 0x0002340000187ab9 */ /* 0x000fe20000000a00 */
[----:B------:R-:W-:-:S04]  /*15680*/  IADD3 R3, P1, R20, UR4, RZ ;  /* 0x0000000414037c10 */ /* 0x000fc8000ff3e0ff */
[----:B------:R-:W-:-:S05]  /*15690*/  IADD3.X R23, RZ, R27, RZ, P1, !PT ;  /* 0x0000001bff177210 */ /* 0x000fca0000ffe4ff */
[----:B------:R-:W-:-:S04]  /*156a0*/  IMAD.WIDE.U32 R4, R23, UR24, RZ ;  /* 0x0000001817047c25 */ /* 0x000fc8000f8e00ff */
[----:B------:R-:W-:-:S04]  /*156b0*/  IMAD.WIDE.U32 R4, P1, R3, UR25, R4 ;  /* 0x0000001903047c25 */ /* 0x000fc8000f820004 */
[----:B------:R-:W-:Y:S01]  /*156c0*/  IMAD.WIDE.U32 R2, R3, UR24, RZ ;  /* 0x0000001803027c25 */ /* 0x000fe2000f8e00ff */
[----:B------:R-:W-:-:S04]  /*156d0*/  MOV R2, R5 ;  /* 0x0000000500027202 */ /* 0x000fc80000000f00 */
[----:B------:R-:W-:Y:S01]  /*156e0*/  IADD3 RZ, P2, R3, R4, RZ ;  /* 0x0000000403ff7210 */ /* 0x000fe20007f5e0ff */
[----:B------:R-:W-:-:S04]  /*156f0*/  IMAD.X R3, RZ, RZ, RZ, P1 ;  /* 0x000000ffff037224 */ /* 0x000fc800008e06ff */
[----:B------:R-:W-:-:S04]  /*15700*/  IMAD.WIDE.U32.X R2, R23, UR25, R2, P2 ;  /* 0x0000001917027c25 */ /* 0x000fc800090e0402 */
[----:B------:R-:W-:Y:S01]  /*15710*/  IMAD.MOV.U32 R20, RZ, RZ, R2 ;  /* 0x000000ffff147224 */ /* 0x000fe200078e0002 */
[----:B------:R-:W-:-:S07]  /*15720*/  MOV R27, R3 ;  /* 0x00000003001b7202 */ /* 0x000fce0000000f00 */
.L_x_328:
[----:B------:R-:W-:Y:S05]  /*15730*/  @!P0 BRA `(.L_x_329) ;  /* 0x0000000000348947 */ /* 0x000fea0003800000 */
[----:B------:R-:W-:Y:S01]  /*15740*/  ULDC UR4, c[0x0][0x8f4] ;  /* 0x00023d0000047ab9 */ /* 0x000fe20000000800 */
[----:B------:R-:W-:Y:S01]  /*15750*/  ULDC.64 UR24, c[0x0][0x8e8] ;  /* 0x00023a0000187ab9 */ /* 0x000fe20000000a00 */
[----:B------:R-:W-:-:S05]  /*15760*/  IADD3 R3, P1, R22, UR4, RZ ;  /* 0x0000000416037c10 */ /* 0x000fca000ff3e0ff */
[----:B------:R-:W-:-:S04]  /*15770*/  IMAD.X R23, RZ, RZ, R25, P1 ;  /* 0x000000ffff177224 */ /* 0x000fc800008e0619 */
[----:B------:R-:W-:-:S04]  /*15780*/  IMAD.WIDE.U32 R4, R23, UR24, RZ ;  /* 0x0000001817047c25 */ /* 0x000fc8000f8e00ff */
[----:B------:R-:W-:-:S04]  /*15790*/  IMAD.WIDE.U32 R4, P1, R3, UR25, R4 ;  /* 0x0000001903047c25 */ /* 0x000fc8000f820004 */
[----:B------:R-:W-:-:S04]  /*157a0*/  IMAD.WIDE.U32 R2, R3, UR24, RZ ;  /* 0x0000001803027c25 */ /* 0x000fc8000f8e00ff */
[----:B------:R-:W-:Y:S01]  /*157b0*/  IMAD.MOV.U32 R2, RZ, RZ, R5 ;  /* 0x000000ffff027224 */ /* 0x000fe200078e0005 */
[----:B------:R-:W-:Y:S02]  /*157c0*/  IADD3 RZ, P2, R3, R4, RZ ;  /* 0x0000000403ff7210 */ /* 0x000fe40007f5e0ff */
[----:B------:R-:W-:-:S03]  /*157d0*/  IADD3.X R3, RZ, RZ, RZ, P1, !PT ;  /* 0x000000ffff037210 */ /* 0x000fc60000ffe4ff */
[----:B------:R-:W-:-:S04]  /*157e0*/  IMAD.WIDE.U32.X R2, R23, UR25, R2, P2 ;  /* 0x0000001917027c25 */ /* 0x000fc800090e0402 */
[----:B------:R-:W-:Y:S01]  /*157f0*/  IMAD.MOV.U32 R25, RZ, RZ, R3 ;  /* 0x000000ffff197224 */ /* 0x000fe200078e0003 */
[----:B------:R-:W-:-:S07]  /*15800*/  MOV R22, R2 ;  /* 0x0000000200167202 */ /* 0x000fce0000000f00 */
.L_x_329:
[----:B------:R-:W-:Y:S01]  /*15810*/  MOV R2, RZ ;  /* 0x000000ff00027202 */ /* 0x000fe20000000f00 */
[----:B------:R-:W-:Y:S01]  /*15820*/  IMAD R18, R18, R7, RZ ;  /* 0x0000000712127224 */ /* 0x000fe200078e02ff */
[----:B------:R-:W-:Y:S01]  /*15830*/  SHF.R.U64 R22, R22, UR23, R25 ;  /* 0x0000001716167c19 */ /* 0x000fe20008001219 */
[----:B------:R-:W-:Y:S01]  /*15840*/  IMAD.MOV.U32 R3, RZ, RZ, R19 ;  /* 0x000000ffff037224 */ /* 0x000fe200078e0013 */
[----:B------:R-:W-:Y:S01]  /*15850*/  ULDC UR4, c[0x0][0x8d8] ;  /* 0x0002360000047ab9 */ /* 0x000fe20000000800 */
[----:B------:R-:W-:Y:S01]  /*15860*/  IMAD R4, R16, R6, RZ ;  /* 0x0000000610047224 */ /* 0x000fe200078e02ff */
[----:B------:R-:W-:Y:S01]  /*15870*/  SHF.R.U64 R20, R20, UR4, R27 ;  /* 0x0000000414147c19 */ /* 0x000fe2000800121b */
[----:B------:R-:W-:Y:S01]  /*15880*/  IMAD.HI.U32 R19, R19, R18, R2 ;  /* 0x0000001213137227 */ /* 0x000fe200078e0002 */
[----:B------:R-:W-:Y:S02]  /*15890*/  MOV R3, R17 ;  /* 0x0000001100037202 */ /* 0x000fe40000000f00 */
[----:B------:R-:W-:-:S02]  /*158a0*/  IADD3 R20, R20, UR16, RZ ;  /* 0x0000001014147c10 */ /* 0x000fc4000fffe0ff */
[----:B------:R-:W-:Y:S01]  /*158b0*/  IABS R16, R9 ;  /* 0x0000000900107213 */ /* 0x000fe20000000000 */
[----:B------:R-:W-:Y:S01]  /*158c0*/  IMAD.HI.U32 R2, R17, R4, R2 ;  /* 0x0000000411027227 */ /* 0x000fe200078e0002 */
[----:B------:R-:W-:Y:S02]  /*158d0*/  IABS R3, R10 ;  /* 0x0000000a00037213 */ /* 0x000fe40000000000 */
[----:B------:R-:W-:Y:S01]  /*158e0*/  IABS R5, R20 ;  /* 0x0000001400057213 */ /* 0x000fe20000000000 */
[----:B------:R-:W-:Y:S01]  /*158f0*/  VIADD R17, R22, UR17 ;  /* 0x0000001116117c36 */ /* 0x000fe20008000000 */
[----:B------:R-:W-:Y:S01]  /*15900*/  PLOP3.LUT P5, PT, PT, PT, UP3, 0x80, 0x0 ;  /* 0x000000000000781c */ /* 0x000fe20003faf038 */
[----:B------:R-:W-:Y:S01]  /*15910*/  IMAD.MOV R18, RZ, RZ, -R16 ;  /* 0x000000ffff127224 */ /* 0x000fe200078e0a10 */
[----:B------:R-:W-:Y:S01]  /*15920*/  IADD3 R16, RZ, -R3, RZ ;  /* 0x80000003ff107210 */ /* 0x000fe20007ffe0ff */
[----:B------:R-:W-:Y:S01]  /*15930*/  IMAD.HI.U32 R2, R2, R5, RZ ;  /* 0x0000000502027227 */ /* 0x000fe200078e00ff */
[----:B------:R-:W-:-:S05]  /*15940*/  IABS R4, R17 ;  /* 0x0000001100047213 */ /* 0x000fca0000000000 */
[----:B------:R-:W-:-:S04]  /*15950*/  IMAD.HI.U32 R3, R19, R4, RZ ;  /* 0x0000000413037227 */ /* 0x000fc800078e00ff */
[----:B------:R-:W-:Y:S02]  /*15960*/  IMAD R4, R3, R18, R4 ;  /* 0x0000001203047224 */ /* 0x000fe400078e0204 */
[----:B------:R-:W-:-:S03]  /*15970*/  IMAD R3, R2, R16, R5 ;  /* 0x0000001002037224 */ /* 0x000fc600078e0205 */
[----:B------:R-:W-:Y:S02]  /*15980*/  ISETP.GT.U32.AND P2, PT, R7, R4, PT ;  /* 0x000000040700720c */ /* 0x000fe40003f44070 */
[----:B------:R-:W-:-:S11]  /*15990*/  ISETP.GT.U32.AND P1, PT, R6, R3, PT ;  /* 0x000000030600720c */ /* 0x000fd60003f24070 */
[----:B------:R-:W-:Y:S01]  /*159a0*/  @!P2 IMAD.IADD R4, R4, 0x1, -R7 ;  /* 0x000000010404a824 */ /* 0x000fe200078e0a07 */
[----:B------:R-:W-:Y:S02]  /*159b0*/  ISETP.GE.AND P2, PT, R17, RZ, PT ;  /* 0x000000ff1100720c */ /* 0x000fe40003f46270 */
[----:B------:R-:W-:Y:S02]  /*159c0*/  @!P1 IADD3 R3, R3, -R6, RZ ;  /* 0x8000000603039210 */ /* 0x000fe40007ffe0ff */
[----:B------:R-:W-:Y:S02]  /*159d0*/  ISETP.GT.U32.AND P4, PT, R7, R4, PT ;  /* 0x000000040700720c */ /* 0x000fe40003f84070 */
[----:B------:R-:W-:Y:S02]  /*159e0*/  ISETP.GT.U32.AND P3, PT, R6, R3, PT ;  /* 0x000000030600720c */ /* 0x000fe40003f64070 */
[----:B------:R-:W-:-:S09]  /*159f0*/  ISETP.GE.AND P1, PT, R20, RZ, PT ;  /* 0x000000ff1400720c */ /* 0x000fd20003f26270 */
[----:B------:R-:W-:Y:S01]  /*15a00*/  @!P4 IMAD.IADD R4, R4, 0x1, -R7 ;  /* 0x000000010404c824 */ /* 0x000fe200078e0a07 */
[----:B------:R-:W-:Y:S02]  /*15a10*/  ISETP.NE.AND P4, PT, RZ, UR10, PT ;  /* 0x0000000aff007c0c */ /* 0x000fe4000bf85270 */
[----:B------:R-:W-:Y:S01]  /*15a20*/  @!P3 IADD3 R3, R3, -R6, RZ ;  /* 0x800000060303b210 */ /* 0x000fe20007ffe0ff */
[----:B------:R-:W-:Y:S01]  /*15a30*/  @!P2 IMAD.MOV R4, RZ, RZ, -R4 ;  /* 0x000000ffff04a224 */ /* 0x000fe200078e0a04 */
[----:B------:R-:W-:Y:S02]  /*15a40*/  ISETP.NE.AND P3, PT, RZ, UR9, PT ;  /* 0x00000009ff007c0c */ /* 0x000fe4000bf65270 */
[----:B------:R-:W-:-:S07]  /*15a50*/  @!P1 IADD3 R3, -R3, RZ, RZ ;  /* 0x000000ff03039210 */ /* 0x000fce0007ffe1ff */
[----:B------:R-:W-:-:S04]  /*15a60*/  @!P4 LOP3.LUT R4, RZ, UR10, RZ, 0x33, !PT ;  /* 0x0000000aff04cc12 */ /* 0x000fc8000f8e33ff */
[----:B------:R-:W-:Y:S01]  /*15a70*/  @!P3 LOP3.LUT R3, RZ, UR9, RZ, 0x33, !PT ;  /* 0x00000009ff03bc12 */ /* 0x000fe2000f8e33ff */
[----:B------:R-:W-:-:S03]  /*15a80*/  IMAD.IADD R4, R17, 0x1, -R4 ;  /* 0x0000000111047824 */ /* 0x000fc600078e0a04 */
[----:B------:R-:W-:-:S04]  /*15a90*/  IADD3 R3, R20, -R3, RZ ;  /* 0x8000000314037210 */ /* 0x000fc80007ffe0ff */
[----:B------:R-:W-:Y:S01]  /*15aa0*/  SEL R2, R4, R3, !P5 ;  /* 0x0000000304027207 */ /* 0x000fe20006800000 */
[----:B------:R-:W-:-:S03]  /*15ab0*/  IMAD R6, R3, R4, RZ ;  /* 0x0000000403067224 */ /* 0x000fc600078e02ff */
[--C-:B------:R-:W-:Y:S01]  /*15ac0*/  SHF.R.S32.HI R5, RZ, 0x1f, R2.reuse ;  /* 0x0000001fff057819 */ /* 0x100fe20000011402 */
[----:B------:R-:W-:Y:S01]  /*15ad0*/  IMAD.MOV.U32 R4, RZ, RZ, R2 ;  /* 0x000000ffff047224 */ /* 0x000fe200078e0002 */
[----:B------:R-:W-:-:S07]  /*15ae0*/  SHF.R.S32.HI R7, RZ, 0x1f, R6 ;  /* 0x0000001fff077819 */ /* 0x000fce0000011406 */
.L_x_327:
[----:B--2---:R-:W-:Y:S05]  /*15af0*/  BSYNC B0 ;  /* 0x0000000000007941 */ /* 0x004fea0003800000 */
.L_x_326:
[----:B------:R-:W1:Y:S01]  /*15b00*/  SHFL.UP PT, R3, R6, 0x1, RZ ;  /* 0x0420000006037989 */ /* 0x000e6200000e00ff */
[----:B------:R-:W-:-:S03]  /*15b10*/  ISETP.NE.AND P1, PT, R21, RZ, PT ;  /* 0x000000ff1500720c */ /* 0x000fc60003f25270 */
[----:B------:R-:W2:Y:S01]  /*15b20*/  SHFL.UP PT, R2, R7, 0x1, RZ ;  /* 0x0420000007027989 */ /* 0x000ea200000e00ff */
[----:B-1----:R-:W-:Y:S02]  /*15b30*/  SEL R3, R3, RZ, P1 ;  /* 0x000000ff03037207 */ /* 0x002fe40000800000 */
[----:B--2---:R-:W-:Y:S02]  /*15b40*/  SEL R2, R2, RZ, P1 ;  /* 0x000000ff02027207 */ /* 0x004fe40000800000 */
[----:B------:R-:W-:-:S04]  /*15b50*/  IADD3 R18, P2, R3, R6, RZ ;  /* 0x0000000603127210 */ /* 0x000fc80007f5e0ff */
[----:B------:R-:W-:Y:S01]  /*15b60*/  IADD3.X R19, R2, R7, RZ, P2, !PT ;  /* 0x0000000702137210 */ /* 0x000fe200017fe4ff */
[----:B------:R-:W1:Y:S01]  /*15b70*/  SHFL.UP PT, R3, R18, 0x2, RZ ;  /* 0x0440000012037989 */ /* 0x000e6200000e00ff */
[----:B------:R-:W-:-:S03]  /*15b80*/  ISETP.GE.U32.AND P2, PT, R21, 0x2, PT ;  /* 0x000000021500780c */ /* 0x000fc60003f46070 */
[----:B------:R-:W2:Y:S01]  /*15b90*/  SHFL.UP PT, R2, R19, 0x2, RZ ;  /* 0x0440000013027989 */ /* 0x000ea200000e00ff */
[----:B-1----:R-:W-:-:S04]  /*15ba0*/  SEL R3, R3, RZ, P2 ;  /* 0x000000ff03037207 */ /* 0x002fc80001000000 */
[----:B------:R-:W-:Y:S02]  /*15bb0*/  IADD3 R16, P3, R3, R18, RZ ;  /* 0x0000001203107210 */ /* 0x000fe40007f7e0ff */
[----:B--2---:R-:W-:-:S03]  /*15bc0*/  SEL R2, R2, RZ, P2 ;  /* 0x000000ff02027207 */ /* 0x004fc60001000000 */
[----:B------:R-:W1:Y:S02]  /*15bd0*/  SHFL.UP PT, R3, R16, 0x4, RZ ;  /* 0x0480000010037989 */ /* 0x000e6400000e00ff */
[----:B------:R-:W-:Y:S01]  /*15be0*/  IMAD.X R17, R2, 0x1, R19, P3 ;  /* 0x0000000102117824 */ /* 0x000fe200018e0613 */
[----:B------:R-:W-:-:S04]  /*15bf0*/  ISETP.GE.U32.AND P3, PT, R21, 0x4, PT ;  /* 0x000000041500780c */ /* 0x000fc80003f66070 */
[----:B------:R-:W2:Y:S01]  /*15c00*/  SHFL.UP PT, R2, R17, 0x4, RZ ;  /* 0x0480000011027989 */ /* 0x000ea200000e00ff */
[----:B-1----:R-:W-:-:S04]  /*15c10*/  SEL R3, R3, RZ, P3 ;  /* 0x000000ff03037207 */ /* 0x002fc80001800000 */
[----:B------:R-:W-:Y:S02]  /*15c20*/  IADD3 R18, P4, R3, R16, RZ ;  /* 0x0000001003127210 */ /* 0x000fe40007f9e0ff */
[----:B--2---:R-:W-:-:S03]  /*15c30*/  SEL R2, R2, RZ, P3 ;  /* 0x000000ff02027207 */ /* 0x004fc60001800000 */
[----:B------:R-:W1:Y:S01]  /*15c40*/  SHFL.UP PT, R3, R18, 0x8, RZ ;  /* 0x0500000012037989 */ /* 0x000e6200000e00ff */
[----:B------:R-:W-:Y:S02]  /*15c50*/  IADD3.X R19, R2, R17, RZ, P4, !PT ;  /* 0x0000001102137210 */ /* 0x000fe400027fe4ff */
        /* <DEDUP_REMOVED lines=11> */
[----:B--2---:R-:W-:-:S04]  /*15d10*/  SEL R2, R2, RZ, P5 ;  /* 0x000000ff02027207 */ /* 0x004fc80002800000 */
[----:B------:R-:W-:Y:S02]  /*15d20*/  IADD3.X R18, R2, R17, RZ, P6, !PT ;  /* 0x0000001102127210 */ /* 0x000fe400037fe4ff */
[----:B------:R-:W-:-:S04]  /*15d30*/  IADD3 R2, P6, R19, UR5, RZ ;  /* 0x0000000513027c10 */ /* 0x000fc8000ffde0ff */
[----:B------:R-:W-:Y:S02]  /*15d40*/  IADD3.X R3, R18, UR6, RZ, P6, !PT ;  /* 0x0000000612037c10 */ /* 0x000fe4000b7fe4ff */
[----:B------:R-:W-:-:S04]  /*15d50*/  ISETP.GT.U32.AND P6, PT, R2, UR8, PT ;  /* 0x0000000802007c0c */ /* 0x000fc8000bfc4070 */
[----:B------:R-:W-:-:S13]  /*15d60*/  ISETP.GT.U32.AND.EX P6, PT, R3, UR7, PT, P6 ;  /* 0x0000000703007c0c */ /* 0x000fda000bfc4160 */
[----:B------:R-:W-:-:S04]  /*15d70*/  VOTE.ANY R16, PT, P6 ;  /* 0x0000000000107806 */ /* 0x000fc800030e0100 */
[----:B------:R-:W-:-:S13]  /*15d80*/  ISETP.NE.AND P6, PT, R16, RZ, PT ;  /* 0x000000ff1000720c */ /* 0x000fda0003fc5270 */
[----:B------:R-:W-:Y:S05]  /*15d90*/  @P6 BRA `(.L_x_330) ;  /* 0x0000000800786947 */ /* 0x000fea0003800000 */
[----:B------:R-:W-:Y:S01]  /*15da0*/  IMAD.MOV.U32 R19, RZ, RZ, R2 ;  /* 0x000000ffff137224 */ /* 0x000fe200078e0002 */
[----:B------:R-:W-:Y:S01]  /*15db0*/  MOV R20, R3 ;  /* 0x0000000300147202 */ /* 0x000fe20000000f00 */
[----:B------:R-:W-:Y:S01]  /*15dc0*/  ULDC UR22, c[0x0][0x910] ;  /* 0x0002440000167ab9 */ /* 0x000fe20000000800 */
[----:B------:R-:W-:Y:S01]  /*15dd0*/  ULDC UR23, c[0x0][0x8f4] ;  /* 0x00023d0000177ab9 */ /* 0x000fe20000000800 */
[----:B------:R-:W-:Y:S01]  /*15de0*/  ULDC UR4, c[0x0][0x8dc] ;  /* 0x0002370000047ab9 */ /* 0x000fe20000000800 */
[----:B------:R-:W-:Y:S01]  /*15df0*/  ULDC UR30, c[0x0][0x8d8] ;  /* 0x00023600001e7ab9 */ /* 0x000fe20000000800 */
[----:B------:R-:W-:Y:S01]  /*15e00*/  ULDC UR31, c[0x0][0x8f0] ;  /* 0x00023c00001f7ab9 */ /* 0x000fe20000000800 */
[----:B------:R-:W-:Y:S01]  /*15e10*/  ULDC.64 UR24, c[0x0][0x8d0] ;  /* 0x0002340000187ab9 */ /* 0x000fe20000000a00 */
[----:B------:R-:W-:-:S05]  /*15e20*/  ULDC.64 UR26, c[0x0][0x8e8] ;  /* 0x00023a00001a7ab9 */ /* 0x000fca0000000a00 */
.L_x_335:
[----:B------:R-:W-:Y:S01]  /*15e30*/  IMAD.MOV.U32 R11, RZ, RZ, R12 ;  /* 0x000000ffff0b7224 */ /* 0x000fe200078e000c */
[----:B------:R-:W-:Y:S01]  /*15e40*/  IADD3 R12, R12, 0x20, RZ ;  /* 0x000000200c0c7810 */ /* 0x000fe20007ffe0ff */
[----:B-----5:R-:W-:Y:S01]  /*15e50*/  IMAD.MOV.U32 R17, RZ, RZ, R0 ;  /* 0x000000ffff117224 */ /* 0x020fe200078e0000 */
[----:B------:R-:W-:Y:S02]  /*15e60*/  MOV R16, R8 ;  /* 0x0000000800107202 */ /* 0x000fe40000000f00 */
[----:B------:R-:W-:-:S13]  /*15e70*/  ISETP.GE.AND P6, PT, R12, UR22, PT ;  /* 0x000000160c007c0c */ /* 0x000fda000bfc6270 */
[----:B------:R-:W1:Y:S01]  /*15e80*/  @!P6 LDC.64 R2, c[0x0][0x918] ;  /* 0x00024600ff02eb82 */ /* 0x000e620000000a00 */
[----:B------:R-:W2:Y:S01]  /*15e90*/  SHFL.IDX PT, R20, R20, 0x1f, 0x1f ;  /* 0x03e01f0014147f89 */ /* 0x000ea200000e0000 */
[----:B------:R-:W-:-:S03]  /*15ea0*/  @!P6 VIADD R7, R11, 0x20 ;  /* 0x000000200b07e836 */ /* 0x000fc60000000000 */
[----:B------:R-:W3:Y:S01]  /*15eb0*/  SHFL.IDX PT, R19, R19, 0x1f, 0x1f ;  /* 0x03e01f0013137f89 */ /* 0x000ee200000e0000 */
[----:B------:R-:W-:Y:S01]  /*15ec0*/  BSSY B0, `(.L_x_331) ;  /* 0x0000064000007945 */ /* 0x000fe20003800000 */
[----:B-1----:R-:W-:-:S05]  /*15ed0*/  @!P6 IMAD.WIDE R2, R7, 0xc, R2 ;  /* 0x0000000c0702e825 */ /* 0x002fca00078e0202 */
[----:B------:R1:W5:Y:S04]  /*15ee0*/  @!P6 LDG.E R8, desc[UR38][R2.64] ;  /* 0x000000260208e981 */ /* 0x000368000c1e1900 */
[----:B------:R1:W5:Y:S01]  /*15ef0*/  @!P6 LDG.E R0, desc[UR38][R2.64+0x4] ;  /* 0x000004260200e981 */ /* 0x000362000c1e1900 */
[----:B------:R-:W-:Y:S01]  /*15f00*/  ISETP.GE.AND P6, PT, R11, UR22, PT ;  /* 0x000000160b007c0c */ /* 0x000fe2000bfc6270 */
[----:B------:R-:W-:Y:S01]  /*15f10*/  IMAD.MOV.U32 R7, RZ, RZ, RZ ;  /* 0x000000ffff077224 */ /* 0x000fe200078e00ff */
[----:B--2---:R-:W-:Y:S02]  /*15f20*/  R2UR UR6, R20 ;  /* 0x00000000140672ca */ /* 0x004fe400000e0000 */
[----:B---3--:R-:W-:Y:S02]  /*15f30*/  R2UR UR5, R19 ;  /* 0x00000000130572ca */ /* 0x008fe400000e0000 */
[----:B------:R-:W-:-:S07]  /*15f40*/  MOV R6, 0x7fffffff ;  /* 0x7fffffff00067802 */ /* 0x000fce0000000f00 */
[----:B-1----:R-:W-:Y:S06]  /*15f50*/  @P6 BRA `(.L_x_332) ;  /* 0x0000000400686947 */ /* 0x002fec0003800000 */
[----:B------:R-:W-:-:S04]  /*15f60*/  IADD3 R18, P6, R16, UR11, RZ ;  /* 0x0000000b10127c10 */ /* 0x000fc8000ffde0ff */
[----:B------:R-:W-:Y:S02]  /*15f70*/  LEA.HI.X.SX32 R23, R16, UR13, 0x1, P6 ;  /* 0x0000000d10177c11 */ /* 0x000fe4000b0f0eff */
[----:B------:R-:W-:Y:S02]  /*15f80*/  IABS R16, R9 ;  /* 0x0000000900107213 */ /* 0x000fe40000000000 */
[C---:B------:R-:W-:Y:S02]  /*15f90*/  IADD3 R20, P6, R17.reuse, UR12, RZ ;  /* 0x0000000c11147c10 */ /* 0x040fe4000ffde0ff */
[----:B------:R-:W1:Y:S02]  /*15fa0*/  I2F.RP R2, R16 ;  /* 0x0000001000027306 */ /* 0x000e640000209400 */
[----:B------:R-:W-:Y:S02]  /*15fb0*/  LEA.HI.X.SX32 R25, R17, UR14, 0x1, P6 ;  /* 0x0000000e11197c11 */ /* 0x000fe4000b0f0eff */
[----:B------:R-:W-:-:S04]  /*15fc0*/  PLOP3.LUT P6, PT, PT, PT, UP0, 0x80, 0x0 ;  /* 0x000000000000781c */ /* 0x000fc80003fcf008 */
[----:B-1----:R-:W1:Y:S02]  /*15fd0*/  MUFU.RCP R2, R2 ;  /* 0x0000000200027308 */ /* 0x002e640000001000 */
[----:B-1----:R-:W-:-:S06]  /*15fe0*/  IADD3 R17, R2, 0xffffffe, RZ ;  /* 0x0ffffffe02117810 */ /* 0x002fcc0007ffe0ff */
[----:B------:R-:W1:Y:S02]  /*15ff0*/  F2I.FTZ.U32.TRUNC.NTZ R17, R17 ;  /* 0x0000001100117305 */ /* 0x000e64000021f000 */
[----:B-1----:R-:W-:Y:S01]  /*16000*/  IMAD.MOV R19, RZ, RZ, -R17 ;  /* 0x000000ffff137224 */ /* 0x002fe200078e0a11 */
[----:B------:R-:W-:Y:S06]  /*16010*/  @!P6 BRA `(.L_x_333) ;  /* 0x00000000002ce947 */ /* 0x000fec0003800000 */
[----:B------:R-:W-:-:S04]  /*16020*/  IADD3 R7, P6, R18, UR4, RZ ;  /* 0x0000000412077c10 */ /* 0x000fc8000ffde0ff */
[----:B------:R-:W-:-:S05]  /*16030*/  IADD3.X R23, RZ, R23, RZ, P6, !PT ;  /* 0x00000017ff177210 */ /* 0x000fca00037fe4ff */
[----:B------:R-:W-:-:S04]  /*16040*/  IMAD.WIDE.U32 R4, R23, UR24, RZ ;  /* 0x0000001817047c25 */ /* 0x000fc8000f8e00ff */
[----:B------:R-:W-:-:S04]  /*16050*/  IMAD.WIDE.U32 R4, P6, R7, UR25, R4 ;  /* 0x0000001907047c25 */ /* 0x000fc8000f8c0004 */
[----:B------:R-:W-:Y:S01]  /*16060*/  IMAD.WIDE.U32 R6, R7, UR24, RZ ;  /* 0x0000001807067c25 */ /* 0x000fe2000f8e00ff */
[----:B------:R-:W-:-:S03]  /*16070*/  MOV R2, R5 ;  /* 0x0000000500027202 */ /* 0x000fc60000000f00 */
[----:B------:R-:W-:Y:S01]  /*16080*/  IMAD.X R3, RZ, RZ, RZ, P6 ;  /* 0x000000ffff037224 */ /* 0x000fe200030e06ff */
[----:B------:R-:W-:-:S05]  /*16090*/  IADD3 RZ, P6, R7, R4, RZ ;  /* 0x0000000407ff7210 */ /* 0x000fca0007fde0ff */
[----:B------:R-:W-:-:S04]  /*160a0*/  IMAD.WIDE.U32.X R2, R23, UR25, R2, P6 ;  /* 0x0000001917027c25 */ /* 0x000fc8000b0e0402 */
[----:B------:R-:W-:Y:S01]  /*160b0*/  IMAD.MOV.U32 R18, RZ, RZ, R2 ;  /* 0x000000ffff127224 */ /* 0x000fe200078e0002 */
[----:B------:R-:W-:-:S07]  /*160c0*/  MOV R23, R3 ;  /* 0x0000000300177202 */ /* 0x000fce0000000f00 */
.L_x_333:
        /* <DEDUP_REMOVED lines=12> */
.L_x_334:
[----:B------:R-:W-:Y:S01]  /*16190*/  IABS R2, R9 ;  /* 0x0000000900027213 */ /* 0x000fe20000000000 */
[----:B------:R-:W-:Y:S01]  /*161a0*/  IMAD R5, R19, R16, RZ ;  /* 0x0000001013057224 */ /* 0x000fe200078e02ff */
[----:B------:R-:W-:Y:S01]  /*161b0*/  SHF.R.U64 R4, R20, UR31, R25 ;  /* 0x0000001f14047c19 */ /* 0x000fe20008001219 */
[----:B------:R-:W-:Y:S01]  /*161c0*/  IMAD.MOV.U32 R3, RZ, RZ, R17 ;  /* 0x000000ffff037224 */ /* 0x000fe200078e0011 */
[----:B------:R-:W-:Y:S01]  /*161d0*/  SHF.R.U64 R18, R18, UR30, R23 ;  /* 0x0000001e12127c19 */ /* 0x000fe20008001217 */
[----:B------:R-:W-:Y:S01]  /*161e0*/  IMAD.MOV R7, RZ, RZ, -R2 ;  /* 0x000000ffff077224 */ /* 0x000fe200078e0a02 */
[----:B------:R-:W-:Y:S02]  /*161f0*/  IADD3 R4, R4, UR17, RZ ;  /* 0x0000001104047c10 */ /* 0x000fe4000fffe0ff */
[----:B------:R-:W-:Y:S02]  /*16200*/  MOV R2, RZ ;  /* 0x000000ff00027202 */ /* 0x000fe40000000f00 */
[----:B------:R-:W-:-:S03]  /*16210*/  IABS R6, R4 ;  /* 0x0000000400067213 */ /* 0x000fc60000000000 */
[----:B------:R-:W-:Y:S01]  /*16220*/  IMAD.HI.U32 R2, R17, R5, R2 ;  /* 0x0000000511027227 */ /* 0x000fe200078e0002 */
[----:B------:R-:W-:Y:S02]  /*16230*/  IABS R17, R10 ;  /* 0x0000000a00117213 */ /* 0x000fe40000000000 */
[----:B------:R-:W-:Y:S01]  /*16240*/  MOV R5, R6 ;  /* 0x0000000600057202 */ /* 0x000fe20000000f00 */
[----:B------:R-:W-:Y:S01]  /*16250*/  IMAD.MOV.U32 R3, RZ, RZ, R7 ;  /* 0x000000ffff037224 */ /* 0x000fe200078e0007 */
[----:B------:R-:W1:Y:S01]  /*16260*/  I2F.RP R6, R17 ;  /* 0x0000001100067306 */ /* 0x000e620000209400 */
[----:B------:R-:W-:Y:S02]  /*16270*/  VIADD R7, R18, UR16 ;  /* 0x0000001012077c36 */ /* 0x000fe40008000000 */
[----:B------:R-:W-:-:S03]  /*16280*/  IMAD.HI.U32 R2, R2, R5, RZ ;  /* 0x0000000502027227 */ /* 0x000fc600078e00ff */
[----:B------:R-:W-:Y:S01]  /*16290*/  IABS R18, R7 ;  /* 0x0000000700127213 */ /* 0x000fe20000000000 */
[----:B------:R-:W-:-:S05]  /*162a0*/  IMAD R5, R2, R3, R5 ;  /* 0x0000000302057224 */ /* 0x000fca00078e0205 */
[----:B------:R-:W-:Y:S01]  /*162b0*/  ISETP.GT.U32.AND P6, PT, R16, R5, PT ;  /* 0x000000051000720c */ /* 0x000fe20003fc4070 */
[----:B-1----:R-:W1:-:S12]  /*162c0*/  MUFU.RCP R6, R6 ;  /* 0x0000000600067308 */ /* 0x002e580000001000 */
[----:B------:R-:W-:Y:S01]  /*162d0*/  @!P6 IADD3 R5, R5, -R16, RZ ;  /* 0x800000100505e210 */ /* 0x000fe20007ffe0ff */
[----:B-1----:R-:W-:-:S04]  /*162e0*/  VIADD R2, R6, 0xffffffe ;  /* 0x0ffffffe06027836 */ /* 0x002fc80000000000 */
[----:B------:R1:W2:Y:S02]  /*162f0*/  F2I.FTZ.U32.TRUNC.NTZ R3, R2 ;  /* 0x0000000200037305 */ /* 0x0002a4000021f000 */
[----:B-1----:R-:W-:Y:S02]  /*16300*/  MOV R2, RZ ;  /* 0x000000ff00027202 */ /* 0x002fe40000000f00 */
[----:B--2---:R-:W-:-:S05]  /*16310*/  IADD3 R20, RZ, -R3, RZ ;  /* 0x80000003ff147210 */ /* 0x004fca0007ffe0ff */
[----:B------:R-:W-:Y:S01]  /*16320*/  IMAD R19, R20, R17, RZ ;  /* 0x0000001114137224 */ /* 0x000fe200078e02ff */
[----:B------:R-:W-:-:S03]  /*16330*/  IABS R20, R10 ;  /* 0x0000000a00147213 */ /* 0x000fc60000000000 */
[----:B------:R-:W-:Y:S01]  /*16340*/  IMAD.HI.U32 R6, R3, R19, R2 ;  /* 0x0000001303067227 */ /* 0x000fe200078e0002 */
[----:B------:R-:W-:-:S03]  /*16350*/  MOV R3, R18 ;  /* 0x0000001200037202 */ /* 0x000fc60000000f00 */
[----:B------:R-:W-:Y:S02]  /*16360*/  IMAD.MOV R20, RZ, RZ, -R20 ;  /* 0x000000ffff147224 */ /* 0x000fe400078e0a14 */
[----:B------:R-:W-:-:S04]  /*16370*/  IMAD.HI.U32 R2, R6, R3, RZ ;  /* 0x0000000306027227 */ /* 0x000fc800078e00ff */
[----:B------:R-:W-:-:S04]  /*16380*/  IMAD.MOV.U32 R18, RZ, RZ, R20 ;  /* 0x000000ffff127224 */ /* 0x000fc800078e0014 */
[----:B------:R-:W-:-:S05]  /*16390*/  IMAD R2, R2, R18, R3 ;  /* 0x0000001202027224 */ /* 0x000fca00078e0203 */
[----:B------:R-:W-:-:S13]  /*163a0*/  ISETP.GT.U32.AND P6, PT, R17, R2, PT ;  /* 0x000000021100720c */ /* 0x000fda0003fc4070 */
[----:B------:R-:W-:Y:S02]  /*163b0*/  @!P6 IADD3 R2, R2, -R17, RZ ;  /* 0x800000110202e210 */ /* 0x000fe40007ffe0ff */
[----:B------:R-:W-:-:S13]  /*163c0*/  ISETP.GT.U32.AND P6, PT, R16, R5, PT ;  /* 0x000000051000720c */ /* 0x000fda0003fc4070 */
[----:B------:R-:W-:Y:S01]  /*163d0*/  @!P6 IMAD.IADD R5, R5, 0x1, -R16 ;  /* 0x000000010505e824 */ /* 0x000fe200078e0a10 */
[----:B------:R-:W-:-:S03]  /*163e0*/  ISETP.GT.U32.AND P6, PT, R17, R2, PT ;  /* 0x000000021100720c */ /* 0x000fc60003fc4070 */
[----:B------:R-:W-:-:S10]  /*163f0*/  IMAD.MOV.U32 R3, RZ, RZ, R5 ;  /* 0x000000ffff037224 */ /* 0x000fd400078e0005 */
[----:B------:R-:W-:Y:S02]  /*16400*/  @!P6 IADD3 R2, R2, -R17, RZ ;  /* 0x800000110202e210 */ /* 0x000fe40007ffe0ff */
[----:B------:R-:W-:-:S13]  /*16410*/  ISETP.GE.AND P6, PT, R4, RZ, PT ;  /* 0x000000ff0400720c */ /* 0x000fda0003fc6270 */
[----:B------:R-:W-:Y:S02]  /*16420*/  @!P6 IADD3 R3, -R3, RZ, RZ ;  /* 0x000000ff0303e210 */ /* 0x000fe40007ffe1ff */
        /* <DEDUP_REMOVED lines=11> */
[----:B------:R-:W-:Y:S02]  /*164e0*/  SHF.R.S32.HI R5, RZ, 0x1f, R4 ;  /* 0x0000001fff057819 */ /* 0x000fe40000011404 */
[----:B------:R-:W-:-:S07]  /*164f0*/  SHF.R.S32.HI R7, RZ, 0x1f, R6 ;  /* 0x0000001fff077819 */ /* 0x000fce0000011406 */
.L_x_332:
[----:B------:R-:W-:Y:S05]  /*16500*/  BSYNC B0 ;  /* 0x0000000000007941 */ /* 0x000fea0003800000 */
.L_x_331:
[----:B------:R-:W1:Y:S04]  /*16510*/  SHFL.UP PT, R3, R6, 0x1, RZ ;  /* 0x0420000006037989 */ /* 0x000e6800000e00ff */
[----:B------:R-:W2:Y:S01]  /*16520*/  SHFL.UP PT, R2, R7, 0x1, RZ ;  /* 0x0420000007027989 */ /* 0x000ea200000e00ff */
[----:B-1----:R-:W-:Y:S02]  /*16530*/  SEL R3, R3, RZ, P1 ;  /* 0x000000ff03037207 */ /* 0x002fe40000800000 */
[----:B--2---:R-:W-:Y:S02]  /*16540*/  SEL R2, R2, RZ, P1 ;  /* 0x000000ff02027207 */ /* 0x004fe40000800000 */
[----:B------:R-:W-:-:S04]  /*16550*/  IADD3 R18, P6, R3, R6, RZ ;  /* 0x0000000603127210 */ /* 0x000fc80007fde0ff */
[----:B------:R-:W-:Y:S01]  /*16560*/  IADD3.X R17, R2, R7, RZ, P6, !PT ;  /* 0x0000000702117210 */ /* 0x000fe200037fe4ff */
[----:B------:R-:W1:Y:S04]  /*16570*/  SHFL.UP PT, R3, R18, 0x2, RZ ;  /* 0x0440000012037989 */ /* 0x000e6800000e00ff */
[----:B------:R-:W2:Y:S01]  /*16580*/  SHFL.UP PT, R2, R17, 0x2, RZ ;  /* 0x0440000011027989 */ /* 0x000ea200000e00ff */
[----:B-1----:R-:W-:Y:S02]  /*16590*/  SEL R3, R3, RZ, P2 ;  /* 0x000000ff03037207 */ /* 0x002fe40001000000 */
[----:B--2---:R-:W-:Y:S02]  /*165a0*/  SEL R2, R2, RZ, P2 ;  /* 0x000000ff02027207 */ /* 0x004fe40001000000 */
[----:B------:R-:W-:-:S05]  /*165b0*/  IADD3 R16, P6, R3, R18, RZ ;  /* 0x0000001203107210 */ /* 0x000fca0007fde0ff */
[----:B------:R-:W-:Y:S01]  /*165c0*/  IMAD.X R23, R2, 0x1, R17, P6 ;  /* 0x0000000102177824 */ /* 0x000fe200030e0611 */
        /* <DEDUP_REMOVED lines=17> */
[----:B------:R-:W-:Y:S02]  /*166e0*/  IADD3.X R3, R16, R17, RZ, P6, !PT ;  /* 0x0000001110037210 */ /* 0x000fe400037fe4ff */
[----:B------:R-:W-:-:S04]  /*166f0*/  IADD3 R19, P6, R2, UR5, RZ ;  /* 0x0000000502137c10 */ /* 0x000fc8000ffde0ff */
[----:B------:R-:W-:Y:S02]  /*16700*/  IADD3.X R20, R3, UR6, RZ, P6, !PT ;  /* 0x0000000603147c10 */ /* 0x000fe4000b7fe4ff */
[----:B------:R-:W-:-:S04]  /*16710*/  ISETP.GT.U32.AND P6, PT, R19, UR8, PT ;  /* 0x0000000813007c0c */ /* 0x000fc8000bfc4070 */
[----:B------:R-:W-:-:S13]  /*16720*/  ISETP.GT.U32.AND.EX P6, PT, R20, UR7, PT, P6 ;  /* 0x0000000714007c0c */ /* 0x000fda000bfc4160 */
[----:B------:R-:W-:-:S04]  /*16730*/  VOTE.ANY R16, PT, P6 ;  /* 0x0000000000107806 */ /* 0x000fc800030e0100 */
[----:B------:R-:W-:-:S13]  /*16740*/  ISETP.NE.AND P6, PT, R16, RZ, PT ;  /* 0x000000ff1000720c */ /* 0x000fda0003fc5270 */
[----:B------:R-:W-:Y:S05]  /*16750*/  @!P6 BRA `(.L_x_335) ;  /* 0xfffffff400b4e947 */ /* 0x000fea000383ffff */
[----:B------:R-:W-:Y:S01]  /*16760*/  IMAD.MOV.U32 R19, RZ, RZ, R2 ;  /* 0x000000ffff137224 */ /* 0x000fe200078e0002 */
[----:B------:R-:W-:-:S07]  /*16770*/  MOV R18, R3 ;  /* 0x0000000300127202 */ /* 0x000fce0000000f00 */
.L_x_330:
[----:B------:R-:W1:Y:S08]  /*16780*/  BREV R16, R16 ;  /* 0x0000001000107301 */ /* 0x000e700000000000 */
[----:B-1----:R-:W1:Y:S02]  /*16790*/  FLO.U32.SH R17, R16 ;  /* 0x0000001000117300 */ /* 0x002e6400000e0400 */
[----:B-1----:R-:W1:Y:S02]  /*167a0*/  SHFL.IDX PT, R11, R11, R17, 0x1f ;  /* 0x00001f110b0b7589 */ /* 0x002e6400000e0000 */
[----:B-1----:R-:W-:-:S13]  /*167b0*/  R2UR UR4, R11 ;  /* 0x000000000b0472ca */ /* 0x002fda00000e0000 */
[----:B------:R-:W-:-:S05]  /*167c0*/  VIADD R23, R21, UR4 ;  /* 0x0000000415177c36 */ /* 0x000fca0008000000 */
[----:B------:R-:W-:-:S13]  /*167d0*/  ISETP.GE.AND P1, PT, R23, UR22, PT ;  /* 0x0000001617007c0c */ /* 0x000fda000bf26270 */
[----:B------:R-:W1:Y:S02]  /*167e0*/  @!P1 LDC.64 R2, c[0x0][0x918] ;  /* 0x00024600ff029b82 */ /* 0x000e640000000a00 */
[----:B-1----:R-:W-:-:S05]  /*167f0*/  @!P1 IMAD.WIDE R2, R23, 0xc, R2 ;  /* 0x0000000c17029825 */ /* 0x002fca00078e0202 */
[----:B-----5:R1:W5:Y:S04]  /*16800*/  @!P1 LDG.E R8, desc[UR38][R2.64] ;  /* 0x0000002602089981 */ /* 0x020368000c1e1900 */
[----:B------:R1:W5:Y:S01]  /*16810*/  @!P1 LDG.E R0, desc[UR38][R2.64+0x4] ;  /* 0x0000042602009981 */ /* 0x000362000c1e1900 */
[----:B------:R-:W-:-:S03]  /*16820*/  IADD3 R12, P1, P2, R19, UR5, -R6 ;  /* 0x00000005130c7c10 */ /* 0x000fc6000fa3e806 */
[----:B------:R-:W-:Y:S01]  /*16830*/  SHFL.IDX PT, R6, R6, R17, 0x1f ;  /* 0x00001f1106067589 */ /* 0x000fe200000e0000 */
[----:B------:R-:W-:-:S03]  /*16840*/  IADD3.X R18, R18, UR6, ~R7, P1, P2 ;  /* 0x0000000612127c10 */ /* 0x000fc60008fe4c07 */
[----:B------:R-:W2:Y:S04]  /*16850*/  SHFL.IDX PT, R12, R12, R17, 0x1f ;  /* 0x00001f110c0c7589 */ /* 0x000ea800000e0000 */
[----:B------:R-:W3:Y:S04]  /*16860*/  SHFL.IDX PT, R18, R18, R17, 0x1f ;  /* 0x00001f1112127589 */ /* 0x000ee800000e0000 */
[----:B------:R1:W4:Y:S04]  /*16870*/  SHFL.IDX PT, R7, R7, R17, 0x1f ;  /* 0x00001f1107077589 */ /* 0x00032800000e0000 */
[----:B------:R1:W1:Y:S04]  /*16880*/  SHFL.IDX PT, R5, R5, R17, 0x1f ;  /* 0x00001f1105057589 */ /* 0x00026800000e0000 */
[----:B------:R1:W1:Y:S01]  /*16890*/  SHFL.IDX PT, R4, R4, R17, 0x1f ;  /* 0x00001f1104047589 */ /* 0x00026200000e0000 */
[----:B--2---:R-:W-:-:S02]  /*168a0*/  R2UR UR5, R12 ;  /* 0x000000000c0572ca */ /* 0x004fc400000e0000 */
[----:B---3--:R-:W-:-:S15]  /*168b0*/  R2UR UR6, R18 ;  /* 0x00000000120672ca */ /* 0x008fde00000e0000 */
.L_x_325:
[----:B-1----:R-:W1:Y:S01]  /*168c0*/  LDC R2, c[0x0][0x910] ;  /* 0x00024400ff027b82 */ /* 0x002e620000000800 */
[----:B------:R-:W-:Y:S01]  /*168d0*/  UMOV UR22, 0xffffffff ;  /* 0xffffffff00167882 */ /* 0x000fe20000000000 */
[----:B------:R-:W-:Y:S01]  /*168e0*/  UMOV UR23, 0xffffffff ;  /* 0xffffffff00177882 */ /* 0x000fe20000000000 */
[----:B------:R-:W-:Y:S01]  /*168f0*/  UMOV UR24, 0xffffffff ;  /* 0xffffffff00187882 */ /* 0x000fe20000000000 */
[----:B------:R-:W-:Y:S02]  /*16900*/  MOV R19, RZ ;  /* 0x000000ff00137202 */ /* 0x000fe40000000f00 */
[----:B-1----:R-:W-:-:S13]  /*16910*/  ISETP.LE.AND P1, PT, R2, UR4, PT ;  /* 0x0000000402007c0c */ /* 0x002fda000bf23270 */
[----:B------:R-:W-:Y:S05]  /*16920*/  @P1 BRA `(.L_x_324) ;  /* 0x0000000000f01947 */ /* 0x000fea0003800000 */
[C---:B------:R-:W-:Y:S01]  /*16930*/  R2UR UR22, R4.reuse ;  /* 0x00000000041672ca */ /* 0x040fe200000e0000 */
[----:B------:R-:W-:Y:S01]  /*16940*/  UIADD3 UR24, UP1, -UR5, UR8, URZ ;  /* 0x0000000805187290 */ /* 0x000fe2000ff3e13f */
[----:B------:R-:W-:Y:S01]  /*16950*/  R2UR UR23, R5 ;  /* 0x00000000051772ca */ /* 0x000fe200000e0000 */
[----:B------:R-:W-:Y:S01]  /*16960*/  ULDC UR30, c[0x0][0x8c0] ;  /* 0x00023000001e7ab9 */ /* 0x000fe20000000800 */
[----:B------:R-:W-:Y:S01]  /*16970*/  ULDC UR32, c[0x0][0x8b0] ;  /* 0x00022c0000207ab9 */ /* 0x000fe20000000800 */
[----:B------:R-:W-:Y:S01]  /*16980*/  ULDC UR33, c[0x0][0x904] ;  /* 0x0002410000217ab9 */ /* 0x000fe20000000800 */
[----:B------:R-:W-:-:S03]  /*16990*/  SHF.R.U64 R2, R4, UR32, R5 ;  /* 0x0000002004027c19 */ /* 0x000fc60008001205 */
[----:B------:R-:W-:-:S04]  /*169a0*/  UIADD3.X UR22, ~UR6, UR7, URZ, UP1, !UPT ;  /* 0x0000000706167290 */ /* 0x000fc80008ffe53f */
[----:B------:R-:W-:Y:S02]  /*169b0*/  USHF.R.U32.HI UR31, URZ, UR30, UR22 ;  /* 0x0000001e3f1f7299 */ /* 0x000fe40008011616 */
[----:B------:R-:W-:Y:S02]  /*169c0*/  USHF.R.U32.HI UR27, URZ, UR32, UR23 ;  /* 0x000000203f1b7299 */ /* 0x000fe40008011617 */
[----:B------:R-:W-:Y:S02]  /*169d0*/  USHF.R.U32.HI UR25, URZ, UR32, UR31 ;  /* 0x000000203f197299 */ /* 0x000fe4000801161f */
[----:B------:R-:W-:Y:S01]  /*169e0*/  USHF.R.U64 UR22, UR24, UR30, UR22 ;  /* 0x0000001e18167299 */ /* 0x000fe20008001216 */
[----:B------:R-:W-:Y:S01]  /*169f0*/  R2UR UR24, R2 ;  /* 0x00000000021872ca */ /* 0x000fe200000e0000 */
[----:B------:R-:W-:Y:S02]  /*16a00*/  USHF.R.U32.HI UR26, URZ, UR33, UR25 ;  /* 0x000000213f1a7299 */ /* 0x000fe40008011619 */
[----:B------:R-:W-:-:S02]  /*16a10*/  USHF.R.U64 UR23, UR22, UR32, UR31 ;  /* 0x0000002016177299 */ /* 0x000fc4000800121f */
[----:B------:R-:W-:Y:S02]  /*16a20*/  ULOP3.LUT UR30, UR26, UR27, URZ, 0xfc, !UPT ;  /* 0x0000001b1a1e7292 */ /* 0x000fe4000f8efc3f */
[----:B------:R-:W-:-:S04]  /*16a30*/  USHF.R.U64 UR25, UR23, UR33, UR25 ;  /* 0x0000002117197299 */ /* 0x000fc80008001219 */
[----:B------:R-:W-:-:S13]  /*16a40*/  ISETP.NE.U32.AND P1, PT, RZ, UR30, PT ;  /* 0x0000001eff007c0c */ /* 0x000fda000bf25070 */
[----:B------:R-:W-:Y:S05]  /*16a50*/  @!P1 BRA `(.L_x_336) ;  /* 0x0000000000189947 */ /* 0x000fea0003800000 */
[----:B------:R-:W-:-:S07]  /*16a60*/  MOV R12, 0x16a80 ;  /* 0x00016a80000c7802 */ /* 0x000fce0000000f00 */
[----:B--2-45:R-:W-:Y:S05]  /*16a70*/  CALL.REL.NOINC `(.L_x_337) ;  /* 0x0000002400547944 */ /* 0x034fea0003c00000 */
[----:B------:R-:W-:-:S04]  /*16a80*/  UIADD3 UR26, -UR27, URZ, URZ ;  /* 0x0000003f1b1a7290 */ /* 0x000fc8000fffe13f */
[----:B------:R-:W-:-:S03]  /*16a90*/  UIMAD UR25, UR24, UR26, UR25 ;  /* 0x0000001a181972a4 */ /* 0x000fc6000f8e0219 */
[----:B------:R-:W-:Y:S01]  /*16aa0*/  UMOV UR24, UR27 ;  /* 0x0000001b00187c82 */ /* 0x000fe20008000000 */
[----:B------:R-:W-:Y:S08]  /*16ab0*/  BRA `(.L_x_338) ;  /* 0x0000000000587947 */ /* 0x000ff00003800000 */
.L_x_336:
[----:B------:R-:W1:Y:S01]  /*16ac0*/  I2F.U32.RP R2, UR24 ;  /* 0x0000001800027d06 */ /* 0x000e620008209000 */
[----:B------:R-:W-:Y:S01]  /*16ad0*/  UMOV UR26, URZ ;  /* 0x0000003f001a7c82 */ /* 0x000fe20008000000 */
[----:B------:R-:W-:-:S06]  /*16ae0*/  UISETP.NE.U32.AND UP4, UPT, UR24, URZ, UPT ;  /* 0x0000003f1800728c */ /* 0x000fcc000bf85070 */
[----:B-1----:R-:W1:Y:S02]  /*16af0*/  MUFU.RCP R2, R2 ;  /* 0x0000000200027308 */ /* 0x002e640000001000 */
[----:B-1----:R-:W-:-:S06]  /*16b00*/  VIADD R3, R2, 0xffffffe ;  /* 0x0ffffffe02037836 */ /* 0x002fcc0000000000 */
[----:B------:R-:W1:Y:S02]  /*16b10*/  F2I.FTZ.U32.TRUNC.NTZ R3, R3 ;  /* 0x0000000300037305 */ /* 0x000e64000021f000 */
[----:B-1----:R-:W-:-:S13]  /*16b20*/  R2UR UR27, R3 ;  /* 0x00000000031b72ca */ /* 0x002fda00000e0000 */
[----:B------:R-:W-:-:S04]  /*16b30*/  UIADD3 UR30, URZ, -UR27, URZ ;  /* 0x8000001b3f1e7290 */ /* 0x000fc8000fffe03f */
[----:B------:R-:W-:-:S04]  /*16b40*/  UIMAD UR30, UR30, UR24, URZ ;  /* 0x000000181e1e72a4 */ /* 0x000fc8000f8e023f */
[----:B------:R-:W-:-:S04]  /*16b50*/  UIMAD.WIDE.U32 UR26, UR27, UR30, UR26 ;  /* 0x0000001e1b1a72a5 */ /* 0x000fc8000f8e001a */
[----:B------:R-:W-:-:S04]  /*16b60*/  UIMAD.WIDE.U32 UR26, UR27, UR25, URZ ;  /* 0x000000191b1a72a5 */ /* 0x000fc8000f8e003f */
[----:B------:R-:W-:-:S04]  /*16b70*/  UIADD3 UR26, -UR27, URZ, URZ ;  /* 0x0000003f1b1a7290 */ /* 0x000fc8000fffe13f */
[----:B------:R-:W-:-:S04]  /*16b80*/  UIMAD UR26, UR24, UR26, UR25 ;  /* 0x0000001a181a72a4 */ /* 0x000fc8000f8e0219 */
[----:B------:R-:W-:-:S11]  /*16b90*/  UISETP.GE.U32.AND UP1, UPT, UR26, UR24, UPT ;  /* 0x000000181a00728c */ /* 0x000fd6000bf26070 */
[----:B------:R-:W-:Y:S02]  /*16ba0*/  @UP1 UIADD3 UR26, UR26, -UR24, URZ ;  /* 0x800000181a1a1290 */ /* 0x000fe4000fffe03f */
[----:B------:R-:W-:Y:S02]  /*16bb0*/  @UP1 UIADD3 UR27, UR27, 0x1, URZ ;  /* 0x000000011b1b1890 */ /* 0x000fe4000fffe03f */
[----:B------:R-:W-:-:S11]  /*16bc0*/  UISETP.GE.U32.AND UP2, UPT, UR26, UR24, UPT ;  /* 0x000000181a00728c */ /* 0x000fd6000bf46070 */
[----:B------:R-:W-:Y:S02]  /*16bd0*/  @UP2 UIADD3 UR27, UR27, 0x1, URZ ;  /* 0x000000011b1b2890 */ /* 0x000fe4000fffe03f */
[----:B------:R-:W-:-:S04]  /*16be0*/  @!UP4 ULOP3.LUT UR27, URZ, UR24, URZ, 0x33, !UPT ;  /* 0x000000183f1bc292 */ /* 0x000fc8000f8e333f */
[----:B------:R-:W-:-:S04]  /*16bf0*/  UIADD3 UR26, -UR27, URZ, URZ ;  /* 0x0000003f1b1a7290 */ /* 0x000fc8000fffe13f */
[----:B------:R-:W-:-:S03]  /*16c00*/  UIMAD UR25, UR24, UR26, UR25 ;  /* 0x0000001a181972a4 */ /* 0x000fc6000f8e0219 */
[----:B------:R-:W-:-:S09]  /*16c10*/  UMOV UR24, UR27 ;  /* 0x0000001b00187c82 */ /* 0x000fd20008000000 */
.L_x_338:
[----:B------:R-:W-:Y:S01]  /*16c20*/  ULOP3.LUT UR23, UR23, UR20, URZ, 0xc0, !UPT ;  /* 0x0000001417177292 */ /* 0x000fe2000f8ec03f */
[----:B------:R-:W-:Y:S01]  /*16c30*/  MOV R19, 0x1 ;  /* 0x0000000100137802 */ /* 0x000fe20000000f00 */
[----:B------:R-:W-:Y:S02]  /*16c40*/  ULOP3.LUT UR22, UR22, UR18, URZ, 0xc0, !UPT ;  /* 0x0000001216167292 */ /* 0x000fe4000f8ec03f */
[----:B------:R-:W-:Y:S01]  /*16c50*/  UIMAD UR23, UR19, UR24, UR23 ;  /* 0x00000018131772a4 */ /* 0x000fe2000f8e0217 */
[----:B------:R-:W-:Y:S01]  /*16c60*/  ULDC UR27, c[0x0][0x8a8] ;  /* 0x00022a00001b7ab9 */ /* 0x000fe20000000800 */
[----:B------:R-:W-:Y:S01]  /*16c70*/  ULDC UR26, c[0x0][0x8b8] ;  /* 0x00022e00001a7ab9 */ /* 0x000fe20000000800 */
[----:B------:R-:W-:Y:S02]  /*16c80*/  UIMAD UR25, UR25, UR27, UR22 ;  /* 0x0000001b191972a4 */ /* 0x000fe4000f8e0216 */
[----:B------:R-:W-:Y:S01]  /*16c90*/  UIMAD UR23, UR23, UR26, UR52 ;  /* 0x0000001a171772a4 */ /* 0x000fe2000f8e0234 */
[----:B------:R-:W-:Y:S01]  /*16ca0*/  @UP3 UMOV UR24, UR4 ;  /* 0x0000000400183c82 */ /* 0x000fe20008000000 */
[----:B------:R-:W-:-:S03]  /*16cb0*/  @!UP3 UMOV UR24, UR4 ;  /* 0x000000040018bc82 */ /* 0x000fc60008000000 */
[----:B------:R-:W-:Y:S02]  /*16cc0*/  @UP3 UMOV UR22, UR25 ;  /* 0x0000001900163c82 */ /* 0x000fe40008000000 */
[----:B------:R-:W-:Y:S01]  /*16cd0*/  @!UP3 UMOV UR22, UR23 ;  /* 0x000000170016bc82 */ /* 0x000fe20008000000 */
[----:B------:R-:W-:-:S05]  /*16ce0*/  @!UP3 UMOV UR23, UR25 ;  /* 0x000000190017bc82 */ /* 0x000fca0008000000 */
.L_x_324:
[----:B------:R-:W-:-:S06]  /*16cf0*/  UISETP.NE.AND UP1, UPT, UR15, 0x3, UPT ;  /* 0x000000030f00788c */ /* 0x000fcc000bf25270 */
[----:B------:R-:W-:-:S13]  /*16d00*/  PLOP3.LUT P1, PT, PT, PT, UP1, 0x80, 0x0 ;  /* 0x000000000000781c */ /* 0x000fda0003f2f018 */
[----:B------:R-:W-:Y:S05]  /*16d10*/  @!P1 BRA `(.L_x_339) ;  /* 0x0000000000049947 */ /* 0x000fea0003800000 */
[----:B--2---:R-:W-:Y:S01]  /*16d20*/  BPT.TRAP 0x1 ;  /* 0x000000040000795c */ /* 0x004fe20000300000 */
.L_x_339:
[----:B------:R-:W1:Y:S01]  /*16d30*/  S2R R3, SR_CgaCtaId ;  /* 0x0000000000037919 */ /* 0x000e620000008800 */
[----:B------:R-:W-:-:S04]  /*16d40*/  MOV R2, 0x400 ;  /* 0x0000040000027802 */ /* 0x000fc80000000f00 */
[----:B-1----:R-:W-:Y:S02]  /*16d50*/  LEA R2, R3, R2, 0x18 ;  /* 0x0000000203027211 */ /* 0x002fe400078ec0ff */
[----:B------:R-:W-:-:S03]  /*16d60*/  SHF.L.U32 R3, R14, 0x1f, RZ ;  /* 0x0000001f0e037819 */ /* 0x000fc600000006ff */
[----:B------:R-:W-:-:S04]  /*16d70*/  IMAD R12, R13, 0x8, R2 ;  /* 0x000000080d0c7824 */ /* 0x000fc800078e0202 */
[----:B------:R-:W1:Y:S02]  /*16d80*/  SYNCS.PHASECHK.TRANS64.TRYWAIT P2, [R12+URZ+0x34440], R3 ;  /* 0x034440030c0075a7 */ /* 0x000e64000804017f */
[----:B-1----:R-:W-:Y:S05]  /*16d90*/  @!P2 BRA `(.L_x_340) ;  /* 0x0000001800f0a947 */ /* 0x002fea0003800000 */
.L_x_423:
[----:B------:R-:W-:Y:S01]  /*16da0*/  ELECT P2, URZ, PT ;  /* 0x00000000003f782f */ /* 0x000fe20003840000 */
[----:B------:R-:W-:-:S12]  /*16db0*/  BSSY B0, `(.L_x_341) ;  /* 0x0000010000007945 */ /* 0x000fd80003800000 */
[----:B------:R-:W-:Y:S05]  /*16dc0*/  @!P2 BRA `(.L_x_342) ;  /* 0x000000000038a947 */ /* 0x000fea0003800000 */
[----:B-1----:R-:W-:Y:S01]  /*16dd0*/  LEA R3, R13, R2, 0x4 ;  /* 0x000000020d037211 */ /* 0x002fe200078e20ff */
[----:B------:R-:W-:Y:S01]  /*16de0*/  IMAD.U32 R18, RZ, RZ, UR24 ;  /* 0x00000018ff127e24 */ /* 0x000fe2000f8e00ff */
[----:B------:R-:W-:Y:S01]  /*16df0*/  MOV R17, UR23 ;  /* 0x0000001700117c02 */ /* 0x000fe20008000f00 */
[----:B------:R-:W-:-:S05]  /*16e00*/  IMAD.U32 R16, RZ, RZ, UR22 ;  /* 0x00000016ff107e24 */ /* 0x000fca000f8e00ff */
[----:B------:R1:W-:Y:S01]  /*16e10*/  STS.128 [R3+0x34530], R16 ;  /* 0x0345301003007388 */ /* 0x0003e20000000c00 */
[----:B------:R-:W-:Y:S01]  /*16e20*/  @!PT LDS RZ, [RZ] ;  /* 0x00000000fffff984 */ /* 0x000fe20000000800 */
[----:B------:R-:W-:Y:S01]  /*16e30*/  @!PT LDS RZ, [RZ] ;  /* 0x00000000fffff984 */ /* 0x000fe20000000800 */
[----:B------:R-:W-:Y:S01]  /*16e40*/  @!PT LDS RZ, [RZ] ;  /* 0x00000000fffff984 */ /* 0x000fe20000000800 */
[----:B------:R-:W-:Y:S01]  /*16e50*/  @!PT LDS RZ, [RZ] ;  /* 0x00000000fffff984 */ /* 0x000fe20000000800 */
[----:B------:R3:W-:Y:S06]  /*16e60*/  MEMBAR.ALL.CTA ;  /* 0x0000000000007992 */ /* 0x0007ec0000008000 */
[----:B---3--:R-:W3:Y:S01]  /*16e70*/  FENCE.VIEW.ASYNC.S ;  /* 0x00000000000073c6 */ /* 0x008ee20000000000 */
[----:B------:R-:W-:Y:S05]  /*16e80*/  @!P1 BRA `(.L_x_343) ;  /* 0x0000000000049947 */ /* 0x000fea0003800000 */
[----:B--2---:R-:W-:Y:S01]  /*16e90*/  BPT.TRAP 0x1 ;  /* 0x000000040000795c */ /* 0x004fe20000300000 */
.L_x_343:
[----:B---3--:R3:W-:Y:S02]  /*16ea0*/  SYNCS.ARRIVE.TRANS64.A1T0 RZ, [R12+URZ+0x34400], RZ ;  /* 0x034400ff0cff79a7 */ /* 0x0087e4000810003f */
.L_x_342:
[----:B--2---:R-:W-:Y:S05]  /*16eb0*/  BSYNC B0 ;  /* 0x0000000000007941 */ /* 0x004fea0003800000 */
.L_x_341:
[----:B------:R-:W-:Y:S02]  /*16ec0*/  ISETP.NE.AND P3, PT, R19, RZ, PT ;  /* 0x000000ff1300720c */ /* 0x000fe40003f65270 */
[----:B------:R-:W-:-:S04]  /*16ed0*/  IADD3 R13, R13, 0x1, RZ ;  /* 0x000000010d0d7810 */ /* 0x000fc80007ffe0ff */
[----:B------:R-:W-:-:S04]  /*16ee0*/  ISETP.NE.AND P2, PT, R13, 0x8, PT ;  /* 0x000000080d00780c */ /* 0x000fc80003f45270 */
[----:B-1----:R-:W-:Y:S02]  /*16ef0*/  SEL R3, RZ, 0x1, P2 ;  /* 0x00000001ff037807 */ /* 0x002fe40001000000 */
[----:B------:R-:W-:Y:S02]  /*16f00*/  SEL R13, R13, RZ, P2 ;  /* 0x000000ff0d0d7207 */ /* 0x000fe40001000000 */
[----:B------:R-:W-:Y:S01]  /*16f10*/  LOP3.LUT R14, R14, R3, RZ, 0x3c, !PT ;  /* 0x000000030e0e7212 */ /* 0x000fe200078e3cff */
[----:B------:R-:W-:Y:S06]  /*16f20*/  @P3 BRA `(.L_x_344) ;  /* 0xffffffe000fc3947 */ /* 0x000fec000383ffff */
[----:B------:R-:W-:Y:S05]  /*16f30*/  @!P1 BRA `(.L_x_345) ;  /* 0x0000000000049947 */ /* 0x000fea0003800000 */
[----:B------:R-:W-:Y:S01]  /*16f40*/  BPT.TRAP 0x1 ;  /* 0x000000040000795c */ /* 0x000fe20000300000 */
.L_x_345:
[----:B------:R-:W-:Y:S01]  /*16f50*/  IMAD R3, R13, 0x8, R2 ;  /* 0x000000080d037824 */ /* 0x000fe200078e0202 */
[----:B-----5:R-:W-:-:S04]  /*16f60*/  SHF.L.U32 R0, R14, 0x1f, RZ ;  /* 0x0000001f0e007819 */ /* 0x020fc800000006ff */
[----:B------:R-:W1:Y:S02]  /*16f70*/  SYNCS.PHASECHK.TRANS64.TRYWAIT P0, [R3+URZ+0x34440], R0 ;  /* 0x03444000030075a7 */ /* 0x000e64000800017f */
[----:B-1----:R-:W-:Y:S05]  /*16f80*/  @!P0 BRA `(.L_x_346) ;  /* 0x0000001800888947 */ /* 0x002fea0003800000 */
.L_x_424:
[----:B------:R-:W-:Y:S05]  /*16f90*/  @!P1 BRA `(.L_x_347) ;  /* 0x0000000000049947 */ /* 0x000fea0003800000 */
[----:B------:R-:W-:Y:S01]  /*16fa0*/  BPT.TRAP 0x1 ;  /* 0x000000040000795c */ /* 0x000fe20000300000 */
.L_x_347:
[----:B------:R-:W-:-:S04]  /*16fb0*/  IADD3 R13, R13, 0x1, RZ ;  /* 0x000000010d0d7810 */ /* 0x000fc80007ffe0ff */
[----:B------:R-:W-:-:S04]  /*16fc0*/  ISETP.NE.AND P0, PT, R13, 0x8, PT ;  /* 0x000000080d00780c */ /* 0x000fc80003f05270 */
[----:B-1----:R-:W-:Y:S02]  /*16fd0*/  SEL R3, RZ, 0x1, P0 ;  /* 0x00000001ff037807 */ /* 0x002fe40000000000 */
[----:B------:R-:W-:Y:S02]  /*16fe0*/  SEL R13, R13, RZ, P0 ;  /* 0x000000ff0d0d7207 */ /* 0x000fe40000000000 */
[----:B------:R-:W-:-:S03]  /*16ff0*/  LOP3.LUT R14, R14, R3, RZ, 0x3c, !PT ;  /* 0x000000030e0e7212 */ /* 0x000fc600078e3cff */
[----:B------:R-:W-:Y:S01]  /*17000*/  IMAD R3, R13, 0x8, R2 ;  /* 0x000000080d037824 */ /* 0x000fe200078e0202 */
[----:B------:R-:W-:-:S04]  /*17010*/  SHF.L.U32 R0, R14, 0x1f, RZ ;  /* 0x0000001f0e007819 */ /* 0x000fc800000006ff */
[----:B------:R-:W1:Y:S02]  /*17020*/  SYNCS.PHASECHK.TRANS64.TRYWAIT P0, [R3+URZ+0x34440], R0 ;  /* 0x03444000030075a7 */ /* 0x000e64000800017f */
[----:B-1----:R-:W-:Y:S05]  /*17030*/  @!P0 BRA `(.L_x_348) ;  /* 0x0000001800708947 */ /* 0x002fea0003800000 */
.L_x_425:
[----:B------:R-:W-:Y:S05]  /*17040*/  @!P1 BRA `(.L_x_349) ;  /* 0x0000000000049947 */ /* 0x000fea0003800000 */
[----:B------:R-:W-:Y:S01]  /*17050*/  BPT.TRAP 0x1 ;  /* 0x000000040000795c */ /* 0x000fe20000300000 */
.L_x_349:
[----:B-1----:R-:W-:-:S04]  /*17060*/  IADD3 R0, R13, 0x1, RZ ;  /* 0x000000010d007810 */ /* 0x002fc80007ffe0ff */
[----:B------:R-:W-:-:S04]  /*17070*/  ISETP.NE.AND P0, PT, R0, 0x8, PT ;  /* 0x000000080000780c */ /* 0x000fc80003f05270 */
[----:B------:R-:W-:Y:S02]  /*17080*/  SEL R3, RZ, 0x1, P0 ;  /* 0x00000001ff037807 */ /* 0x000fe40000000000 */
[----:B------:R-:W-:Y:S02]  /*17090*/  SEL R5, R0, RZ, P0 ;  /* 0x000000ff00057207 */ /* 0x000fe40000000000 */
[----:B------:R-:W-:-:S03]  /*170a0*/  LOP3.LUT R14, R14, R3, RZ, 0x3c, !PT ;  /* 0x000000030e0e7212 */ /* 0x000fc600078e3cff */
[----:B------:R-:W-:Y:S01]  /*170b0*/  IMAD R3, R5, 0x8, R2 ;  /* 0x0000000805037824 */ /* 0x000fe200078e0202 */
[----:B------:R-:W-:-:S04]  /*170c0*/  SHF.L.U32 R0, R14, 0x1f, RZ ;  /* 0x0000001f0e007819 */ /* 0x000fc800000006ff */
[----:B------:R-:W1:Y:S02]  /*170d0*/  SYNCS.PHASECHK.TRANS64.TRYWAIT P0, [R3+URZ+0x34440], R0 ;  /* 0x03444000030075a7 */ /* 0x000e64000800017f */
[----:B-1----:R-:W-:Y:S05]  /*170e0*/  @!P0 BRA `(.L_x_350) ;  /* 0x0000001800588947 */ /* 0x002fea0003800000 */
.L_x_426:
[----:B------:R-:W-:Y:S05]  /*170f0*/  @!P1 BRA `(.L_x_351) ;  /* 0x0000000000049947 */ /* 0x000fea0003800000 */
[----:B------:R-:W-:Y:S01]  /*17100*/  BPT.TRAP 0x1 ;  /* 0x000000040000795c */ /* 0x000fe20000300000 */
.L_x_351:
        /* <DEDUP_REMOVED lines=9> */
.L_x_427:
[----:B------:R-:W-:Y:S05]  /*171a0*/  @!P1 BRA `(.L_x_353) ;  /* 0x0000000000049947 */ /* 0x000fea0003800000 */
[----:B------:R-:W-:Y:S01]  /*171b0*/  BPT.TRAP 0x1 ;  /* 0x000000040000795c */ /* 0x000fe20000300000 */
.L_x_353:
        /* <DEDUP_REMOVED lines=9> */
.L_x_428:
[----:B------:R-:W-:Y:S05]  /*17250*/  @!P1 BRA `(.L_x_355) ;  /* 0x0000000000049947 */ /* 0x000fea0003800000 */
[----:B------:R-:W-:Y:S01]  /*17260*/  BPT.TRAP 0x1 ;  /* 0x000000040000795c */ /* 0x000fe20000300000 */
.L_x_355:
        /* <DEDUP_REMOVED lines=9> */
.L_x_429:
[----:B------:R-:W-:Y:S05]  /*17300*/  @!P1 BRA `(.L_x_357) ;  /* 0x0000000000049947 */ /* 0x000fea0003800000 */
[----:B------:R-:W-:Y:S01]  /*17310*/  BPT.TRAP 0x1 ;  /* 0x000000040000795c */ /* 0x000fe20000300000 */
.L_x_357:
[----:B-1----:R-:W-:-:S04]  /*17320*/  IADD3 R0, R5, 0x1, RZ ;  /* 0x0000000105007810 */ /* 0x002fc80007ffe0ff */
[----:B------:R-:W-:-:S04]  /*17330*/  ISETP.NE.AND P0, PT, R0, 0x8, PT ;  /* 0x000000080000780c */ /* 0x000fc80003f05270 */
[----:B------:R-:W-:Y:S02]  /*17340*/  SEL R3, RZ, 0x1, P0 ;  /* 0x00000001ff037807 */ /* 0x000fe40000000000 */
[----:B------:R-:W-:Y:S02]  /*17350*/  SEL R5, R0, RZ, P0 ;  /* 0x000000ff00057207 */ /* 0x000fe40000000000 */
[----:B----4-:R-:W-:-:S03]  /*17360*/  LOP3.LUT R7, R14, R3, RZ, 0x3c, !PT ;  /* 0x000000030e077212 */ /* 0x010fc600078e3cff */
[----:B------:R-:W-:Y:S01]  /*17370*/  IMAD R3, R5, 0x8, R2 ;  /* 0x0000000805037824 */ /* 0x000fe200078e0202 */
[----:B------:R-:W-:-:S04]  /*17380*/  SHF.L.U32 R0, R7, 0x1f, RZ ;  /* 0x0000001f07007819 */ /* 0x000fc800000006ff */
[----:B------:R-:W1:Y:S02]  /*17390*/  SYNCS.PHASECHK.TRANS64.TRYWAIT P0, [R3+URZ+0x34440], R0 ;  /* 0x03444000030075a7 */ /* 0x000e64000800017f */
[----:B-1----:R-:W-:Y:S05]  /*173a0*/  @!P0 BRA `(.L_x_358) ;  /* 0x0000001400f88947 */ /* 0x002fea0003800000 */
.L_x_430:
[----:B------:R-:W-:Y:S05]  /*173b0*/  @!P1 BRA `(.L_x_359) ;  /* 0x0000000000049947 */ /* 0x000fea0003800000 */
[----:B------:R-:W-:Y:S01]  /*173c0*/  BPT.TRAP 0x1 ;  /* 0x000000040000795c */ /* 0x000fe20000300000 */
.L_x_359:
[----:B-1----:R-:W-:-:S04]  /*173d0*/  IADD3 R0, R5, 0x1, RZ ;  /* 0x0000000105007810 */ /* 0x002fc80007ffe0ff */
[----:B------:R-:W-:-:S04]  /*173e0*/  ISETP.NE.AND P0, PT, R0, 0x8, PT ;  /* 0x000000080000780c */ /* 0x000fc80003f05270 */
[----:B------:R-:W-:Y:S02]  /*173f0*/  SEL R4, RZ, 0x1, P0 ;  /* 0x00000001ff047807 */ /* 0x000fe40000000000 */
[----:B------:R-:W-:Y:S02]  /*17400*/  SEL R3, R0, RZ, P0 ;  /* 0x000000ff00037207 */ /* 0x000fe40000000000 */
[----:B------:R-:W-:-:S03]  /*17410*/  LOP3.LUT R0, R7, R4, RZ, 0x3c, !PT ;  /* 0x0000000407007212 */ /* 0x000fc600078e3cff */
[----:B------:R-:W-:Y:S01]  /*17420*/  IMAD R3, R3, 0x8, R2 ;  /* 0x0000000803037824 */ /* 0x000fe200078e0202 */
[----:B------:R-:W-:-:S07]  /*17430*/  SHF.L.U32 R0, R0, 0x1f, RZ ;  /* 0x0000001f00007819 */ /* 0x000fce00000006ff */
.L_x_360:
[----:B-1----:R1:W2:Y:S02]  /*17440*/  SYNCS.PHASECHK.TRANS64.TRYWAIT P0, [R3+URZ+0x34440], R0 ;  /* 0x03444000030075a7 */ /* 0x0022a4000800017f */
[----:B--2---:R-:W-:Y:S05]  /*17450*/  @!P0 NANOSLEEP.SYNCS 0x989680 ;  /* 0x009896800000895d */ /* 0x004fea0003900000 */
[----:B------:R-:W2:Y:S02]  /*17460*/  @!P0 SYNCS.PHASECHK.TRANS64 P0, [R3+URZ+0x34440], R0 ;  /* 0x03444000030085a7 */ /* 0x000ea4000800007f */
[----:B--2---:R-:W-:Y:S05]  /*17470*/  @P0 EXIT ;  /* 0x000000000000094d */ /* 0x004fea0003800000 */
[----:B------:R-:W-:Y:S05]  /*17480*/  BRA `(.L_x_360) ;  /* 0xfffffffc00ec7947 */ /* 0x000fea000383ffff */
.L_x_25:
[----:B-1----:R-:W-:-:S04]  /*17490*/  MOV R13, UR11 ;  /* 0x0000000b000d7c02 */ /* 0x002fc80008000f00 */
[----:B------:R1:W2:Y:S03]  /*174a0*/  SYNCS.PHASECHK.TRANS64.TRYWAIT P1, [R13+URZ+0x34400], R12 ;  /* 0x0344000c0d0075a7 */ /* 0x0002a6000802017f */
[----:B--2---:R-:W-:Y:S05]  /*174b0*/  @!P1 NANOSLEEP.SYNCS 0x989680 ;  /* 0x009896800000995d */ /* 0x004fea0003900000 */
[----:B------:R-:W2:Y:S02]  /*174c0*/  @!P1 SYNCS.PHASECHK.TRANS64 P1, [R13+URZ+0x34400], R12 ;  /* 0x0344000c0d0095a7 */ /* 0x000ea4000802007f */
[----:B--2---:R-:W-:Y:S05]  /*174d0*/  @!P1 BRA `(.L_x_25) ;  /* 0xfffffffc00ec9947 */ /* 0x004fea000383ffff */
[----:B------:R-:W-:Y:S05]  /*174e0*/  BRA `(.L_x_361) ;  /* 0xfffffebc000c7947 */ /* 0x000fea000383ffff */
.L_x_37:
[----:B------:R-:W-:-:S06]  /*174f0*/  UIADD3 UR4, UR50, UR48, URZ ;  /* 0x0000003032047290 */ /* 0x000fcc000fffe03f */
[----:B-1----:R-:W-:-:S04]  /*17500*/  IMAD.U32 R0, RZ, RZ, UR4 ;  /* 0x00000004ff007e24 */ /* 0x002fc8000f8e00ff */
[----:B------:R1:W2:Y:S03]  /*17510*/  SYNCS.PHASECHK.TRANS64.TRYWAIT P0, [R0+URZ], R11 ;  /* 0x0000000b000075a7 */ /* 0x0002a6000800017f */
[----:B--2---:R-:W-:Y:S05]  /*17520*/  @!P0 NANOSLEEP.SYNCS 0x989680 ;  /* 0x009896800000895d */ /* 0x004fea0003900000 */
[----:B------:R-:W2:Y:S02]  /*17530*/  @!P0 SYNCS.PHASECHK.TRANS64 P0, [R0+URZ], R11 ;  /* 0x0000000b000085a7 */ /* 0x000ea4000800007f */
[----:B--2---:R-:W-:Y:S05]  /*17540*/  @!P0 BRA `(.L_x_37) ;  /* 0xfffffffc00e88947 */ /* 0x004fea000383ffff */
[----:B------:R-:W-:Y:S05]  /*17550*/  BRA `(.L_x_362) ;  /* 0xfffffec8003c7947 */ /* 0x000fea000383ffff */
.L_x_42:
[----:B---3--:R-:W-:-:S04]  /*17560*/  MOV R3, UR4 ;  /* 0x0000000400037c02 */ /* 0x008fc80008000f00 */
[----:B------:R3:W4:Y:S03]  /*17570*/  SYNCS.PHASECHK.TRANS64.TRYWAIT P0, [R3+URZ+0x34480], R0 ;  /* 0x03448000030075a7 */ /* 0x000726000800017f */
[----:B----4-:R-:W-:Y:S05]  /*17580*/  @!P0 NANOSLEEP.SYNCS 0x989680 ;  /* 0x009896800000895d */ /* 0x010fea0003900000 */
[----:B------:R-:W4:Y:S02]  /*17590*/  @!P0 SYNCS.PHASECHK.TRANS64 P0, [R3+URZ+0x34480], R0 ;  /* 0x03448000030085a7 */ /* 0x000f24000800007f */
[----:B----4-:R-:W-:Y:S05]  /*175a0*/  @!P0 BRA `(.L_x_42) ;  /* 0xfffffffc00ec8947 */ /* 0x010fea000383ffff */
[----:B------:R-:W-:Y:S05]  /*175b0*/  BRA `(.L_x_41) ;  /* 0xfffffed000f47947 */ /* 0x000fea000383ffff */
.L_x_47:
[----:B---3--:R-:W-:-:S04]  /*175c0*/  IMAD.U32 R9, RZ, RZ, UR6 ;  /* 0x00000006ff097e24 */ /* 0x008fc8000f8e00ff */
[----:B------:R3:W4:Y:S03]  /*175d0*/  SYNCS.PHASECHK.TRANS64.TRYWAIT P0, [R9+URZ+0x34480], R4 ;  /* 0x03448004090075a7 */ /* 0x000726000800017f */
[----:B----4-:R-:W-:Y:S05]  /*175e0*/  @!P0 NANOSLEEP.SYNCS 0x989680 ;  /* 0x009896800000895d */ /* 0x010fea0003900000 */
[----:B------:R-:W4:Y:S02]  /*175f0*/  @!P0 SYNCS.PHASECHK.TRANS64 P0, [R9+URZ+0x34480], R4 ;  /* 0x03448004090085a7 */ /* 0x000f24000800007f */
[----:B----4-:R-:W-:Y:S05]  /*17600*/  @!P0 BRA `(.L_x_47) ;  /* 0xfffffffc00ec8947 */ /* 0x010fea000383ffff */
[----:B------:R-:W-:Y:S05]  /*17610*/  BRA `(.L_x_46) ;  /* 0xfffffefc00307947 */ /* 0x000fea000383ffff */
.L_x_53:
[----:B------:R-:W-:-:S06]  /*17620*/  UIADD3 UR4, UR50, UR48, URZ ;  /* 0x0000003032047290 */ /* 0x000fcc000fffe03f */
[----:B-1----:R-:W-:-:S04]  /*17630*/  MOV R2, UR4 ;  /* 0x0000000400027c02 */ /* 0x002fc80008000f00 */
[----:B------:R1:W3:Y:S03]  /*17640*/  SYNCS.PHASECHK.TRANS64.TRYWAIT P0, [R2+URZ+0x10], R0 ;  /* 0x00001000020075a7 */ /* 0x0002e6000800017f */
[----:B---3--:R-:W-:Y:S05]  /*17650*/  @!P0 NANOSLEEP.SYNCS 0x989680 ;  /* 0x009896800000895d */ /* 0x008fea0003900000 */
[----:B------:R-:W3:Y:S02]  /*17660*/  @!P0 SYNCS.PHASECHK.TRANS64 P0, [R2+URZ+0x10], R0 ;  /* 0x00001000020085a7 */ /* 0x000ee4000800007f */
[----:B---3--:R-:W-:Y:S05]  /*17670*/  @!P0 BRA `(.L_x_53) ;  /* 0xfffffffc00e88947 */ /* 0x008fea000383ffff */
[----:B------:R-:W-:Y:S05]  /*17680*/  BRA `(.L_x_363) ;  /* 0xffffff2c00247947 */ /* 0x000fea000383ffff */
.L_x_65:
[----:B------:R-:W-:-:S07]  /*17690*/  IMAD.MOV.U32 R15, RZ, RZ, -0x1 ;  /* 0xffffffffff0f7424 */ /* 0x000fce00078e00ff */
[----:B-123-5:R-:W-:Y:S05]  /*176a0*/  WARPSYNC.COLLECTIVE R15, `(.L_x_364) ;  /* 0x000000000f0c7348 */ /* 0x02efea0003c00000 */
[----:B------:R-:W-:Y:S02]  /*176b0*/  ELECT P6, UR62, PT ;  /* 0x00000000003e782f */ /* 0x000fe400038c0000 */
[----:B------:R-:W-:Y:S01]  /*176c0*/  MOV R14, UR62 ;  /* 0x0000003e000e7c02 */ /* 0x000fe20008000f00 */
[----:B-123-5:R-:W-:Y:S10]  /*176d0*/  ENDCOLLECTIVE ;  /* 0x000000000000791b */ /* 0x02eff40003800000 */
.L_x_364:
[----:B------:R-:W-:Y:S05]  /*176e0*/  BRA `(.L_x_365) ;  /* 0xffffff3000ac7947 */ /* 0x000fea000383ffff */
.L_x_67:
[----:B-1----:R-:W-:-:S04]  /*176f0*/  MOV R4, UR47 ;  /* 0x0000002f00047c02 */ /* 0x002fc80008000f00 */
[----:B------:R1:W3:Y:S03]  /*17700*/  SYNCS.PHASECHK.TRANS64.TRYWAIT P2, [R4+URZ+0x344c0], R223 ;  /* 0x0344c0df040075a7 */ /* 0x0002e6000804017f */
[----:B---3--:R-:W-:Y:S05]  /*17710*/  @!P2 NANOSLEEP.SYNCS 0x989680 ;  /* 0x009896800000a95d */ /* 0x008fea0003900000 */
[----:B------:R-:W3:Y:S02]  /*17720*/  @!P2 SYNCS.PHASECHK.TRANS64 P2, [R4+URZ+0x344c0], R223 ;  /* 0x0344c0df0400a5a7 */ /* 0x000ee4000804007f */
[----:B---3--:R-:W-:Y:S05]  /*17730*/  @!P2 BRA `(.L_x_67) ;  /* 0xfffffffc00eca947 */ /* 0x008fea000383ffff */
[----:B------:R-:W-:Y:S05]  /*17740*/  BRA `(.L_x_366) ;  /* 0xffffff3000bc7947 */ /* 0x000fea000383ffff */
.L_x_73:
[----:B-1----:R-:W-:-:S04]  /*17750*/  IMAD.U32 R12, RZ, RZ, UR47 ;  /* 0x0000002fff0c7e24 */ /* 0x002fc8000f8e00ff */
[----:B------:R1:W2:Y:S03]  /*17760*/  SYNCS.PHASECHK.TRANS64.TRYWAIT P3, [R12+URZ+0x344c8], R223 ;  /* 0x0344c8df0c0075a7 */ /* 0x0002a6000806017f */
[----:B--2---:R-:W-:Y:S05]  /*17770*/  @!P3 NANOSLEEP.SYNCS 0x989680 ;  /* 0x009896800000b95d */ /* 0x004fea0003900000 */
[----:B------:R-:W2:Y:S02]  /*17780*/  @!P3 SYNCS.PHASECHK.TRANS64 P3, [R12+URZ+0x344c8], R223 ;  /* 0x0344c8df0c00b5a7 */ /* 0x000ea4000806007f */
[----:B--2---:R-:W-:Y:S05]  /*17790*/  @!P3 BRA `(.L_x_73) ;  /* 0xfffffffc00ecb947 */ /* 0x004fea000383ffff */
[----:B------:R-:W-:Y:S05]  /*177a0*/  BRA `(.L_x_367) ;  /* 0xffffff38005c7947 */ /* 0x000fea000383ffff */
.L_x_78:
[----:B-1----:R-:W-:-:S04]  /*177b0*/  MOV R12, UR47 ;  /* 0x0000002f000c7c02 */ /* 0x002fc80008000f00 */
[----:B------:R1:W2:Y:S03]  /*177c0*/  SYNCS.PHASECHK.TRANS64.TRYWAIT P3, [R12+URZ+0x344d0], R223 ;  /* 0x0344d0df0c0075a7 */ /* 0x0002a6000806017f */
[----:B--2---:R-:W-:Y:S05]  /*177d0*/  @!P3 NANOSLEEP.SYNCS 0x989680 ;  /* 0x009896800000b95d */ /* 0x004fea0003900000 */
[----:B------:R-:W2:Y:S02]  /*177e0*/  @!P3 SYNCS.PHASECHK.TRANS64 P3, [R12+URZ+0x344d0], R223 ;  /* 0x0344d0df0c00b5a7 */ /* 0x000ea4000806007f */
[----:B--2---:R-:W-:Y:S05]  /*177f0*/  @!P3 BRA `(.L_x_78) ;  /* 0xfffffffc00ecb947 */ /* 0x004fea000383ffff */
[----:B------:R-:W-:Y:S05]  /*17800*/  BRA `(.L_x_368) ;  /* 0xffffff3c00a47947 */ /* 0x000fea000383ffff */
.L_x_83:
[----:B-1----:R-:W-:-:S04]  /*17810*/  IMAD.U32 R12, RZ, RZ, UR47 ;  /* 0x0000002fff0c7e24 */ /* 0x002fc8000f8e00ff */
[----:B------:R1:W2:Y:S03]  /*17820*/  SYNCS.PHASECHK.TRANS64.TRYWAIT P3, [R12+URZ+0x344d8], R223 ;  /* 0x0344d8df0c0075a7 */ /* 0x0002a6000806017f */
[----:B--2---:R-:W-:Y:S05]  /*17830*/  @!P3 NANOSLEEP.SYNCS 0x989680 ;  /* 0x009896800000b95d */ /* 0x004fea0003900000 */
[----:B------:R-:W2:Y:S02]  /*17840*/  @!P3 SYNCS.PHASECHK.TRANS64 P3, [R12+URZ+0x344d8], R223 ;  /* 0x0344d8df0c00b5a7 */ /* 0x000ea4000806007f */
[----:B--2---:R-:W-:Y:S05]  /*17850*/  @!P3 BRA `(.L_x_83) ;  /* 0xfffffffc00ecb947 */ /* 0x004fea000383ffff */
[----:B------:R-:W-:Y:S05]  /*17860*/  BRA `(.L_x_369) ;  /* 0xffffff4000ec7947 */ /* 0x000fea000383ffff */
.L_x_88:
[----:B-1----:R-:W-:-:S04]  /*17870*/  MOV R13, UR47 ;  /* 0x0000002f000d7c02 */ /* 0x002fc80008000f00 */
[----:B------:R1:W2:Y:S03]  /*17880*/  SYNCS.PHASECHK.TRANS64.TRYWAIT P3, [R13+URZ+0x344c0], R20 ;  /* 0x0344c0140d0075a7 */ /* 0x0002a6000806017f */
[----:B--2---:R-:W-:Y:S05]  /*17890*/  @!P3 NANOSLEEP.SYNCS 0x989680 ;  /* 0x009896800000b95d */ /* 0x004fea0003900000 */
[----:B------:R-:W2:Y:S02]  /*178a0*/  @!P3 SYNCS.PHASECHK.TRANS64 P3, [R13+URZ+0x344c0], R20 ;  /* 0x0344c0140d00b5a7 */ /* 0x000ea4000806007f */
[----:B--2---:R-:W-:Y:S05]  /*178b0*/  @!P3 BRA `(.L_x_88) ;  /* 0xfffffffc00ecb947 */ /* 0x004fea000383ffff */
[----:B------:R-:W-:Y:S05]  /*178c0*/  BRA `(.L_x_370) ;  /* 0xffffff48003c7947 */ /* 0x000fea000383ffff */
.L_x_93:
[----:B-1----:R-:W-:-:S04]  /*178d0*/  IMAD.U32 R13, RZ, RZ, UR47 ;  /* 0x0000002fff0d7e24 */ /* 0x002fc8000f8e00ff */
[----:B------:R1:W2:Y:S03]  /*178e0*/  SYNCS.PHASECHK.TRANS64.TRYWAIT P3, [R13+URZ+0x344c8], R20 ;  /* 0x0344c8140d0075a7 */ /* 0x0002a6000806017f */
[----:B--2---:R-:W-:Y:S05]  /*178f0*/  @!P3 NANOSLEEP.SYNCS 0x989680 ;  /* 0x009896800000b95d */ /* 0x004fea0003900000 */
[----:B------:R-:W2:Y:S02]  /*17900*/  @!P3 SYNCS.PHASECHK.TRANS64 P3, [R13+URZ+0x344c8], R20 ;  /* 0x0344c8140d00b5a7 */ /* 0x000ea4000806007f */
[----:B--2---:R-:W-:Y:S05]  /*17910*/  @!P3 BRA `(.L_x_93) ;  /* 0xfffffffc00ecb947 */ /* 0x004fea000383ffff */
[----:B------:R-:W-:Y:S05]  /*17920*/  BRA `(.L_x_371) ;  /* 0xffffff4c00c47947 */ /* 0x000fea000383ffff */
.L_x_98:
[----:B-1----:R-:W-:-:S04]  /*17930*/  MOV R13, UR47 ;  /* 0x0000002f000d7c02 */ /* 0x002fc80008000f00 */
[----:B------:R1:W2:Y:S03]  /*17940*/  SYNCS.PHASECHK.TRANS64.TRYWAIT P3, [R13+URZ+0x344d0], R20 ;  /* 0x0344d0140d0075a7 */ /* 0x0002a6000806017f */
[----:B--2---:R-:W-:Y:S05]  /*17950*/  @!P3 NANOSLEEP.SYNCS 0x989680 ;  /* 0x009896800000b95d */ /* 0x004fea0003900000 */
[----:B------:R-:W2:Y:S02]  /*17960*/  @!P3 SYNCS.PHASECHK.TRANS64 P3, [R13+URZ+0x344d0], R20 ;  /* 0x0344d0140d00b5a7 */ /* 0x000ea4000806007f */
[----:B--2---:R-:W-:Y:S05]  /*17970*/  @!P3 BRA `(.L_x_98) ;  /* 0xfffffffc00ecb947 */ /* 0x004fea000383ffff */
[----:B------:R-:W-:Y:S05]  /*17980*/  BRA `(.L_x_372) ;  /* 0xffffff5400047947 */ /* 0x000fea000383ffff */
.L_x_103:
[----:B-1----:R-:W-:-:S04]  /*17990*/  IMAD.U32 R13, RZ, RZ, UR47 ;  /* 0x0000002fff0d7e24 */ /* 0x002fc8000f8e00ff */
[----:B------:R1:W2:Y:S03]  /*179a0*/  SYNCS.PHASECHK.TRANS64.TRYWAIT P3, [R13+URZ+0x344d8], R20 ;  /* 0x0344d8140d0075a7 */ /* 0x0002a6000806017f */
[----:B--2---:R-:W-:Y:S05]  /*179b0*/  @!P3 NANOSLEEP.SYNCS 0x989680 ;  /* 0x009896800000b95d */ /* 0x004fea0003900000 */
[----:B------:R-:W2:Y:S02]  /*179c0*/  @!P3 SYNCS.PHASECHK.TRANS64 P3, [R13+URZ+0x344d8], R20 ;  /* 0x0344d8140d00b5a7 */ /* 0x000ea4000806007f */
[----:B--2---:R-:W-:Y:S05]  /*179d0*/  @!P3 BRA `(.L_x_103) ;  /* 0xfffffffc00ecb947 */ /* 0x004fea000383ffff */
[----:B------:R-:W-:Y:S05]  /*179e0*/  BRA `(.L_x_373) ;  /* 0xffffff5800447947 */ /* 0x000fea000383ffff */
.L_x_108:
[----:B-1----:R-:W-:-:S04]  /*179f0*/  MOV R12, UR47 ;  /* 0x0000002f000c7c02 */ /* 0x002fc80008000f00 */
[----:B------:R1:W2:Y:S03]  /*17a00*/  SYNCS.PHASECHK.TRANS64.TRYWAIT P3, [R12+URZ+0x344c0], R223 ;  /* 0x0344c0df0c0075a7 */ /* 0x0002a6000806017f */
[----:B--2---:R-:W-:Y:S05]  /*17a10*/  @!P3 NANOSLEEP.SYNCS 0x989680 ;  /* 0x009896800000b95d */ /* 0x004fea0003900000 */
[----:B------:R-:W2:Y:S02]  /*17a20*/  @!P3 SYNCS.PHASECHK.TRANS64 P3, [R12+URZ+0x344c0], R223 ;  /* 0x0344c0df0c00b5a7 */ /* 0x000ea4000806007f */
[----:B--2---:R-:W-:Y:S05]  /*17a30*/  @!P3 BRA `(.L_x_108) ;  /* 0xfffffffc00ecb947 */ /* 0x004fea000383ffff */
[----:B------:R-:W-:Y:S05]  /*17a40*/  BRA `(.L_x_374) ;  /* 0xffffff5c00847947 */ /* 0x000fea000383ffff */
.L_x_113:
[----:B-1----:R-:W-:-:S04]  /*17a50*/  IMAD.U32 R12, RZ, RZ, UR47 ;  /* 0x0000002fff0c7e24 */ /* 0x002fc8000f8e00ff */
[----:B------:R1:W2:Y:S03]  /*17a60*/  SYNCS.PHASECHK.TRANS64.TRYWAIT P3, [R12+URZ+0x344c8], R223 ;  /* 0x0344c8df0c0075a7 */ /* 0x0002a6000806017f */
[----:B--2---:R-:W-:Y:S05]  /*17a70*/  @!P3 NANOSLEEP.SYNCS 0x989680 ;  /* 0x009896800000b95d */ /* 0x004fea0003900000 */
[----:B------:R-:W2:Y:S02]  /*17a80*/  @!P3 SYNCS.PHASECHK.TRANS64 P3, [R12+URZ+0x344c8], R223 ;  /* 0x0344c8df0c00b5a7 */ /* 0x000ea4000806007f */
[----:B--2---:R-:W-:Y:S05]  /*17a90*/  @!P3 BRA `(.L_x_113) ;  /* 0xfffffffc00ecb947 */ /* 0x004fea000383ffff */
[----:B------:R-:W-:Y:S05]  /*17aa0*/  BRA `(.L_x_375) ;  /* 0xffffff6400047947 */ /* 0x000fea000383ffff */
.L_x_118:
[----:B-1----:R-:W-:-:S04]  /*17ab0*/  MOV R12, UR47 ;  /* 0x0000002f000c7c02 */ /* 0x002fc80008000f00 */
[----:B------:R1:W2:Y:S03]  /*17ac0*/  SYNCS.PHASECHK.TRANS64.TRYWAIT P3, [R12+URZ+0x344d0], R223 ;  /* 0x0344d0df0c0075a7 */ /* 0x0002a6000806017f */
[----:B--2---:R-:W-:Y:S05]  /*17ad0*/  @!P3 NANOSLEEP.SYNCS 0x989680 ;  /* 0x009896800000b95d */ /* 0x004fea0003900000 */
[----:B------:R-:W2:Y:S02]  /*17ae0*/  @!P3 SYNCS.PHASECHK.TRANS64 P3, [R12+URZ+0x344d0], R223 ;  /* 0x0344d0df0c00b5a7 */ /* 0x000ea4000806007f */
[----:B--2---:R-:W-:Y:S05]  /*17af0*/  @!P3 BRA `(.L_x_118) ;  /* 0xfffffffc00ecb947 */ /* 0x004fea000383ffff */
[----:B------:R-:W-:Y:S05]  /*17b00*/  BRA `(.L_x_376) ;  /* 0xffffff6800447947 */ /* 0x000fea000383ffff */
.L_x_123:
[----:B-1----:R-:W-:-:S04]  /*17b10*/  IMAD.U32 R12, RZ, RZ, UR47 ;  /* 0x0000002fff0c7e24 */ /* 0x002fc8000f8e00ff */
[----:B------:R1:W2:Y:S03]  /*17b20*/  SYNCS.PHASECHK.TRANS64.TRYWAIT P3, [R12+URZ+0x344d8], R223 ;  /* 0x0344d8df0c0075a7 */ /* 0x0002a6000806017f */
[----:B--2---:R-:W-:Y:S05]  /*17b30*/  @!P3 NANOSLEEP.SYNCS 0x989680 ;  /* 0x009896800000b95d */ /* 0x004fea0003900000 */
[----:B------:R-:W2:Y:S02]  /*17b40*/  @!P3 SYNCS.PHASECHK.TRANS64 P3, [R12+URZ+0x344d8], R223 ;  /* 0x0344d8df0c00b5a7 */ /* 0x000ea4000806007f */
[----:B--2---:R-:W-:Y:S05]  /*17b50*/  @!P3 BRA `(.L_x_123) ;  /* 0xfffffffc00ecb947 */ /* 0x004fea000383ffff */
[----:B------:R-:W-:Y:S05]  /*17b60*/  BRA `(.L_x_377) ;  /* 0xffffff6c00847947 */ /* 0x000fea000383ffff */
.L_x_128:
[----:B-1----:R-:W-:-:S04]  /*17b70*/  MOV R13, UR47 ;  /* 0x0000002f000d7c02 */ /* 0x002fc80008000f00 */
[----:B------:R1:W2:Y:S03]  /*17b80*/  SYNCS.PHASECHK.TRANS64.TRYWAIT P3, [R13+URZ+0x344c0], R20 ;  /* 0x0344c0140d0075a7 */ /* 0x0002a6000806017f */
[----:B--2---:R-:W-:Y:S05]  /*17b90*/  @!P3 NANOSLEEP.SYNCS 0x989680 ;  /* 0x009896800000b95d */ /* 0x004fea0003900000 */
[----:B------:R-:W2:Y:S02]  /*17ba0*/  @!P3 SYNCS.PHASECHK.TRANS64 P3, [R13+URZ+0x344c0], R20 ;  /* 0x0344c0140d00b5a7 */ /* 0x000ea4000806007f */
[----:B--2---:R-:W-:Y:S05]  /*17bb0*/  @!P3 BRA `(.L_x_128) ;  /* 0xfffffffc00ecb947 */ /* 0x004fea000383ffff */
[----:B------:R-:W-:Y:S05]  /*17bc0*/  BRA `(.L_x_378) ;  /* 0xffffff7000c47947 */ /* 0x000fea000383ffff */
.L_x_133:
[----:B-1----:R-:W-:-:S04]  /*17bd0*/  IMAD.U32 R13, RZ, RZ, UR47 ;  /* 0x0000002fff0d7e24 */ /* 0x002fc8000f8e00ff */
[----:B------:R1:W2:Y:S03]  /*17be0*/  SYNCS.PHASECHK.TRANS64.TRYWAIT P3, [R13+URZ+0x344c8], R20 ;  /* 0x0344c8140d0075a7 */ /* 0x0002a6000806017f */
[----:B--2---:R-:W-:Y:S05]  /*17bf0*/  @!P3 NANOSLEEP.SYNCS 0x989680 ;  /* 0x009896800000b95d */ /* 0x004fea0003900000 */
[----:B------:R-:W2:Y:S02]  /*17c00*/  @!P3 SYNCS.PHASECHK.TRANS64 P3, [R13+URZ+0x344c8], R20 ;  /* 0x0344c8140d00b5a7 */ /* 0x000ea4000806007f */
[----:B--2---:R-:W-:Y:S05]  /*17c10*/  @!P3 BRA `(.L_x_133) ;  /* 0xfffffffc00ecb947 */ /* 0x004fea000383ffff */
[----:B------:R-:W-:Y:S05]  /*17c20*/  BRA `(.L_x_379) ;  /* 0xffffff7800447947 */ /* 0x000fea000383ffff */
.L_x_138:
[----:B-1----:R-:W-:-:S04]  /*17c30*/  MOV R13, UR47 ;  /* 0x0000002f000d7c02 */ /* 0x002fc80008000f00 */
[----:B------:R1:W2:Y:S03]  /*17c40*/  SYNCS.PHASECHK.TRANS64.TRYWAIT P3, [R13+URZ+0x344d0], R20 ;  /* 0x0344d0140d0075a7 */ /* 0x0002a6000806017f */
[----:B--2---:R-:W-:Y:S05]  /*17c50*/  @!P3 NANOSLEEP.SYNCS 0x989680 ;  /* 0x009896800000b95d */ /* 0x004fea0003900000 */
[----:B------:R-:W2:Y:S02]  /*17c60*/  @!P3 SYNCS.PHASECHK.TRANS64 P3, [R13+URZ+0x344d0], R20 ;  /* 0x0344d0140d00b5a7 */ /* 0x000ea4000806007f */
[----:B--2---:R-:W-:Y:S05]  /*17c70*/  @!P3 BRA `(.L_x_138) ;  /* 0xfffffffc00ecb947 */ /* 0x004fea000383ffff */
[----:B------:R-:W-:Y:S05]  /*17c80*/  BRA `(.L_x_380) ;  /* 0xffffff7c00847947 */ /* 0x000fea000383ffff */
.L_x_143:
[----:B-1----:R-:W-:-:S04]  /*17c90*/  IMAD.U32 R13, RZ, RZ, UR47 ;  /* 0x0000002fff0d7e24 */ /* 0x002fc8000f8e00ff */
[----:B------:R1:W2:Y:S03]  /*17ca0*/  SYNCS.PHASECHK.TRANS64.TRYWAIT P3, [R13+URZ+0x344d8], R20 ;  /* 0x0344d8140d0075a7 */ /* 0x0002a6000806017f */
[----:B--2---:R-:W-:Y:S05]  /*17cb0*/  @!P3 NANOSLEEP.SYNCS 0x989680 ;  /* 0x009896800000b95d */ /* 0x004fea0003900000 */
[----:B------:R-:W2:Y:S02]  /*17cc0*/  @!P3 SYNCS.PHASECHK.TRANS64 P3, [R13+URZ+0x344d8], R20 ;  /* 0x0344d8140d00b5a7 */ /* 0x000ea4000806007f */
[----:B--2---:R-:W-:Y:S05]  /*17cd0*/  @!P3 BRA `(.L_x_143) ;  /* 0xfffffffc00ecb947 */ /* 0x004fea000383ffff */
[----:B------:R-:W-:Y:S05]  /*17ce0*/  BRA `(.L_x_381) ;  /* 0xffffff8000c47947 */ /* 0x000fea000383ffff */
.L_x_148:
[----:B-1----:R-:W-:-:S04]  /*17cf0*/  MOV R3, UR4 ;  /* 0x0000000400037c02 */ /* 0x002fc80008000f00 */
[----:B------:R1:W2:Y:S03]  /*17d00*/  SYNCS.PHASECHK.TRANS64.TRYWAIT P2, [R3+URZ+0x34400], R0 ;  /* 0x03440000030075a7 */ /* 0x0002a6000804017f */
[----:B--2---:R-:W-:Y:S05]  /*17d10*/  @!P2 NANOSLEEP.SYNCS 0x989680 ;  /* 0x009896800000a95d */ /* 0x004fea0003900000 */
[----:B------:R-:W2:Y:S02]  /*17d20*/  @!P2 SYNCS.PHASECHK.TRANS64 P2, [R3+URZ+0x34400], R0 ;  /* 0x034400000300a5a7 */ /* 0x000ea4000804007f */
[----:B--2---:R-:W-:Y:S05]  /*17d30*/  @!P2 BRA `(.L_x_148) ;  /* 0xfffffffc00eca947 */ /* 0x004fea000383ffff */
[----:B------:R-:W-:Y:S05]  /*17d40*/  BRA `(.L_x_382) ;  /* 0xffffff8800207947 */ /* 0x000fea000383ffff */
.L_x_152:
[----:B--2---:R-:W-:-:S04]  /*17d50*/  IMAD.U32 R3, RZ, RZ, UR4 ;  /* 0x00000004ff037e24 */ /* 0x004fc8000f8e00ff */
[----:B------:R2:W3:Y:S03]  /*17d60*/  SYNCS.PHASECHK.TRANS64.TRYWAIT P2, [R3+URZ+0x34400], R2 ;  /* 0x03440002030075a7 */ /* 0x0004e6000804017f */
[----:B---3--:R-:W-:Y:S05]  /*17d70*/  @!P2 NANOSLEEP.SYNCS 0x989680 ;  /* 0x009896800000a95d */ /* 0x008fea0003900000 */
[----:B------:R-:W3:Y:S02]  /*17d80*/  @!P2 SYNCS.PHASECHK.TRANS64 P2, [R3+URZ+0x34400], R2 ;  /* 0x034400020300a5a7 */ /* 0x000ee4000804007f */
[----:B---3--:R-:W-:Y:S05]  /*17d90*/  @!P2 BRA `(.L_x_152) ;  /* 0xfffffffc00eca947 */ /* 0x008fea000383ffff */
[----:B------:R-:W-:Y:S05]  /*17da0*/  BRA `(.L_x_383) ;  /* 0xffffff8800c87947 */ /* 0x000fea000383ffff */
.L_x_170:
[----:B-1----:R-:W-:-:S04]  /*17db0*/  MOV R3, UR6 ;  /* 0x0000000600037c02 */ /* 0x002fc80008000f00 */
[----:B------:R1:W2:Y:S03]  /*17dc0*/  SYNCS.PHASECHK.TRANS64.TRYWAIT P0, [R3+URZ+0x34508], R0 ;  /* 0x03450800030075a7 */ /* 0x0002a6000800017f */
[----:B--2---:R-:W-:Y:S05]  /*17dd0*/  @!P0 NANOSLEEP.SYNCS 0x989680 ;  /* 0x009896800000895d */ /* 0x004fea0003900000 */
[----:B------:R-:W2:Y:S02]  /*17de0*/  @!P0 SYNCS.PHASECHK.TRANS64 P0, [R3+URZ+0x34508], R0 ;  /* 0x03450800030085a7 */ /* 0x000ea4000800007f */
[----:B--2---:R-:W-:Y:S05]  /*17df0*/  @!P0 BRA `(.L_x_170) ;  /* 0xfffffffc00ec8947 */ /* 0x004fea000383ffff */
[----:B------:R-:W-:Y:S05]  /*17e00*/  BRA `(.L_x_384) ;  /* 0xffffff9800207947 */ /* 0x000fea000383ffff */
.L_x_172:
[----:B-1----:R-:W-:-:S04]  /*17e10*/  IMAD.U32 R6, RZ, RZ, UR7 ;  /* 0x00000007ff067e24 */ /* 0x002fc8000f8e00ff */
[----:B------:R1:W2:Y:S03]  /*17e20*/  SYNCS.PHASECHK.TRANS64.TRYWAIT P0, [R6+URZ+0x34400], R3 ;  /* 0x03440003060075a7 */ /* 0x0002a6000800017f */
[----:B--2---:R-:W-:Y:S05]  /*17e30*/  @!P0 NANOSLEEP.SYNCS 0x989680 ;  /* 0x009896800000895d */ /* 0x004fea0003900000 */
[----:B------:R-:W2:Y:S02]  /*17e40*/  @!P0 SYNCS.PHASECHK.TRANS64 P0, [R6+URZ+0x34400], R3 ;  /* 0x03440003060085a7 */ /* 0x000ea4000800007f */
[----:B--2---:R-:W-:Y:S05]  /*17e50*/  @!P0 BRA `(.L_x_172) ;  /* 0xfffffffc00ec8947 */ /* 0x004fea000383ffff */
[----:B------:R-:W-:Y:S05]  /*17e60*/  BRA `(.L_x_385) ;  /* 0xffffff98004c7947 */ /* 0x000fea000383ffff */
.L_x_178:
[----:B--2---:R-:W-:-:S04]  /*17e70*/  MOV R3, UR6 ;  /* 0x0000000600037c02 */ /* 0x004fc80008000f00 */
[----:B------:R2:W3:Y:S03]  /*17e80*/  SYNCS.PHASECHK.TRANS64.TRYWAIT P1, [R3+URZ+0x344e0], R8 ;  /* 0x0344e008030075a7 */ /* 0x0004e6000802017f */
[----:B---3--:R-:W-:Y:S05]  /*17e90*/  @!P1 NANOSLEEP.SYNCS 0x989680 ;  /* 0x009896800000995d */ /* 0x008fea0003900000 */
[----:B------:R-:W3:Y:S02]  /*17ea0*/  @!P1 SYNCS.PHASECHK.TRANS64 P1, [R3+URZ+0x344e0], R8 ;  /* 0x0344e008030095a7 */ /* 0x000ee4000802007f */
[----:B---3--:R-:W-:Y:S05]  /*17eb0*/  @!P1 BRA `(.L_x_178) ;  /* 0xfffffffc00ec9947 */ /* 0x008fea000383ffff */
[----:B------:R-:W-:Y:S05]  /*17ec0*/  BRA `(.L_x_386) ;  /* 0xffffff9800f87947 */ /* 0x000fea000383ffff */
.L_x_184:
[----:B--2---:R-:W-:-:S04]  /*17ed0*/  IMAD.U32 R3, RZ, RZ, UR6 ;  /* 0x00000006ff037e24 */ /* 0x004fc8000f8e00ff */
[----:B------:R2:W4:Y:S03]  /*17ee0*/  SYNCS.PHASECHK.TRANS64.TRYWAIT P1, [R3+URZ+0x344e8], R8 ;  /* 0x0344e808030075a7 */ /* 0x000526000802017f */
[----:B----4-:R-:W-:Y:S05]  /*17ef0*/  @!P1 NANOSLEEP.SYNCS 0x989680 ;  /* 0x009896800000995d */ /* 0x010fea0003900000 */
[----:B------:R-:W4:Y:S02]  /*17f00*/  @!P1 SYNCS.PHASECHK.TRANS64 P1, [R3+URZ+0x344e8], R8 ;  /* 0x0344e808030095a7 */ /* 0x000f24000802007f */
[----:B----4-:R-:W-:Y:S05]  /*17f10*/  @!P1 BRA `(.L_x_184) ;  /* 0xfffffffc00ec9947 */ /* 0x010fea000383ffff */
[----:B------:R-:W-:Y:S05]  /*17f20*/  BRA `(.L_x_387) ;  /* 0xffffff9c00347947 */ /* 0x000fea000383ffff */
.L_x_190:
[----:B-12---:R-:W-:-:S04]  /*17f30*/  MOV R3, UR6 ;  /* 0x0000000600037c02 */ /* 0x006fc80008000f00 */
[----:B------:R1:W2:Y:S03]  /*17f40*/  SYNCS.PHASECHK.TRANS64.TRYWAIT P1, [R3+URZ+0x344f0], R8 ;  /* 0x0344f008030075a7 */ /* 0x0002a6000802017f */
[----:B--2---:R-:W-:Y:S05]  /*17f50*/  @!P1 NANOSLEEP.SYNCS 0x989680 ;  /* 0x009896800000995d */ /* 0x004fea0003900000 */
[----:B------:R-:W2:Y:S02]  /*17f60*/  @!P1 SYNCS.PHASECHK.TRANS64 P1, [R3+URZ+0x344f0], R8 ;  /* 0x0344f008030095a7 */ /* 0x000ea4000802007f */
[----:B--2---:R-:W-:Y:S05]  /*17f70*/  @!P1 BRA `(.L_x_190) ;  /* 0xfffffffc00ec9947 */ /* 0x004fea000383ffff */
[----:B------:R-:W-:Y:S05]  /*17f80*/  BRA `(.L_x_388) ;  /* 0xffffff9c00787947 */ /* 0x000fea000383ffff */
.L_x_196:
[----:B-12---:R-:W-:-:S04]  /*17f90*/  IMAD.U32 R3, RZ, RZ, UR6 ;  /* 0x00000006ff037e24 */ /* 0x006fc8000f8e00ff */
[----:B------:R1:W2:Y:S03]  /*17fa0*/  SYNCS.PHASECHK.TRANS64.TRYWAIT P1, [R3+URZ+0x344f8], R8 ;  /* 0x0344f808030075a7 */ /* 0x0002a6000802017f */
[----:B--2---:R-:W-:Y:S05]  /*17fb0*/  @!P1 NANOSLEEP.SYNCS 0x989680 ;  /* 0x009896800000995d */ /* 0x004fea0003900000 */
[----:B------:R-:W2:Y:S02]  /*17fc0*/  @!P1 SYNCS.PHASECHK.TRANS64 P1, [R3+URZ+0x344f8], R8 ;  /* 0x0344f808030095a7 */ /* 0x000ea4000802007f */
[----:B--2---:R-:W-:Y:S05]  /*17fd0*/  @!P1 BRA `(.L_x_196) ;  /* 0xfffffffc00ec9947 */ /* 0x004fea000383ffff */
[----:B------:R-:W-:Y:S05]  /*17fe0*/  BRA `(.L_x_389) ;  /* 0xffffff9c00bc7947 */ /* 0x000fea000383ffff */
.L_x_202:
[----:B-12---:R-:W-:-:S04]  /*17ff0*/  MOV R3, UR6 ;  /* 0x0000000600037c02 */ /* 0x006fc80008000f00 */
[----:B------:R1:W2:Y:S03]  /*18000*/  SYNCS.PHASECHK.TRANS64.TRYWAIT P1, [R3+URZ+0x344e0], R2 ;  /* 0x0344e002030075a7 */ /* 0x0002a6000802017f */
[----:B--2---:R-:W-:Y:S05]  /*18010*/  @!P1 NANOSLEEP.SYNCS 0x989680 ;  /* 0x009896800000995d */ /* 0x004fea0003900000 */
[----:B------:R-:W2:Y:S02]  /*18020*/  @!P1 SYNCS.PHASECHK.TRANS64 P1, [R3+URZ+0x344e0], R2 ;  /* 0x0344e002030095a7 */ /* 0x000ea4000802007f */
[----:B--2---:R-:W-:Y:S05]  /*18030*/  @!P1 BRA `(.L_x_202) ;  /* 0xfffffffc00ec9947 */ /* 0x004fea000383ffff */
[----:B------:R-:W-:Y:S05]  /*18040*/  BRA `(.L_x_390) ;  /* 0xffffffa000087947 */ /* 0x000fea000383ffff */
.L_x_208:
[----:B-123--:R-:W-:-:S04]  /*18050*/  IMAD.U32 R3, RZ, RZ, UR6 ;  /* 0x00000006ff037e24 */ /* 0x00efc8000f8e00ff */
[----:B------:R1:W2:Y:S03]  /*18060*/  SYNCS.PHASECHK.TRANS64.TRYWAIT P1, [R3+URZ+0x344e8], R2 ;  /* 0x0344e802030075a7 */ /* 0x0002a6000802017f */
[----:B--2---:R-:W-:Y:S05]  /*18070*/  @!P1 NANOSLEEP.SYNCS 0x989680 ;  /* 0x009896800000995d */ /* 0x004fea0003900000 */
[----:B------:R-:W2:Y:S02]  /*18080*/  @!P1 SYNCS.PHASECHK.TRANS64 P1, [R3+URZ+0x344e8], R2 ;  /* 0x0344e802030095a7 */ /* 0x000ea4000802007f */
[----:B--2---:R-:W-:Y:S05]  /*18090*/  @!P1 BRA `(.L_x_208) ;  /* 0xfffffffc00ec9947 */ /* 0x004fea000383ffff */
[----:B------:R-:W-:Y:S05]  /*180a0*/  BRA `(.L_x_391) ;  /* 0xffffffa0003c7947 */ /* 0x000fea000383ffff */
.L_x_214:
[----:B-1234-:R-:W-:-:S04]  /*180b0*/  MOV R3, UR6 ;  /* 0x0000000600037c02 */ /* 0x01efc80008000f00 */
[----:B------:R1:W2:Y:S03]  /*180c0*/  SYNCS.PHASECHK.TRANS64.TRYWAIT P1, [R3+URZ+0x344f0], R2 ;  /* 0x0344f002030075a7 */ /* 0x0002a6000802017f */
[----:B--2---:R-:W-:Y:S05]  /*180d0*/  @!P1 NANOSLEEP.SYNCS 0x989680 ;  /* 0x009896800000995d */ /* 0x004fea0003900000 */
[----:B------:R-:W2:Y:S02]  /*180e0*/  @!P1 SYNCS.PHASECHK.TRANS64 P1, [R3+URZ+0x344f0], R2 ;  /* 0x0344f002030095a7 */ /* 0x000ea4000802007f */
[----:B--2---:R-:W-:Y:S05]  /*180f0*/  @!P1 BRA `(.L_x_214) ;  /* 0xfffffffc00ec9947 */ /* 0x004fea000383ffff */
[----:B------:R-:W-:Y:S05]  /*18100*/  BRA `(.L_x_392) ;  /* 0xffffffa000747947 */ /* 0x000fea000383ffff */
.L_x_220:
[----:B-1234-:R-:W-:-:S04]  /*18110*/  IMAD.U32 R3, RZ, RZ, UR6 ;  /* 0x00000006ff037e24 */ /* 0x01efc8000f8e00ff */
[----:B------:R1:W2:Y:S03]  /*18120*/  SYNCS.PHASECHK.TRANS64.TRYWAIT P1, [R3+URZ+0x344f8], R2 ;  /* 0x0344f802030075a7 */ /* 0x0002a6000802017f */
[----:B--2---:R-:W-:Y:S05]  /*18130*/  @!P1 NANOSLEEP.SYNCS 0x989680 ;  /* 0x009896800000995d */ /* 0x004fea0003900000 */
[----:B------:R-:W2:Y:S02]  /*18140*/  @!P1 SYNCS.PHASECHK.TRANS64 P1, [R3+URZ+0x344f8], R2 ;  /* 0x0344f802030095a7 */ /* 0x000ea4000802007f */
[----:B--2---:R-:W-:Y:S05]  /*18150*/  @!P1 BRA `(.L_x_220) ;  /* 0xfffffffc00ec9947 */ /* 0x004fea000383ffff */
[----:B------:R-:W-:Y:S05]  /*18160*/  BRA `(.L_x_393) ;  /* 0xffffffa000ac7947 */ /* 0x000fea000383ffff */
.L_x_226:
[----:B-1234-:R-:W-:-:S04]  /*18170*/  MOV R3, UR6 ;  /* 0x0000000600037c02 */ /* 0x01efc80008000f00 */
[----:B------:R1:W2:Y:S03]  /*18180*/  SYNCS.PHASECHK.TRANS64.TRYWAIT P1, [R3+URZ+0x344e0], R8 ;  /* 0x0344e008030075a7 */ /* 0x0002a6000802017f */
[----:B--2---:R-:W-:Y:S05]  /*18190*/  @!P1 NANOSLEEP.SYNCS 0x989680 ;  /* 0x009896800000995d */ /* 0x004fea0003900000 */
[----:B------:R-:W2:Y:S02]  /*181a0*/  @!P1 SYNCS.PHASECHK.TRANS64 P1, [R3+URZ+0x344e0], R8 ;  /* 0x0344e008030095a7 */ /* 0x000ea4000802007f */
[----:B--2---:R-:W-:Y:S05]  /*181b0*/  @!P1 BRA `(.L_x_226) ;  /* 0xfffffffc00ec9947 */ /* 0x004fea000383ffff */
[----:B------:R-:W-:Y:S05]  /*181c0*/  BRA `(.L_x_394) ;  /* 0xffffffa000e87947 */ /* 0x000fea000383ffff */
.L_x_232:
[----:B-1234-:R-:W-:-:S04]  /*181d0*/  IMAD.U32 R3, RZ, RZ, UR6 ;  /* 0x00000006ff037e24 */ /* 0x01efc8000f8e00ff */
[----:B------:R1:W2:Y:S03]  /*181e0*/  SYNCS.PHASECHK.TRANS64.TRYWAIT P1, [R3+URZ+0x344e8], R8 ;  /* 0x0344e808030075a7 */ /* 0x0002a6000802017f */
[----:B--2---:R-:W-:Y:S05]  /*181f0*/  @!P1 NANOSLEEP.SYNCS 0x989680 ;  /* 0x009896800000995d */ /* 0x004fea0003900000 */
[----:B------:R-:W2:Y:S02]  /*18200*/  @!P1 SYNCS.PHASECHK.TRANS64 P1, [R3+URZ+0x344e8], R8 ;  /* 0x0344e808030095a7 */ /* 0x000ea4000802007f */
[----:B--2---:R-:W-:Y:S05]  /*18210*/  @!P1 BRA `(.L_x_232) ;  /* 0xfffffffc00ec9947 */ /* 0x004fea000383ffff */
[----:B------:R-:W-:Y:S05]  /*18220*/  BRA `(.L_x_395) ;  /* 0xffffffa4001c7947 */ /* 0x000fea000383ffff */
.L_x_238:
[----:B-1234-:R-:W-:-:S04]  /*18230*/  MOV R3, UR6 ;  /* 0x0000000600037c02 */ /* 0x01efc80008000f00 */
[----:B------:R1:W2:Y:S03]  /*18240*/  SYNCS.PHASECHK.TRANS64.TRYWAIT P1, [R3+URZ+0x344f0], R8 ;  /* 0x0344f008030075a7 */ /* 0x0002a6000802017f */
[----:B--2---:R-:W-:Y:S05]  /*18250*/  @!P1 NANOSLEEP.SYNCS 0x989680 ;  /* 0x009896800000995d */ /* 0x004fea0003900000 */
[----:B------:R-:W2:Y:S02]  /*18260*/  @!P1 SYNCS.PHASECHK.TRANS64 P1, [R3+URZ+0x344f0], R8 ;  /* 0x0344f008030095a7 */ /* 0x000ea4000802007f */
[----:B--2---:R-:W-:Y:S05]  /*18270*/  @!P1 BRA `(.L_x_238) ;  /* 0xfffffffc00ec9947 */ /* 0x004fea000383ffff */
[----:B------:R-:W-:Y:S05]  /*18280*/  BRA `(.L_x_396) ;  /* 0xffffffa400547947 */ /* 0x000fea000383ffff */
.L_x_244:
[----:B-1234-:R-:W-:-:S04]  /*18290*/  IMAD.U32 R3, RZ, RZ, UR6 ;  /* 0x00000006ff037e24 */ /* 0x01efc8000f8e00ff */
[----:B------:R1:W2:Y:S03]  /*182a0*/  SYNCS.PHASECHK.TRANS64.TRYWAIT P1, [R3+URZ+0x344f8], R8 ;  /* 0x0344f808030075a7 */ /* 0x0002a6000802017f */
[----:B--2---:R-:W-:Y:S05]  /*182b0*/  @!P1 NANOSLEEP.SYNCS 0x989680 ;  /* 0x009896800000995d */ /* 0x004fea0003900000 */
[----:B------:R-:W2:Y:S02]  /*182c0*/  @!P1 SYNCS.PHASECHK.TRANS64 P1, [R3+URZ+0x344f8], R8 ;  /* 0x0344f808030095a7 */ /* 0x000ea4000802007f */
[----:B--2---:R-:W-:Y:S05]  /*182d0*/  @!P1 BRA `(.L_x_244) ;  /* 0xfffffffc00ec9947 */ /* 0x004fea000383ffff */
[----:B------:R-:W-:Y:S05]  /*182e0*/  BRA `(.L_x_397) ;  /* 0xffffffa4008c7947 */ /* 0x000fea000383ffff */
.L_x_250:
[----:B-1234-:R-:W-:-:S04]  /*182f0*/  MOV R3, UR6 ;  /* 0x0000000600037c02 */ /* 0x01efc80008000f00 */
[----:B------:R1:W2:Y:S03]  /*18300*/  SYNCS.PHASECHK.TRANS64.TRYWAIT P1, [R3+URZ+0x344e0], R2 ;  /* 0x0344e002030075a7 */ /* 0x0002a6000802017f */
[----:B--2---:R-:W-:Y:S05]  /*18310*/  @!P1 NANOSLEEP.SYNCS 0x989680 ;  /* 0x009896800000995d */ /* 0x004fea0003900000 */
[----:B------:R-:W2:Y:S02]  /*18320*/  @!P1 SYNCS.PHASECHK.TRANS64 P1, [R3+URZ+0x344e0], R2 ;  /* 0x0344e002030095a7 */ /* 0x000ea4000802007f */
[----:B--2---:R-:W-:Y:S05]  /*18330*/  @!P1 BRA `(.L_x_250) ;  /* 0xfffffffc00ec9947 */ /* 0x004fea000383ffff */
[----:B------:R-:W-:Y:S05]  /*18340*/  BRA `(.L_x_398) ;  /* 0xffffffa400c87947 */ /* 0x000fea000383ffff */
.L_x_256:
[----:B-1234-:R-:W-:-:S04]  /*18350*/  IMAD.U32 R3, RZ, RZ, UR6 ;  /* 0x00000006ff037e24 */ /* 0x01efc8000f8e00ff */
[----:B------:R1:W2:Y:S03]  /*18360*/  SYNCS.PHASECHK.TRANS64.TRYWAIT P1, [R3+URZ+0x344e8], R2 ;  /* 0x0344e802030075a7 */ /* 0x0002a6000802017f */
[----:B--2---:R-:W-:Y:S05]  /*18370*/  @!P1 NANOSLEEP.SYNCS 0x989680 ;  /* 0x009896800000995d */ /* 0x004fea0003900000 */
[----:B------:R-:W2:Y:S02]  /*18380*/  @!P1 SYNCS.PHASECHK.TRANS64 P1, [R3+URZ+0x344e8], R2 ;  /* 0x0344e802030095a7 */ /* 0x000ea4000802007f */
[----:B--2---:R-:W-:Y:S05]  /*18390*/  @!P1 BRA `(.L_x_256) ;  /* 0xfffffffc00ec9947 */ /* 0x004fea000383ffff */
[----:B------:R-:W-:Y:S05]  /*183a0*/  BRA `(.L_x_399) ;  /* 0xffffffa400fc7947 */ /* 0x000fea000383ffff */
.L_x_262:
[----:B-1234-:R-:W-:-:S04]  /*183b0*/  MOV R3, UR6 ;  /* 0x0000000600037c02 */ /* 0x01efc80008000f00 */
[----:B------:R1:W2:Y:S03]  /*183c0*/  SYNCS.PHASECHK.TRANS64.TRYWAIT P1, [R3+URZ+0x344f0], R2 ;  /* 0x0344f002030075a7 */ /* 0x0002a6000802017f */
[----:B--2---:R-:W-:Y:S05]  /*183d0*/  @!P1 NANOSLEEP.SYNCS 0x989680 ;  /* 0x009896800000995d */ /* 0x004fea0003900000 */
[----:B------:R-:W2:Y:S02]  /*183e0*/  @!P1 SYNCS.PHASECHK.TRANS64 P1, [R3+URZ+0x344f0], R2 ;  /* 0x0344f002030095a7 */ /* 0x000ea4000802007f */
[----:B--2---:R-:W-:Y:S05]  /*183f0*/  @!P1 BRA `(.L_x_262) ;  /* 0xfffffffc00ec9947 */ /* 0x004fea000383ffff */
[----:B------:R-:W-:Y:S05]  /*18400*/  BRA `(.L_x_400) ;  /* 0xffffffa800387947 */ /* 0x000fea000383ffff */
.L_x_268:
[----:B-1234-:R-:W-:-:S04]  /*18410*/  IMAD.U32 R3, RZ, RZ, UR6 ;  /* 0x00000006ff037e24 */ /* 0x01efc8000f8e00ff */
[----:B------:R1:W2:Y:S03]  /*18420*/  SYNCS.PHASECHK.TRANS64.TRYWAIT P1, [R3+URZ+0x344f8], R2 ;  /* 0x0344f802030075a7 */ /* 0x0002a6000802017f */
[----:B--2---:R-:W-:Y:S05]  /*18430*/  @!P1 NANOSLEEP.SYNCS 0x989680 ;  /* 0x009896800000995d */ /* 0x004fea0003900000 */
[----:B------:R-:W2:Y:S02]  /*18440*/  @!P1 SYNCS.PHASECHK.TRANS64 P1, [R3+URZ+0x344f8], R2 ;  /* 0x0344f802030095a7 */ /* 0x000ea4000802007f */
[----:B--2---:R-:W-:Y:S05]  /*18450*/  @!P1 BRA `(.L_x_268) ;  /* 0xfffffffc00ec9947 */ /* 0x004fea000383ffff */
[----:B------:R-:W-:Y:S05]  /*18460*/  BRA `(.L_x_401) ;  /* 0xffffffa800747947 */ /* 0x000fea000383ffff */
.L_x_283:
[----:B-1----:R-:W-:-:S04]  /*18470*/  MOV R3, UR6 ;  /* 0x0000000600037c02 */ /* 0x002fc80008000f00 */
[----:B------:R1:W2:Y:S03]  /*18480*/  SYNCS.PHASECHK.TRANS64.TRYWAIT P0, [R3+URZ+0x344e0], R8 ;  /* 0x0344e008030075a7 */ /* 0x0002a6000800017f */
[----:B--2---:R-:W-:Y:S05]  /*18490*/  @!P0 NANOSLEEP.SYNCS 0x989680 ;  /* 0x009896800000895d */ /* 0x004fea0003900000 */
[----:B------:R-:W2:Y:S02]  /*184a0*/  @!P0 SYNCS.PHASECHK.TRANS64 P0, [R3+URZ+0x344e0], R8 ;  /* 0x0344e008030085a7 */ /* 0x000ea4000800007f */
[----:B--2---:R-:W-:Y:S05]  /*184b0*/  @!P0 BRA `(.L_x_283) ;  /* 0xfffffffc00ec8947 */ /* 0x004fea000383ffff */
[----:B------:R-:W-:Y:S05]  /*184c0*/  BRA `(.L_x_402) ;  /* 0xffffffb000047947 */ /* 0x000fea000383ffff */
.L_x_285:
[----:B-1----:R-:W-:-:S04]  /*184d0*/  IMAD.U32 R3, RZ, RZ, UR6 ;  /* 0x00000006ff037e24 */ /* 0x002fc8000f8e00ff */
[----:B------:R1:W2:Y:S03]  /*184e0*/  SYNCS.PHASECHK.TRANS64.TRYWAIT P0, [R3+URZ+0x344e8], R8 ;  /* 0x0344e808030075a7 */ /* 0x0002a6000800017f */
[----:B--2---:R-:W-:Y:S05]  /*184f0*/  @!P0 NANOSLEEP.SYNCS 0x989680 ;  /* 0x009896800000895d */ /* 0x004fea0003900000 */
[----:B------:R-:W2:Y:S02]  /*18500*/  @!P0 SYNCS.PHASECHK.TRANS64 P0, [R3+URZ+0x344e8], R8 ;  /* 0x0344e808030085a7 */ /* 0x000ea4000800007f */
[----:B--2---:R-:W-:Y:S05]  /*18510*/  @!P0 BRA `(.L_x_285) ;  /* 0xfffffffc00ec8947 */ /* 0x004fea000383ffff */
[----:B------:R-:W-:Y:S05]  /*18520*/  BRA `(.L_x_403) ;  /* 0xffffffac00fc7947 */ /* 0x000fea000383ffff */
.L_x_287:
[----:B-1----:R-:W-:-:S04]  /*18530*/  MOV R3, UR6 ;  /* 0x0000000600037c02 */ /* 0x002fc80008000f00 */
[----:B------:R1:W2:Y:S03]  /*18540*/  SYNCS.PHASECHK.TRANS64.TRYWAIT P0, [R3+URZ+0x344f0], R8 ;  /* 0x0344f008030075a7 */ /* 0x0002a6000800017f */
[----:B--2---:R-:W-:Y:S05]  /*18550*/  @!P0 NANOSLEEP.SYNCS 0x989680 ;  /* 0x009896800000895d */ /* 0x004fea0003900000 */
[----:B------:R-:W2:Y:S02]  /*18560*/  @!P0 SYNCS.PHASECHK.TRANS64 P0, [R3+URZ+0x344f0], R8 ;  /* 0x0344f008030085a7 */ /* 0x000ea4000800007f */
[----:B--2---:R-:W-:Y:S05]  /*18570*/  @!P0 BRA `(.L_x_287) ;  /* 0xfffffffc00ec8947 */ /* 0x004fea000383ffff */
[----:B------:R-:W-:Y:S05]  /*18580*/  BRA `(.L_x_404) ;  /* 0xffffffac00f47947 */ /* 0x000fea000383ffff */
.L_x_299:
[----:B------:R-:W-:Y:S01]  /*18590*/  BSSY B1, `(.L_x_405) ;  /* 0x0000006000017945 */ /* 0x000fe20003800000 */
[----:B------:R-:W-:-:S07]  /*185a0*/  IMAD.MOV.U32 R15, RZ, RZ, -0x1 ;  /* 0xffffffffff0f7424 */ /* 0x000fce00078e00ff */
[----:B------:R-:W-:Y:S05]  /*185b0*/  WARPSYNC.COLLECTIVE R15, `(.L_x_406) ;  /* 0x000000000f0c7348 */ /* 0x000fea0003c00000 */
[----:B------:R-:W-:Y:S02]  /*185c0*/  ELECT P6, UR62, PT ;  /* 0x00000000003e782f */ /* 0x000fe400038c0000 */
[----:B------:R-:W-:Y:S01]  /*185d0*/  MOV R14, UR62 ;  /* 0x0000003e000e7c02 */ /* 0x000fe20008000f00 */
[----:B------:R-:W-:Y:S10]  /*185e0*/  ENDCOLLECTIVE ;  /* 0x000000000000791b */ /* 0x000ff40003800000 */
.L_x_406:
[----:B------:R-:W-:Y:S05]  /*185f0*/  BSYNC B1 ;  /* 0x0000000000017941 */ /* 0x000fea0003800000 */
.L_x_405:
[----:B------:R-:W-:Y:S05]  /*18600*/  BRA `(.L_x_407) ;  /* 0xffffffb800ec7947 */ /* 0x000fea000383ffff */
.L_x_302:
[----:B-1----:R1:W3:Y:S02]  /*18610*/  SYNCS.PHASECHK.TRANS64.TRYWAIT P0, [R8+URZ+0x344a0], R5 ;  /* 0x0344a005080075a7 */ /* 0x0022e4000800017f */
[----:B---3--:R-:W-:Y:S05]  /*18620*/  @!P0 NANOSLEEP.SYNCS 0x989680 ;  /* 0x009896800000895d */ /* 0x008fea0003900000 */
[----:B------:R-:W3:Y:S02]  /*18630*/  @!P0 SYNCS.PHASECHK.TRANS64 P0, [R8+URZ+0x344a0], R5 ;  /* 0x0344a005080085a7 */ /* 0x000ee4000800007f */
[----:B---3--:R-:W-:Y:S05]  /*18640*/  @!P0 BRA `(.L_x_302) ;  /* 0xfffffffc00f08947 */ /* 0x008fea000383ffff */
[----:B------:R-:W-:Y:S05]  /*18650*/  BRA `(.L_x_408) ;  /* 0xffffffbc00187947 */ /* 0x000fea000383ffff */
.L_x_307:
[----:B--2---:R2:W3:Y:S02]  /*18660*/  SYNCS.PHASECHK.TRANS64.TRYWAIT P0, [R3+URZ+0x34400], R2 ;  /* 0x03440002030075a7 */ /* 0x0044e4000800017f */
[----:B---3--:R-:W-:Y:S05]  /*18670*/  @!P0 NANOSLEEP.SYNCS 0x989680 ;  /* 0x009896800000895d */ /* 0x008fea0003900000 */
[----:B------:R-:W3:Y:S02]  /*18680*/  @!P0 SYNCS.PHASECHK.TRANS64 P0, [R3+URZ+0x34400], R2 ;  /* 0x03440002030085a7 */ /* 0x000ee4000800007f */
[----:B---3--:R-:W-:Y:S05]  /*18690*/  @!P0 BRA `(.L_x_307) ;  /* 0xfffffffc00f08947 */ /* 0x008fea000383ffff */
[----:B------:R-:W-:Y:S05]  /*186a0*/  BRA `(.L_x_409) ;  /* 0xffffffbc00e47947 */ /* 0x000fea000383ffff */
.L_x_310:
[----:B------:R-:W-:Y:S01]  /*186b0*/  BSSY B1, `(.L_x_410) ;  /* 0x0000006000017945 */ /* 0x000fe20003800000 */
[----:B------:R-:W-:-:S07]  /*186c0*/  MOV R15, 0xffffffff ;  /* 0xffffffff000f7802 */ /* 0x000fce0000000f00 */
[----:B-1---5:R-:W-:Y:S05]  /*186d0*/  WARPSYNC.COLLECTIVE R15, `(.L_x_411) ;  /* 0x000000000f0c7348 */ /* 0x022fea0003c00000 */
[----:B------:R-:W-:Y:S02]  /*186e0*/  ELECT P6, UR62, PT ;  /* 0x00000000003e782f */ /* 0x000fe400038c0000 */
[----:B------:R-:W-:Y:S01]  /*186f0*/  MOV R14, UR62 ;  /* 0x0000003e000e7c02 */ /* 0x000fe20008000f00 */
[----:B-1---5:R-:W-:Y:S10]  /*18700*/  ENDCOLLECTIVE ;  /* 0x000000000000791b */ /* 0x022ff40003800000 */
.L_x_411:
[----:B------:R-:W-:Y:S05]  /*18710*/  BSYNC B1 ;  /* 0x0000000000017941 */ /* 0x000fea0003800000 */
.L_x_410:
[----:B------:R-:W-:Y:S05]  /*18720*/  BRA `(.L_x_412) ;  /* 0xffffffc0002c7947 */ /* 0x000fea000383ffff */
.L_x_313:
[----:B------:R-:W-:Y:S01]  /*18730*/  BSSY B1, `(.L_x_413) ;  /* 0x0000005000017945 */ /* 0x000fe20003800000 */
[----:B--2---:R-:W-:-:S07]  /*18740*/  IMAD.MOV.U32 R15, RZ, RZ, -0x1 ;  /* 0xffffffffff0f7424 */ /* 0x004fce00078e00ff */
[----:B-1---5:R-:W-:Y:S05]  /*18750*/  WARPSYNC.COLLECTIVE R15, `(.L_x_414) ;  /* 0x000000000f087348 */ /* 0x022fea0003c00000 */
[----:B------:R-:W-:Y:S01]  /*18760*/  NOP ;  /* 0x0000000000007918 */ /* 0x000fe20000000000 */
[----:B-1---5:R-:W-:Y:S01]  /*18770*/  ENDCOLLECTIVE ;  /* 0x000000000000791b */ /* 0x022fe20003800000 */
.L_x_414:
[----:B------:R-:W-:Y:S05]  /*18780*/  BSYNC B1 ;  /* 0x0000000000017941 */ /* 0x000fea0003800000 */
.L_x_413:
[----:B------:R-:W-:-:S07]  /*18790*/  MOV R15, 0xffffffff ;  /* 0xffffffff000f7802 */ /* 0x000fce0000000f00 */
[----:B------:R-:W-:Y:S05]  /*187a0*/  WARPSYNC.COLLECTIVE R15, `(.L_x_415) ;  /* 0x000000000f0c7348 */ /* 0x000fea0003c00000 */
[----:B------:R-:W-:Y:S02]  /*187b0*/  ELECT P6, UR62, PT ;  /* 0x00000000003e782f */ /* 0x000fe400038c0000 */
[----:B------:R-:W-:Y:S01]  /*187c0*/  MOV R14, UR62 ;  /* 0x0000003e000e7c02 */ /* 0x000fe20008000f00 */
[----:B------:R-:W-:Y:S10]  /*187d0*/  ENDCOLLECTIVE ;  /* 0x000000000000791b */ /* 0x000ff40003800000 */
.L_x_415:
[----:B------:R-:W-:Y:S05]  /*187e0*/  BRA `(.L_x_416) ;  /* 0xffffffc400347947 */ /* 0x000fea000383ffff */
.L_x_316:
[----:B------:R-:W-:Y:S01]  /*187f0*/  BSSY B0, `(.L_x_417) ;  /* 0x0000006000007945 */ /* 0x000fe20003800000 */
[----:B------:R-:W-:-:S07]  /*18800*/  IMAD.MOV.U32 R15, RZ, RZ, -0x1 ;  /* 0xffffffffff0f7424 */ /* 0x000fce00078e00ff */
[----:B-1---5:R-:W-:Y:S05]  /*18810*/  WARPSYNC.COLLECTIVE R15, `(.L_x_418) ;  /* 0x000000000f0c7348 */ /* 0x022fea0003c00000 */
[----:B-----5:R-:W-:Y:S02]  /*18820*/  ELECT P6, UR62, PT ;  /* 0x00000000003e782f */ /* 0x020fe400038c0000 */
[----:B------:R-:W-:Y:S01]  /*18830*/  MOV R14, UR62 ;  /* 0x0000003e000e7c02 */ /* 0x000fe20008000f00 */
[----:B-1----:R-:W-:Y:S10]  /*18840*/  ENDCOLLECTIVE ;  /* 0x000000000000791b */ /* 0x002ff40003800000 */
.L_x_418:
[----:B------:R-:W-:Y:S05]  /*18850*/  BSYNC B0 ;  /* 0x0000000000007941 */ /* 0x000fea0003800000 */
.L_x_417:
[----:B------:R-:W-:Y:S05]  /*18860*/  BRA `(.L_x_419) ;  /* 0xffffffc4008c7947 */ /* 0x000fea000383ffff */
.L_x_320:
[----:B-1----:R1:W2:Y:S02]  /*18870*/  SYNCS.PHASECHK.TRANS64.TRYWAIT P0, [R7+URZ], R2 ;  /* 0x00000002070075a7 */ /* 0x0022a4000800017f */
[----:B--2---:R-:W-:Y:S05]  /*18880*/  @!P0 NANOSLEEP.SYNCS 0x989680 ;  /* 0x009896800000895d */ /* 0x004fea0003900000 */
[----:B------:R-:W2:Y:S02]  /*18890*/  @!P0 SYNCS.PHASECHK.TRANS64 P0, [R7+URZ], R2 ;  /* 0x00000002070085a7 */ /* 0x000ea4000800007f */
[----:B--2---:R-:W-:Y:S05]  /*188a0*/  @!P0 BRA `(.L_x_320) ;  /* 0xfffffffc00f08947 */ /* 0x004fea000383ffff */
[----:B------:R-:W-:Y:S05]  /*188b0*/  BRA `(.L_x_420) ;  /* 0xffffffc400c87947 */ /* 0x000fea000383ffff */
.L_x_321:
[----:B-1----:R1:W2:Y:S02]  /*188c0*/  SYNCS.PHASECHK.TRANS64.TRYWAIT P0, [R9+URZ], R4 ;  /* 0x00000004090075a7 */ /* 0x0022a4000800017f */
[----:B--2---:R-:W-:Y:S05]  /*188d0*/  @!P0 NANOSLEEP.SYNCS 0x989680 ;  /* 0x009896800000895d */ /* 0x004fea0003900000 */
[----:B------:R-:W2:Y:S02]  /*188e0*/  @!P0 SYNCS.PHASECHK.TRANS64 P0, [R9+URZ], R4 ;  /* 0x00000004090085a7 */ /* 0x000ea4000800007f */
[----:B--2---:R-:W-:Y:S05]  /*188f0*/  @!P0 BRA `(.L_x_321) ;  /* 0xfffffffc00f08947 */ /* 0x004fea000383ffff */
[----:B------:R-:W-:Y:S05]  /*18900*/  BRA `(.L_x_421) ;  /* 0xffffffc400d87947 */ /* 0x000fea000383ffff */
.L_x_322:
[----:B--2---:R2:W3:Y:S02]  /*18910*/  SYNCS.PHASECHK.TRANS64.TRYWAIT P0, [R6+URZ], R5 ;  /* 0x00000005060075a7 */ /* 0x0044e4000800017f */
[----:B---3--:R-:W-:Y:S05]  /*18920*/  @!P0 NANOSLEEP.SYNCS 0x989680 ;  /* 0x009896800000895d */ /* 0x008fea0003900000 */
[----:B------:R-:W3:Y:S02]  /*18930*/  @!P0 SYNCS.PHASECHK.TRANS64 P0, [R6+URZ], R5 ;  /* 0x00000005060085a7 */ /* 0x000ee4000800007f */
[----:B---3--:R-:W-:Y:S05]  /*18940*/  @!P0 BRA `(.L_x_322) ;  /* 0xfffffffc00f08947 */ /* 0x008fea000383ffff */
[----:B------:R-:W-:Y:S05]  /*18950*/  BRA `(.L_x_422) ;  /* 0xffffffc400e07947 */ /* 0x000fea000383ffff */
.L_x_340:
[----:B-1----:R1:W3:Y:S02]  /*18960*/  SYNCS.PHASECHK.TRANS64.TRYWAIT P2, [R12+URZ+0x34440], R3 ;  /* 0x034440030c0075a7 */ /* 0x0022e4000804017f */
[----:B---3--:R-:W-:Y:S05]  /*18970*/  @!P2 NANOSLEEP.SYNCS 0x989680 ;  /* 0x009896800000a95d */ /* 0x008fea0003900000 */
[----:B------:R-:W3:Y:S02]  /*18980*/  @!P2 SYNCS.PHASECHK.TRANS64 P2, [R12+URZ+0x34440], R3 ;  /* 0x034440030c00a5a7 */ /* 0x000ee4000804007f */
[----:B---3--:R-:W-:Y:S05]  /*18990*/  @!P2 BRA `(.L_x_340) ;  /* 0xfffffffc00f0a947 */ /* 0x008fea000383ffff */
[----:B------:R-:W-:Y:S05]  /*189a0*/  BRA `(.L_x_423) ;  /* 0xffffffe000fc7947 */ /* 0x000fea000383ffff */
.L_x_346:
[----:B-1----:R1:W2:Y:S02]  /*189b0*/  SYNCS.PHASECHK.TRANS64.TRYWAIT P0, [R3+URZ+0x34440], R0 ;  /* 0x03444000030075a7 */ /* 0x0022a4000800017f */
[----:B--2---:R-:W-:Y:S05]  /*189c0*/  @!P0 NANOSLEEP.SYNCS 0x989680 ;  /* 0x009896800000895d */ /* 0x004fea0003900000 */
[----:B------:R-:W2:Y:S02]  /*189d0*/  @!P0 SYNCS.PHASECHK.TRANS64 P0, [R3+URZ+0x34440], R0 ;  /* 0x03444000030085a7 */ /* 0x000ea4000800007f */
[----:B--2---:R-:W-:Y:S05]  /*189e0*/  @!P0 BRA `(.L_x_346) ;  /* 0xfffffffc00f08947 */ /* 0x004fea000383ffff */
[----:B------:R-:W-:Y:S05]  /*189f0*/  BRA `(.L_x_424) ;  /* 0xffffffe400647947 */ /* 0x000fea000383ffff */
.L_x_348:
[----:B-1----:R1:W2:Y:S02]  /*18a00*/  SYNCS.PHASECHK.TRANS64.TRYWAIT P0, [R3+URZ+0x34440], R0 ;  /* 0x03444000030075a7 */ /* 0x0022a4000800017f */
[----:B--2---:R-:W-:Y:S05]  /*18a10*/  @!P0 NANOSLEEP.SYNCS 0x989680 ;  /* 0x009896800000895d */ /* 0x004fea0003900000 */
[----:B------:R-:W2:Y:S02]  /*18a20*/  @!P0 SYNCS.PHASECHK.TRANS64 P0, [R3+URZ+0x34440], R0 ;  /* 0x03444000030085a7 */ /* 0x000ea4000800007f */
[----:B--2---:R-:W-:Y:S05]  /*18a30*/  @!P0 BRA `(.L_x_348) ;  /* 0xfffffffc00f08947 */ /* 0x004fea000383ffff */
[----:B------:R-:W-:Y:S05]  /*18a40*/  BRA `(.L_x_425) ;  /* 0xffffffe4007c7947 */ /* 0x000fea000383ffff */
.L_x_350:
[----:B-1----:R1:W2:Y:S02]  /*18a50*/  SYNCS.PHASECHK.TRANS64.TRYWAIT P0, [R3+URZ+0x34440], R0 ;  /* 0x03444000030075a7 */ /* 0x0022a4000800017f */
[----:B--2---:R-:W-:Y:S05]  /*18a60*/  @!P0 NANOSLEEP.SYNCS 0x989680 ;  /* 0x009896800000895d */ /* 0x004fea0003900000 */
[----:B------:R-:W2:Y:S02]  /*18a70*/  @!P0 SYNCS.PHASECHK.TRANS64 P0, [R3+URZ+0x34440], R0 ;  /* 0x03444000030085a7 */ /* 0x000ea4000800007f */
[----:B--2---:R-:W-:Y:S05]  /*18a80*/  @!P0 BRA `(.L_x_350) ;  /* 0xfffffffc00f08947 */ /* 0x004fea000383ffff */
[----:B------:R-:W-:Y:S05]  /*18a90*/  BRA `(.L_x_426) ;  /* 0xffffffe400947947 */ /* 0x000fea000383ffff */
.L_x_352:
[----:B-1----:R1:W2:Y:S02]  /*18aa0*/  SYNCS.PHASECHK.TRANS64.TRYWAIT P0, [R3+URZ+0x34440], R0 ;  /* 0x03444000030075a7 */ /* 0x0022a4000800017f */
[----:B--2---:R-:W-:Y:S05]  /*18ab0*/  @!P0 NANOSLEEP.SYNCS 0x989680 ;  /* 0x009896800000895d */ /* 0x004fea0003900000 */
[----:B------:R-:W2:Y:S02]  /*18ac0*/  @!P0 SYNCS.PHASECHK.TRANS64 P0, [R3+URZ+0x34440], R0 ;  /* 0x03444000030085a7 */ /* 0x000ea4000800007f */
[----:B--2---:R-:W-:Y:S05]  /*18ad0*/  @!P0 BRA `(.L_x_352) ;  /* 0xfffffffc00f08947 */ /* 0x004fea000383ffff */
[----:B------:R-:W-:Y:S05]  /*18ae0*/  BRA `(.L_x_427) ;  /* 0xffffffe400ac7947 */ /* 0x000fea000383ffff */
.L_x_354:
[----:B-1----:R1:W2:Y:S02]  /*18af0*/  SYNCS.PHASECHK.TRANS64.TRYWAIT P0, [R3+URZ+0x34440], R0 ;  /* 0x03444000030075a7 */ /* 0x0022a4000800017f */
[----:B--2---:R-:W-:Y:S05]  /*18b00*/  @!P0 NANOSLEEP.SYNCS 0x989680 ;  /* 0x009896800000895d */ /* 0x004fea0003900000 */
[----:B------:R-:W2:Y:S02]  /*18b10*/  @!P0 SYNCS.PHASECHK.TRANS64 P0, [R3+URZ+0x34440], R0 ;  /* 0x03444000030085a7 */ /* 0x000ea4000800007f */
[----:B--2---:R-:W-:Y:S05]  /*18b20*/  @!P0 BRA `(.L_x_354) ;  /* 0xfffffffc00f08947 */ /* 0x004fea000383ffff */
[----:B------:R-:W-:Y:S05]  /*18b30*/  BRA `(.L_x_428) ;  /* 0xffffffe400c47947 */ /* 0x000fea000383ffff */
.L_x_356:
[----:B-1----:R1:W2:Y:S02]  /*18b40*/  SYNCS.PHASECHK.TRANS64.TRYWAIT P0, [R3+URZ+0x34440], R0 ;  /* 0x03444000030075a7 */ /* 0x0022a4000800017f */
[----:B--2---:R-:W-:Y:S05]  /*18b50*/  @!P0 NANOSLEEP.SYNCS 0x989680 ;  /* 0x009896800000895d */ /* 0x004fea0003900000 */
[----:B------:R-:W2:Y:S02]  /*18b60*/  @!P0 SYNCS.PHASECHK.TRANS64 P0, [R3+URZ+0x34440], R0 ;  /* 0x03444000030085a7 */ /* 0x000ea4000800007f */
[----:B--2---:R-:W-:Y:S05]  /*18b70*/  @!P0 BRA `(.L_x_356) ;  /* 0xfffffffc00f08947 */ /* 0x004fea000383ffff */
[----:B------:R-:W-:Y:S05]  /*18b80*/  BRA `(.L_x_429) ;  /* 0xffffffe400dc7947 */ /* 0x000fea000383ffff */
.L_x_358:
[----:B-1----:R1:W2:Y:S02]  /*18b90*/  SYNCS.PHASECHK.TRANS64.TRYWAIT P0, [R3+URZ+0x34440], R0 ;  /* 0x03444000030075a7 */ /* 0x0022a4000800017f */
[----:B--2---:R-:W-:Y:S05]  /*18ba0*/  @!P0 NANOSLEEP.SYNCS 0x989680 ;  /* 0x009896800000895d */ /* 0x004fea0003900000 */
[----:B------:R-:W2:Y:S02]  /*18bb0*/  @!P0 SYNCS.PHASECHK.TRANS64 P0, [R3+URZ+0x34440], R0 ;  /* 0x03444000030085a7 */ /* 0x000ea4000800007f */
[----:B--2---:R-:W-:Y:S05]  /*18bc0*/  @!P0 BRA `(.L_x_358) ;  /* 0xfffffffc00f08947 */ /* 0x004fea000383ffff */
[----:B------:R-:W-:Y:S05]  /*18bd0*/  BRA `(.L_x_430) ;  /* 0xffffffe400f47947 */ /* 0x000fea000383ffff */
        .weak           $__internal_0_$__cuda_sm20_div_u64
        .type           $__internal_0_$__cuda_sm20_div_u64,@function
        .size           $__internal_0_$__cuda_sm20_div_u64,(.L_x_337 - $__internal_0_$__cuda_sm20_div_u64)
$__internal_0_$__cuda_sm20_div_u64:
[----:B------:R-:W-:-:S04]  /*18be0*/  MOV R26, R28 ;  /* 0x0000001c001a7202 */ /* 0x000fc80000000f00 */
[----:B------:R-:W1:Y:S08]  /*18bf0*/  I2F.U64.RP R11, R26 ;  /* 0x0000001a000b7312 */ /* 0x000e700000309000 */
[----:B-1----:R-:W1:Y:S02]  /*18c00*/  MUFU.RCP R11, R11 ;  /* 0x0000000b000b7308 */ /* 0x002e640000001000 */
[----:B-1----:R-:W-:-:S06]  /*18c10*/  VIADD R16, R11, 0x1ffffffe ;  /* 0x1ffffffe0b107836 */ /* 0x002fcc0000000000 */
[----:B------:R-:W1:Y:S02]  /*18c20*/  F2I.U64.TRUNC R16, R16 ;  /* 0x0000001000107311 */ /* 0x000e64000020d800 */
[----:B-1----:R-:W-:-:S04]  /*18c30*/  IMAD.WIDE.U32 R18, R16, R28, RZ ;  /* 0x0000001c10127225 */ /* 0x002fc800078e00ff */
[C---:B------:R-:W-:Y:S01]  /*18c40*/  IMAD R13, R16.reuse, R27, R19 ;  /* 0x0000001b100d7224 */ /* 0x040fe200078e0213 */
[----:B------:R-:W-:Y:S01]  /*18c50*/  IADD3 R25, P1, RZ, -R18, RZ ;  /* 0x80000012ff197210 */ /* 0x000fe20007f3e0ff */
[----:B------:R-:W-:Y:S02]  /*18c60*/  IMAD.MOV.U32 R19, RZ, RZ, R16 ;  /* 0x000000ffff137224 */ /* 0x000fe400078e0010 */
[----:B------:R-:W-:Y:S02]  /*18c70*/  IMAD R13, R17, R28, R13 ;  /* 0x0000001c110d7224 */ /* 0x000fe400078e020d */
[----:B------:R-:W-:-:S03]  /*18c80*/  IMAD.HI.U32 R18, R16, R25, RZ ;  /* 0x0000001910127227 */ /* 0x000fc600078e00ff */
[----:B------:R-:W-:-:S05]  /*18c90*/  IADD3.X R13, RZ, ~R13, RZ, P1, !PT ;  /* 0x8000000dff0d7210 */ /* 0x000fca0000ffe4ff */
[----:B------:R-:W-:-:S04]  /*18ca0*/  IMAD.WIDE.U32 R18, P1, R16, R13, R18 ;  /* 0x0000000d10127225 */ /* 0x000fc80007820012 */
[C---:B------:R-:W-:Y:S02]  /*18cb0*/  IMAD R29, R17.reuse, R13, RZ ;  /* 0x0000000d111d7224 */ /* 0x040fe400078e02ff */
[----:B------:R-:W-:-:S04]  /*18cc0*/  IMAD.HI.U32 R18, P2, R17, R25, R18 ;  /* 0x0000001911127227 */ /* 0x000fc80007840012 */
[----:B------:R-:W-:Y:S01]  /*18cd0*/  IMAD.HI.U32 R11, R17, R13, RZ ;  /* 0x0000000d110b7227 */ /* 0x000fe200078e00ff */
[----:B------:R-:W-:-:S04]  /*18ce0*/  IADD3 R19, P3, R29, R18, RZ ;  /* 0x000000121d137210 */ /* 0x000fc80007f7e0ff */
[----:B------:R-:W-:Y:S01]  /*18cf0*/  IADD3.X R11, R11, R17, RZ, P1, !PT ;  /* 0x000000110b0b7210 */ /* 0x000fe20000ffe4ff */
[----:B------:R-:W-:-:S03]  /*18d00*/  IMAD.WIDE.U32 R16, R19, R28, RZ ;  /* 0x0000001c13107225 */ /* 0x000fc600078e00ff */
[----:B------:R-:W-:Y:S01]  /*18d10*/  IADD3.X R11, RZ, RZ, R11, P3, P2 ;  /* 0x000000ffff0b7210 */ /* 0x000fe20001fe440b */
[----:B------:R-:W-:Y:S01]  /*18d20*/  IMAD R18, R19, R27, R17 ;  /* 0x0000001b13127224 */ /* 0x000fe200078e0211 */
[----:B------:R-:W-:-:S03]  /*18d30*/  IADD3 R17, P1, RZ, -R16, RZ ;  /* 0x80000010ff117210 */ /* 0x000fc60007f3e0ff */
[----:B------:R-:W-:Y:S02]  /*18d40*/  IMAD R13, R11, R28, R18 ;  /* 0x0000001c0b0d7224 */ /* 0x000fe400078e0212 */
[----:B------:R-:W-:-:S04]  /*18d50*/  IMAD.HI.U32 R18, R19, R17, RZ ;  /* 0x0000001113127227 */ /* 0x000fc800078e00ff */
[----:B------:R-:W-:-:S04]  /*18d60*/  IMAD.X R16, RZ, RZ, ~R13, P1 ;  /* 0x000000ffff107224 */ /* 0x000fc800008e0e0d */
[----:B------:R-:W-:-:S04]  /*18d70*/  IMAD.WIDE.U32 R18, P1, R19, R16, R18 ;  /* 0x0000001013127225 */ /* 0x000fc80007820012 */
[C---:B------:R-:W-:Y:S02]  /*18d80*/  IMAD R26, R11.reuse, R16, RZ ;  /* 0x000000100b1a7224 */ /* 0x040fe400078e02ff */
[----:B------:R-:W-:-:S04]  /*18d90*/  IMAD.HI.U32 R13, P2, R11, R17, R18 ;  /* 0x000000110b0d7227 */ /* 0x000fc80007840012 */
[----:B------:R-:W-:Y:S01]  /*18da0*/  IMAD.HI.U32 R16, R11, R16, RZ ;  /* 0x000000100b107227 */ /* 0x000fe200078e00ff */
[----:B------:R-:W-:-:S03]  /*18db0*/  IADD3 R13, P3, R26, R13, RZ ;  /* 0x0000000d1a0d7210 */ /* 0x000fc60007f7e0ff */
[----:B------:R-:W-:Y:S01]  /*18dc0*/  IMAD.MOV.U32 R17, RZ, RZ, RZ ;  /* 0x000000ffff117224 */ /* 0x000fe200078e00ff */
[----:B------:R-:W-:Y:S01]  /*18dd0*/  IADD3.X R11, R16, R11, RZ, P1, !PT ;  /* 0x0000000b100b7210 */ /* 0x000fe20000ffe4ff */
[----:B------:R-:W-:-:S03]  /*18de0*/  IMAD.HI.U32 R16, R13, UR14, RZ ;  /* 0x0000000e0d107c27 */ /* 0x000fc6000f8e00ff */
[----:B------:R-:W-:Y:S01]  /*18df0*/  IADD3.X R11, RZ, RZ, R11, P3, P2 ;  /* 0x000000ffff0b7210 */ /* 0x000fe20001fe440b */
[----:B------:R-:W-:-:S04]  /*18e00*/  IMAD.WIDE.U32 R16, R13, UR22, R16 ;  /* 0x000000160d107c25 */ /* 0x000fc8000f8e0010 */
[C---:B------:R-:W-:Y:S02]  /*18e10*/  IMAD R18, R11.reuse, UR22, RZ ;  /* 0x000000160b127c24 */ /* 0x040fe4000f8e02ff */
[----:B------:R-:W-:-:S04]  /*18e20*/  IMAD.HI.U32 R13, P1, R11, UR14, R16 ;  /* 0x0000000e0b0d7c27 */ /* 0x000fc8000f820010 */
[----:B------:R-:W-:Y:S01]  /*18e30*/  IMAD.HI.U32 R11, R11, UR22, RZ ;  /* 0x000000160b0b7c27 */ /* 0x000fe2000f8e00ff */
[----:B------:R-:W-:-:S04]  /*18e40*/  IADD3 R13, P2, R18, R13, RZ ;  /* 0x0000000d120d7210 */ /* 0x000fc80007f5e0ff */
[----:B------:R-:W-:Y:S01]  /*18e50*/  IADD3.X R11, R11, RZ, RZ, P1, !PT ;  /* 0x000000ff0b0b7210 */ /* 0x000fe20000ffe4ff */
[----:B------:R-:W-:-:S04]  /*18e60*/  IMAD.WIDE.U32 R16, R13, R28, RZ ;  /* 0x0000001c0d107225 */ /* 0x000fc800078e00ff */
[----:B------:R-:W-:Y:S01]  /*18e70*/  IMAD.X R11, RZ, RZ, R11, P2 ;  /* 0x000000ffff0b7224 */ /* 0x000fe200010e060b */
[----:B------:R-:W-:Y:S01]  /*18e80*/  IADD3 R26, P2, -R16, UR14, RZ ;  /* 0x0000000e101a7c10 */ /* 0x000fe2000ff5e1ff */
[C---:B------:R-:W-:Y:S02]  /*18e90*/  IMAD R18, R13.reuse, R27, R17 ;  /* 0x0000001b0d127224 */ /* 0x040fe400078e0211 */
[----:B------:R-:W-:Y:S01]  /*18ea0*/  VIADD R16, R13, 0x1 ;  /* 0x000000010d107836 */ /* 0x000fe20000000000 */
[-C--:B------:R-:W-:Y:S01]  /*18eb0*/  ISETP.GE.U32.AND P1, PT, R26, R28.reuse, PT ;  /* 0x0000001c1a00720c */ /* 0x080fe20003f26070 */
[----:B------:R-:W-:-:S05]  /*18ec0*/  IMAD R11, R11, R28, R18 ;  /* 0x0000001c0b0b7224 */ /* 0x000fca00078e0212 */
[----:B------:R-:W-:Y:S02]  /*18ed0*/  IADD3.X R18, ~R11, UR22, RZ, P2, !PT ;  /* 0x000000160b127c10 */ /* 0x000fe400097fe5ff */
[----:B------:R-:W-:Y:S02]  /*18ee0*/  IADD3 R11, P2, -R28, R26, RZ ;  /* 0x0000001a1c0b7210 */ /* 0x000fe40007f5e1ff */
[----:B------:R-:W-:Y:S02]  /*18ef0*/  ISETP.GE.U32.AND.EX P1, PT, R18, R27, PT, P1 ;  /* 0x0000001b1200720c */ /* 0x000fe40003f26110 */
[----:B------:R-:W-:Y:S02]  /*18f00*/  IADD3.X R17, ~R27, R18, RZ, P2, !PT ;  /* 0x000000121b117210 */ /* 0x000fe400017fe5ff */
[----:B------:R-:W-:Y:S02]  /*18f10*/  SEL R11, R11, R26, P1 ;  /* 0x0000001a0b0b7207 */ /* 0x000fe40000800000 */
[----:B------:R-:W-:-:S02]  /*18f20*/  SEL R17, R17, R18, P1 ;  /* 0x0000001211117207 */ /* 0x000fc40000800000 */
[----:B------:R-:W-:Y:S01]  /*18f30*/  SEL R16, R16, R13, P1 ;  /* 0x0000000d10107207 */ /* 0x000fe20000800000 */
[----:B------:R-:W-:Y:S01]  /*18f40*/  IMAD.MOV.U32 R13, RZ, RZ, 0x0 ;  /* 0x00000000ff0d7424 */ /* 0x000fe200078e00ff */
[----:B------:R-:W-:Y:S02]  /*18f50*/  ISETP.GE.U32.AND P1, PT, R11, R28, PT ;  /* 0x0000001c0b00720c */ /* 0x000fe40003f26070 */
[----:B------:R-:W-:Y:S02]  /*18f60*/  ISETP.NE.U32.AND P2, PT, R28, RZ, PT ;  /* 0x000000ff1c00720c */ /* 0x000fe40003f45070 */
[----:B------:R-:W-:Y:S02]  /*18f70*/  IADD3 R11, R16, 0x1, RZ ;  /* 0x00000001100b7810 */ /* 0x000fe40007ffe0ff */
[----:B------:R-:W-:Y:S02]  /*18f80*/  ISETP.GE.U32.AND.EX P1, PT, R17, R27, PT, P1 ;  /* 0x0000001b1100720c */ /* 0x000fe40003f26110 */
[----:B------:R-:W-:-:S02]  /*18f90*/  ISETP.NE.AND.EX P2, PT, R27, RZ, PT, P2 ;  /* 0x000000ff1b00720c */ /* 0x000fc40003f45320 */
[----:B------:R-:W-:-:S04]  /*18fa0*/  SEL R11, R11, R16, P1 ;  /* 0x000000100b0b7207 */ /* 0x000fc80000800000 */
[----:B------:R-:W-:Y:S01]  /*18fb0*/  SEL R11, R11, 0xffffffff, P2 ;  /* 0xffffffff0b0b7807 */ /* 0x000fe20001000000 */
[----:B------:R-:W-:Y:S06]  /*18fc0*/  RET.REL.NODEC R12 `(_ZN7cutlass13device_kernelINS_4gemm6kernel13GemmUniversalINS1_17GroupProblemShapeIN4cute5tupleIJiiiEEEEENS1_10collective13CollectiveMmaINS1_39MainloopSm90ArrayTmaGmmaWarpSpecializedILi4ENS6_IJNS5_1CILi2EEENSC_ILi1EEESE_EEENS1_52KernelPtrArrayTmaWarpSpecializedPingpongFP8FastAccumEEENS6_IJNSC_ILi256EEENSC_ILi128EEESJ_EEENS_12float_e4m3_tEPNS6_IJlSE_NSC_ILi0EEEEEESL_SO_NS5_8TiledMMAINS5_8MMA_AtomIJNS5_4SM904GMMA31MMA_64x128x32_F32E4M3E4M3_SS_TNILNSS_7ScaleInE1ELSU_1EEEEEENS5_6LayoutINS6_IJSE_SE_SE_EEENS6_IJSM_SM_SM_EEEEENS6_IJNS5_10UnderscoreES11_S11_EEEEENS5_13SM90_TMA_LOADENS5_14ComposedLayoutINS5_7SwizzleILi3ELi4ELi3EEENS5_18smem_ptr_flag_bitsILi8EEENSX_INS6_IJNSC_ILi8EEESJ_EEENS6_IJSJ_SE_EEEEEEEvNS5_8identityENS5_23SM90_TMA_LOAD_MULTICASTES1E_vS1F_EENS_8epilogue10collective18CollectiveEpilogueINS1I_30Sm90PtrArrayTmaWarpSpecializedILi4ELi2ELi16ELb1ELb0ELi2EEEJSK_NS6_IJNSC_ILi64EEENSC_ILi32EEEEEENS_6half_tEPNS6_IJSE_lSM_EEES1Q_S1S_NS1I_6fusion15FusionCallbacksIS1M_NS1T_17LinearCombinationIS1Q_fS1Q_fLNS_15FloatRoundStyleE2EEESK_S1P_JEEES14_NS15_IS17_NS18_ILi16EEENSX_INS6_IJS1N_S1A_EEENS6_IJSE_S1N_EEEEEEENS5_17SM75_U16x8_LDSM_TENS5_14SM90_TMA_STOREES23_NS5_17SM90_U16x8_STSM_TENS5_9Copy_AtomIJNS5_17SM90_U32x4_STSM_NES1Q_EEEvEEEvvEEEEvNT_6ParamsE) ;  /* 0xfffffe700c0c7950 */ /* 0x000fec0003c3ffff */
.L_x_337:
[----:B------:R-:W-:Y:S01]  /*18fd0*/  UMOV UR30, UR24 ;  /* 0x00000018001e7c82 */ /* 0x000fe20008000000 */
[----:B------:R-:W-:Y:S02]  /*18fe0*/  UMOV UR31, UR27 ;  /* 0x0000001b001f7c82 */ /* 0x000fe40008000000 */
[----:B------:R-:W1:Y:S08]  /*18ff0*/  I2F.U64.RP R11, UR30 ;  /* 0x0000001e000b7d12 */ /* 0x000e700008309000 */
[----:B-1----:R-:W1:Y:S02]  /*19000*/  MUFU.RCP R11, R11 ;  /* 0x0000000b000b7308 */ /* 0x002e640000001000 */
[----:B-1----:R-:W-:-:S06]  /*19010*/  IADD3 R2, R11, 0x1ffffffe, RZ ;  /* 0x1ffffffe0b027810 */ /* 0x002fcc0007ffe0ff */
[----:B------:R-:W1:Y:S02]  /*19020*/  F2I.U64.TRUNC R2, R2 ;  /* 0x0000000200027311 */ /* 0x000e64000020d800 */
[----:B-1----:R-:W-:Y:S01]  /*19030*/  R2UR UR30, R2 ;  /* 0x00000000021e72ca */ /* 0x002fe200000e0000 */
[----:B------:R-:W-:Y:S01]  /*19040*/  IMAD.MOV.U32 R2, RZ, RZ, R12 ;  /* 0x000000ffff027224 */ /* 0x000fe200078e000c */
[----:B------:R-:W-:Y:S02]  /*19050*/  R2UR UR31, R3 ;  /* 0x00000000031f72ca */ /* 0x000fe400000e0000 */
[----:B------:R-:W-:-:S09]  /*19060*/  MOV R3, 0x0 ;  /* 0x0000000000037802 */ /* 0x000fd20000000f00 */
[----:B------:R-:W-:-:S04]  /*19070*/  UIMAD.WIDE.U32 UR32, UR30, UR24, URZ ;  /* 0x000000181e2072a5 */ /* 0x000fc8000f8e003f */
[----:B------:R-:W-:Y:S02]  /*19080*/  UIMAD UR33, UR30, UR27, UR33 ;  /* 0x0000001b1e2172a4 */ /* 0x000fe4000f8e0221 */
[----:B------:R-:W-:Y:S02]  /*19090*/  UIADD3 UR36, UP1, URZ, -UR32, URZ ;  /* 0x800000203f247290 */ /* 0x000fe4000ff3e03f */
[----:B------:R-:W-:Y:S02]  /*190a0*/  UIMAD UR34, UR31, UR24, UR33 ;  /* 0x000000181f2272a4 */ /* 0x000fe4000f8e0221 */
[----:B------:R-:W-:Y:S02]  /*190b0*/  UIMAD.WIDE.U32 UR32, UR30, UR36, URZ ;  /* 0x000000241e2072a5 */ /* 0x000fe4000f8e003f */
[----:B------:R-:W-:-:S05]  /*190c0*/  UIADD3.X UR37, URZ, ~UR34, URZ, UP1, !UPT ;  /* 0x800000223f257290 */ /* 0x000fca0008ffe43f */
[----:B------:R-:W-:Y:S01]  /*190d0*/  UMOV UR32, UR33 ;  /* 0x0000002100207c82 */ /* 0x000fe20008000000 */
[----:B------:R-:W-:Y:S02]  /*190e0*/  UMOV UR33, UR30 ;  /* 0x0000001e00217c82 */ /* 0x000fe40008000000 */
[----:B------:R-:W-:Y:S02]  /*190f0*/  UIMAD.WIDE.U32 UR34, UP1, UR30, UR37, UR32 ;  /* 0x000000251e2272a5 */ /* 0x000fe4000f820020 */
[----:B------:R-:W-:Y:S02]  /*19100*/  UIMAD.WIDE.U32 UR32, UR31, UR37, URZ ;  /* 0x000000251f2072a5 */ /* 0x000fe4000f8e003f */
[----:B------:R-:W-:Y:S02]  /*19110*/  UIMAD.WIDE.U32 UR34, UP2, UR31, UR36, UR34 ;  /* 0x000000241f2272a5 */ /* 0x000fe4000f840022 */
[----:B------:R-:W-:Y:S02]  /*19120*/  UIMAD UR37, UR31, UR37, URZ ;  /* 0x000000251f2572a4 */ /* 0x000fe4000f8e023f */
[----:B------:R-:W-:-:S02]  /*19130*/  UIADD3.X UR32, UR33, UR31, URZ, UP1, !UPT ;  /* 0x0000001f21207290 */ /* 0x000fc40008ffe43f */
[----:B------:R-:W-:-:S04]  /*19140*/  UIADD3 UR35, UP4, UR37, UR35, URZ ;  /* 0x0000002325237290 */ /* 0x000fc8000ff9e03f */
[----:B------:R-:W-:Y:S02]  /*19150*/  UIMAD.WIDE.U32 UR30, UR35, UR24, URZ ;  /* 0x00000018231e72a5 */ /* 0x000fe4000f8e003f */
[----:B------:R-:W-:Y:S02]  /*19160*/  UIADD3.X UR36, URZ, URZ, UR32, UP4, UP2 ;  /* 0x0000003f3f247290 */ /* 0x000fe4000a7e4420 */
[----:B------:R-:W-:Y:S02]  /*19170*/  UIMAD UR31, UR35, UR27, UR31 ;  /* 0x0000001b231f72a4 */ /* 0x000fe4000f8e021f */
[----:B------:R-:W-:Y:S02]  /*19180*/  UIADD3 UR37, UP1, URZ, -UR30, URZ ;  /* 0x8000001e3f257290 */ /* 0x000fe4000ff3e03f */
[----:B------:R-:W-:Y:S02]  /*19190*/  UIMAD UR32, UR36, UR24, UR31 ;  /* 0x00000018242072a4 */ /* 0x000fe4000f8e021f */
[----:B------:R-:W-:-:S02]  /*191a0*/  UIMAD.WIDE.U32 UR30, UR35, UR37, URZ ;  /* 0x00000025231e72a5 */ /* 0x000fc4000f8e003f */
[----:B------:R-:W-:-:S05]  /*191b0*/  UIADD3.X UR40, URZ, ~UR32, URZ, UP1, !UPT ;  /* 0x800000203f287290 */ /* 0x000fca0008ffe43f */
[----:B------:R-:W-:Y:S01]  /*191c0*/  UMOV UR34, UR31 ;  /* 0x0000001f00227c82 */ /* 0x000fe20008000000 */
[----:B------:R-:W-:Y:S02]  /*191d0*/  UIMAD.WIDE.U32 UR30, UR36, UR40, URZ ;  /* 0x00000028241e72a5 */ /* 0x000fe4000f8e003f */
[----:B------:R-:W-:Y:S02]  /*191e0*/  UIMAD.WIDE.U32 UR32, UP1, UR35, UR40, UR34 ;  /* 0x00000028232072a5 */ /* 0x000fe4000f820022 */
[----:B------:R-:W-:Y:S02]  /*191f0*/  UIMAD UR34, UR36, UR40, URZ ;  /* 0x00000028242272a4 */ /* 0x000fe4000f8e023f */
[----:B------:R-:W-:Y:S02]  /*19200*/  UIMAD.WIDE.U32 UR32, UP2, UR36, UR37, UR32 ;  /* 0x00000025242072a5 */ /* 0x000fe4000f840020 */
[----:B------:R-:W-:Y:S02]  /*19210*/  UIADD3.X UR36, UR31, UR36, URZ, UP1, !UPT ;  /* 0x000000241f247290 */ /* 0x000fe40008ffe43f */
[----:B------:R-:W-:-:S04]  /*19220*/  UIADD3 UR34, UP4, UR34, UR33, URZ ;  /* 0x0000002122227290 */ /* 0x000fc8000ff9e03f */
[----:B------:R-:W-:Y:S02]  /*19230*/  UIMAD.WIDE.U32 UR32, UR34, UR25, URZ ;  /* 0x00000019222072a5 */ /* 0x000fe4000f8e003f */
[----:B------:R-:W-:-:S05]  /*19240*/  UIADD3.X UR36, URZ, URZ, UR36, UP4, UP2 ;  /* 0x0000003f3f247290 */ /* 0x000fca000a7e4424 */
[----:B------:R-:W-:Y:S01]  /*19250*/  UMOV UR32, UR33 ;  /* 0x0000002100207c82 */ /* 0x000fe20008000000 */
[----:B------:R-:W-:Y:S02]  /*19260*/  UMOV UR33, URZ ;  /* 0x0000003f00217c82 */ /* 0x000fe40008000000 */
[----:B------:R-:W-:Y:S02]  /*19270*/  UIMAD.WIDE.U32 UR30, UR34, UR26, UR32 ;  /* 0x0000001a221e72a5 */ /* 0x000fe4000f8e0020 */
[----:B------:R-:W-:Y:S02]  /*19280*/  UIMAD UR34, UR36, UR26, URZ ;  /* 0x0000001a242272a4 */ /* 0x000fe4000f8e023f */
[----:B------:R-:W-:Y:S02]  /*19290*/  UIMAD.WIDE.U32 UR30, UP1, UR36, UR25, UR30 ;  /* 0x00000019241e72a5 */ /* 0x000fe4000f82001e */
[----:B------:R-:W-:Y:S02]  /*192a0*/  UIMAD.WIDE.U32 UR32, UR36, UR26, URZ ;  /* 0x0000001a242072a5 */ /* 0x000fe4000f8e003f */
[----:B------:R-:W-:-:S02]  /*192b0*/  UIADD3 UR34, UP2, UR34, UR31, URZ ;  /* 0x0000001f22227290 */ /* 0x000fc4000ff5e03f */
[----:B------:R-:W-:Y:S02]  /*192c0*/  UIADD3.X UR32, UR33, URZ, URZ, UP1, !UPT ;  /* 0x0000003f21207290 */ /* 0x000fe40008ffe43f */
[----:B------:R-:W-:Y:S02]  /*192d0*/  UIMAD.WIDE.U32 UR30, UR34, UR24, URZ ;  /* 0x00000018221e72a5 */ /* 0x000fe4000f8e003f */
[----:B------:R-:W-:Y:S02]  /*192e0*/  UIADD3.X UR32, URZ, UR32, URZ, UP2, !UPT ;  /* 0x000000203f207290 */ /* 0x000fe400097fe43f */
[----:B------:R-:W-:Y:S02]  /*192f0*/  UIMAD UR31, UR34, UR27, UR31 ;  /* 0x0000001b221f72a4 */ /* 0x000fe4000f8e021f */
[----:B------:R-:W-:Y:S02]  /*19300*/  UIADD3 UR33, UP2, -UR30, UR25, URZ ;  /* 0x000000191e217290 */ /* 0x000fe4000ff5e13f */
[----:B------:R-:W-:-:S02]  /*19310*/  UIMAD UR31, UR32, UR24, UR31 ;  /* 0x00000018201f72a4 */ /* 0x000fc4000f8e021f */
[----:B------:R-:W-:Y:S02]  /*19320*/  UISETP.GE.U32.AND UP1, UPT, UR33, UR24, UPT ;  /* 0x000000182100728c */ /* 0x000fe4000bf26070 */
[----:B------:R-:W-:Y:S02]  /*19330*/  UIADD3.X UR32, ~UR31, UR26, URZ, UP2, !UPT ;  /* 0x0000001a1f207290 */ /* 0x000fe400097fe53f */
[----:B------:R-:W-:Y:S02]  /*19340*/  UIADD3 UR26, UP2, -UR24, UR33, URZ ;  /* 0x00000021181a7290 */ /* 0x000fe4000ff5e13f */
[----:B------:R-:W-:Y:S02]  /*19350*/  UISETP.GE.U32.AND.EX UP1, UPT, UR32, UR27, UPT, UP1 ;  /* 0x0000001b2000728c */ /* 0x000fe4000bf26110 */
[----:B------:R-:W-:Y:S02]  /*19360*/  UIADD3 UR30, UR34, 0x1, URZ ;  /* 0x00000001221e7890 */ /* 0x000fe4000fffe03f */
[----:B------:R-:W-:-:S02]  /*19370*/  UIADD3.X UR31, ~UR27, UR32, URZ, UP2, !UPT ;  /* 0x000000201b1f7290 */ /* 0x000fc400097fe53f */
[----:B------:R-:W-:Y:S02]  /*19380*/  USEL UR26, UR26, UR33, UP1 ;  /* 0x000000211a1a7287 */ /* 0x000fe40008800000 */
[----:B------:R-:W-:Y:S02]  /*19390*/  USEL UR31, UR31, UR32, UP1 ;  /* 0x000000201f1f7287 */ /* 0x000fe40008800000 */
[----:B------:R-:W-:Y:S02]  /*193a0*/  USEL UR34, UR30, UR34, UP1 ;  /* 0x000000221e227287 */ /* 0x000fe40008800000 */
[----:B------:R-:W-:Y:S02]  /*193b0*/  UISETP.GE.U32.AND UP1, UPT, UR26, UR24, UPT ;  /* 0x000000181a00728c */ /* 0x000fe4000bf26070 */
[----:B------:R-:W-:Y:S02]  /*193c0*/  UISETP.NE.U32.AND UP2, UPT, UR24, URZ, UPT ;  /* 0x0000003f1800728c */ /* 0x000fe4000bf45070 */
[----:B------:R-:W-:-:S02]  /*193d0*/  UIADD3 UR26, UR34, 0x1, URZ ;  /* 0x00000001221a7890 */ /* 0x000fc4000fffe03f */
[----:B------:R-:W-:Y:S02]  /*193e0*/  UISETP.GE.U32.AND.EX UP1, UPT, UR31, UR27, UPT, UP1 ;  /* 0x0000001b1f00728c */ /* 0x000fe4000bf26110 */
[----:B------:R-:W-:Y:S02]  /*193f0*/  UISETP.NE.AND.EX UP2, UPT, UR27, URZ, UPT, UP2 ;  /* 0x0000003f1b00728c */ /* 0x000fe4000bf45320 */
[----:B------:R-:W-:-:S04]  /*19400*/  USEL UR26, UR26, UR34, UP1 ;  /* 0x000000221a1a7287 */ /* 0x000fc80008800000 */
[----:B------:R-:W-:Y:S01]  /*19410*/  USEL UR27, UR26, 0xffffffff, UP2 ;  /* 0xffffffff1a1b7887 */ /* 0x000fe20009000000 */
[----:B------:R-:W-:Y:S11]  /*19420*/  RET.REL.NODEC R2 `(_ZN7cutlass13device_kernelINS_4gemm6kernel13GemmUniversalINS1_17GroupProblemShapeIN4cute5tupleIJiiiEEEEENS1_10collective13CollectiveMmaINS1_39MainloopSm90ArrayTmaGmmaWarpSpecializedILi4ENS6_IJNS5_1CILi2EEENSC_ILi1EEESE_EEENS1_52KernelPtrArrayTmaWarpSpecializedPingpongFP8FastAccumEEENS6_IJNSC_ILi256EEENSC_ILi128EEESJ_EEENS_12float_e4m3_tEPNS6_IJlSE_NSC_ILi0EEEEEESL_SO_NS5_8TiledMMAINS5_8MMA_AtomIJNS5_4SM904GMMA31MMA_64x128x32_F32E4M3E4M3_SS_TNILNSS_7ScaleInE1ELSU_1EEEEEENS5_6LayoutINS6_IJSE_SE_SE_EEENS6_IJSM_SM_SM_EEEEENS6_IJNS5_10UnderscoreES11_S11_EEEEENS5_13SM90_TMA_LOADENS5_14ComposedLayoutINS5_7SwizzleILi3ELi4ELi3EEENS5_18smem_ptr_flag_bitsILi8EEENSX_INS6_IJNSC_ILi8EEESJ_EEENS6_IJSJ_SE_EEEEEEEvNS5_8identityENS5_23SM90_TMA_LOAD_MULTICASTES1E_vS1F_EENS_8epilogue10collective18CollectiveEpilogueINS1I_30Sm90PtrArrayTmaWarpSpecializedILi4ELi2ELi16ELb1ELb0ELi2EEEJSK_NS6_IJNSC_ILi64EEENSC_ILi32EEEEEENS_6half_tEPNS6_IJSE_lSM_EEES1Q_S1S_NS1I_6fusion15FusionCallbacksIS1M_NS1T_17LinearCombinationIS1Q_fS1Q_fLNS_15FloatRoundStyleE2EEESK_S1P_JEEES14_NS15_IS17_NS18_ILi16EEENSX_INS6_IJS1N_S1A_EEENS6_IJSE_S1N_EEEEEEENS5_17SM75_U16x8_LDSM_TENS5_14SM90_TMA_STOREES23_NS5_17SM90_U16x8_STSM_TENS5_9Copy_AtomIJNS5_17SM90_U32x4_STSM_NES1Q_EEEvEEEvvEEEEvNT_6ParamsE) ;  /* 0xfffffe6802f47950 */ /* 0x000ff60003c3ffff */
.L_x_431:
[----:B------:R-:W-:-:S00]  /*19430*/  BRA `(.L_x_431) ;  /* 0xfffffffc00fc7947 */ /* 0x000fc0000383ffff */
[----:B------:R-:W-:-:S00]  /*19440*/  NOP ;  /* 0x0000000000007918 */ /* 0x000fc00000000000 */
        /* <DEDUP_REMOVED lines=11> */
.L_x_432:


//--------------------- .nv.global.init           --------------------------
	.section	.nv.global.init,"aw",@progbits
.nv.global.init:
	.type		$str$24,@object
	.size		$str$24,($str$25 - $str$24)
$str$24:
        /*0000*/ 	.byte	0x28, 0x61, 0x64, 0x64, 0x72, 0x65, 0x73, 0x73, 0x20, 0x26, 0x20, 0x6d, 0x61, 0x73, 0x6b, 0x29
        /*0010*/ 	.byte	0x20, 0x3d, 0x3d, 0x20, 0x30, 0x00
	.type		$str$25,@object
	.size		$str$25,(__unnamed_1 - $str$25)
$str$25:
        /*0016*/ 	.byte	0x2f, 0x74, 0x6d, 0x70, 0x2f, 0x63, 0x75, 0x74, 0x6c, 0x61, 0x73, 0x73, 0x5f, 0x73, 0x77, 0x65
        /*0026*/ 	.byte	0x65, 0x70, 0x5f, 0x73, 0x72, 0x63, 0x2f, 0x69, 0x6e, 0x63, 0x6c, 0x75, 0x64, 0x65, 0x2f, 0x63
        /*0036*/ 	.byte	0x75, 0x74, 0x65, 0x2f, 0x70, 0x6f, 0x69, 0x6e, 0x74, 0x65, 0x72, 0x5f, 0x66, 0x6c, 0x61, 0x67
        /*0046*/ 	.byte	0x67, 0x65, 0x64, 0x2e, 0x68, 0x70, 0x70, 0x00
	.type		__unnamed_1,@object
	.size		__unnamed_1,(.L_0 - __unnamed_1)
__unnamed_1:
        /* <DEDUP_REMOVED lines=28> */
        /*020e*/ 	.byte	0x3e, 0x3e, 0x3e, 0x3e, 0x3e, 0x5d, 0x00
.L_0:


//--------------------- .nv.shared._ZN7cutlass13device_kernelINS_4gemm6kernel13GemmUniversalINS1_17GroupProblemShapeIN4cute5tupleIJiiiEEEEENS1_10collective13CollectiveMmaINS1_39MainloopSm90ArrayTmaGmmaWarpSpecializedILi4ENS6_IJNS5_1CILi2EEENSC_ILi1EEESE_EEENS1_52KernelPtrArrayTmaWarpSpecializedPingpongFP8FastAccumEEENS6_IJNSC_ILi256EEENSC_ILi128EEESJ_EEENS_12float_e4m3_tEPNS6_IJlSE_NSC_ILi0EEEEEESL_SO_NS5_8TiledMMAINS5_8MMA_AtomIJNS5_4SM904GMMA31MMA_64x128x32_F32E4M3E4M3_SS_TNILNSS_7ScaleInE1ELSU_1EEEEEENS5_6LayoutINS6_IJSE_SE_SE_EEENS6_IJSM_SM_SM_EEEEENS6_IJNS5_10UnderscoreES11_S11_EEEEENS5_13SM90_TMA_LOADENS5_14ComposedLayoutINS5_7SwizzleILi3ELi4ELi3EEENS5_18smem_ptr_flag_bitsILi8EEENSX_INS6_IJNSC_ILi8EEESJ_EEENS6_IJSJ_SE_EEEEEEEvNS5_8identityENS5_23SM90_TMA_LOAD_MULTICASTES1E_vS1F_EENS_8epilogue10collective18CollectiveEpilogueINS1I_30Sm90PtrArrayTmaWarpSpecializedILi4ELi2ELi16ELb1ELb0ELi2EEEJSK_NS6_IJNSC_ILi64EEENSC_ILi32EEEEEENS_6half_tEPNS6_IJSE_lSM_EEES1Q_S1S_NS1I_6fusion15FusionCallbacksIS1M_NS1T_17LinearCombinationIS1Q_fS1Q_fLNS_15FloatRoundStyleE2EEESK_S1P_JEEES14_NS15_IS17_NS18_ILi16EEENSX_INS6_IJS1N_S1A_EEENS6_IJSE_S1N_EEEEEEENS5_17SM75_U16x8_LDSM_TENS5_14SM90_TMA_STOREES23_NS5_17SM90_U16x8_STSM_TENS5_9Copy_AtomIJNS5_17SM90_U32x4_STSM_NES1Q_EEEvEEEvvEEEEvNT_6ParamsE --------------------------
	.section	.nv.shared._ZN7cutlass13device_kernelINS_4gemm6kernel13GemmUniversalINS1_17GroupProblemShapeIN4cute5tupleIJiiiEEEEENS1_10collective13CollectiveMmaINS1_39MainloopSm90ArrayTmaGmmaWarpSpecializedILi4ENS6_IJNS5_1CILi2EEENSC_ILi1EEESE_EEENS1_52KernelPtrArrayTmaWarpSpecializedPingpongFP8FastAccumEEENS6_IJNSC_ILi256EEENSC_ILi128EEESJ_EEENS_12float_e4m3_tEPNS6_IJlSE_NSC_ILi0EEEEEESL_SO_NS5_8TiledMMAINS5_8MMA_AtomIJNS5_4SM904GMMA31MMA_64x128x32_F32E4M3E4M3_SS_TNILNSS_7ScaleInE1ELSU_1EEEEEENS5_6LayoutINS6_IJSE_SE_SE_EEENS6_IJSM_SM_SM_EEEEENS6_IJNS5_10UnderscoreES11_S11_EEEEENS5_13SM90_TMA_LOADENS5_14ComposedLayoutINS5_7SwizzleILi3ELi4ELi3EEENS5_18smem_ptr_flag_bitsILi8EEENSX_INS6_IJNSC_ILi8EEESJ_EEENS6_IJSJ_SE_EEEEEEEvNS5_8identityENS5_23SM90_TMA_LOAD_MULTICASTES1E_vS1F_EENS_8epilogue10collective18CollectiveEpilogueINS1I_30Sm90PtrArrayTmaWarpSpecializedILi4ELi2ELi16ELb1ELb0ELi2EEEJSK_NS6_IJNSC_ILi64EEENSC_ILi32EEEEEENS_6half_tEPNS6_IJSE_lSM_EEES1Q_S1S_NS1I_6fusion15FusionCallbacksIS1M_NS1T_17LinearCombinationIS1Q_fS1Q_fLNS_15FloatRoundStyleE2EEESK_S1P_JEEES14_NS15_IS17_NS18_ILi16EEENSX_INS6_IJS1N_S1A_EEENS6_IJSE_S1N_EEEEEEENS5_17SM75_U16x8_LDSM_TENS5_14SM90_TMA_STOREES23_NS5_17SM90_U16x8_STSM_TENS5_9Copy_AtomIJNS5_17SM90_U32x4_STSM_NES1Q_EEEvEEEvvEEEEvNT_6ParamsE,"aw",@nobits
	.sectionflags	@""
	.align	16
	.zero		1024


//--------------------- .nv.shared.reserved.0     --------------------------
	.section	.nv.shared.reserved.0,"aw",@nobits
	.weak		__nv_reservedSMEM_offset_0_alias
	.size		__nv_reservedSMEM_offset_0_alias, 0, 0
	.other		__nv_reservedSMEM_offset_0_alias,@"STO_CUDA_RESERVED_SHARED STV_DEFAULT"
__nv_reservedSMEM_offset_0_alias:
	.zero		0


//--------------------- .nv.global                --------------------------
	.section	.nv.global,"aw",@nobits
.nv.global:
	.type		_ZN39_INTERNAL_2dfba717_4_k_cu_2a8b0140_28014cute1_E,@object
	.size		_ZN39_INTERNAL_2dfba717_4_k_cu_2a8b0140_28014cute1_E,(_ZN39_INTERNAL_2dfba717_4_k_cu_2a8b0140_28014cuda3std3__45__cpo6cbeginE - _ZN39_INTERNAL_2dfba717_4_k_cu_2a8b0140_28014cute1_E)
_ZN39_INTERNAL_2dfba717_4_k_cu_2a8b0140_28014cute1_E:
	.zero		1
	.type		_ZN39_INTERNAL_2dfba717_4_k_cu_2a8b0140_28014cuda3std3__45__cpo6cbeginE,@object
	.size		_ZN39_INTERNAL_2dfba717_4_k_cu_2a8b0140_28014cuda3std3__45__cpo6cbeginE,(_ZN39_INTERNAL_2dfba717_4_k_cu_2a8b0140_28014cuda3std3__48in_placeE - _ZN39_INTERNAL_2dfba717_4_k_cu_2a8b0140_28014cuda3std3__45__cpo6cbeginE)
_ZN39_INTERNAL_2dfba717_4_k_cu_2a8b0140_28014cuda3std3__45__cpo6cbeginE:
	.zero		1
	.type		_ZN39_INTERNAL_2dfba717_4_k_cu_2a8b0140_28014cuda3std3__48in_placeE,@object
	.size		_ZN39_INTERNAL_2dfba717_4_k_cu_2a8b0140_28014cuda3std3__48in_placeE,(_ZN39_INTERNAL_2dfba717_4_k_cu_2a8b0140_28014cuda3std6ranges3__45__cpo9iter_moveE - _ZN39_INTERNAL_2dfba717_4_k_cu_2a8b0140_28014cuda3std3__48in_placeE)
_ZN39_INTERNAL_2dfba717_4_k_cu_2a8b0140_28014cuda3std3__48in_placeE:
	.zero		1
	.type		_ZN39_INTERNAL_2dfba717_4_k_cu_2a8b0140_28014cuda3std6ranges3__45__cpo9iter_moveE,@object
	.size		_ZN39_INTERNAL_2dfba717_4_k_cu_2a8b0140_28014cuda3std6ranges3__45__cpo9iter_moveE,(_ZN39_INTERNAL_2dfba717_4_k_cu_2a8b0140_28014cuda3std3__45__cpo5beginE - _ZN39_INTERNAL_2dfba717_4_k_cu_2a8b0140_28014cuda3std6ranges3__45__cpo9iter_moveE)
_ZN39_INTERNAL_2dfba717_4_k_cu_2a8b0140_28014cuda3std6ranges3__45__cpo9iter_moveE:
	.zero		1
	.type		_ZN39_INTERNAL_2dfba717_4_k_cu_2a8b0140_28014cuda3std3__45__cpo5beginE,@object
	.size		_ZN39_INTERNAL_2dfba717_4_k_cu_2a8b0140_28014cuda3std3__45__cpo5beginE,(_ZN39_INTERNAL_2dfba717_4_k_cu_2a8b0140_28014cuda3std3__441_GLOBAL__N__2dfba717_4_k_cu_2a8b0140_28016ignoreE - _ZN39_INTERNAL_2dfba717_4_k_cu_2a8b0140_28014cuda3std3__45__cpo5beginE)
_ZN39_INTERNAL_2dfba717_4_k_cu_2a8b0140_28014cuda3std3__45__cpo5beginE:
	.zero		1
	.type		_ZN39_INTERNAL_2dfba717_4_k_cu_2a8b0140_28014cuda3std3__441_GLOBAL__N__2dfba717_4_k_cu_2a8b0140_28016ignoreE,@object
	.size		_ZN39_INTERNAL_2dfba717_4_k_cu_2a8b0140_28014cuda3std3__441_GLOBAL__N__2dfba717_4_k_cu_2a8b0140_28016ignoreE,(_ZN39_INTERNAL_2dfba717_4_k_cu_2a8b0140_28014cute7productE - _ZN39_INTERNAL_2dfba717_4_k_cu_2a8b0140_28014cuda3std3__441_GLOBAL__N__2dfba717_4_k_cu_2a8b0140_28016ignoreE)
_ZN39_INTERNAL_2dfba717_4_k_cu_2a8b0140_28014cuda3std3__441_GLOBAL__N__2dfba717_4_k_cu_2a8b0140_28016ignoreE:
	.zero		1
	.type		_ZN39_INTERNAL_2dfba717_4_k_cu_2a8b0140_28014cute7productE,@object
	.size		_ZN39_INTERNAL_2dfba717_4_k_cu_2a8b0140_28014cute7productE,(_ZN39_INTERNAL_2dfba717_4_k_cu_2a8b0140_28014cuda3std3__45__cpo3endE - _ZN39_INTERNAL_2dfba717_4_k_cu_2a8b0140_28014cute7productE)
_ZN39_INTERNAL_2dfba717_4_k_cu_2a8b0140_28014cute7productE:
	.zero		1
	.type		_ZN39_INTERNAL_2dfba717_4_k_cu_2a8b0140_28014cuda3std3__45__cpo3endE,@object
	.size		_ZN39_INTERNAL_2dfba717_4_k_cu_2a8b0140_28014cuda3std3__45__cpo3endE,(_ZN39_INTERNAL_2dfba717_4_k_cu_2a8b0140_28014cuda3std3__419piecewise_constructE - _ZN39_INTERNAL_2dfba717_4_k_cu_2a8b0140_28014cuda3std3__45__cpo3endE)
_ZN39_INTERNAL_2dfba717_4_k_cu_2a8b0140_28014cuda3std3__45__cpo3endE:
	.zero		1
	.type		_ZN39_INTERNAL_2dfba717_4_k_cu_2a8b0140_28014cuda3std3__419piecewise_constructE,@object
	.size		_ZN39_INTERNAL_2dfba717_4_k_cu_2a8b0140_28014cuda3std3__419piecewise_constructE,(_ZN39_INTERNAL_2dfba717_4_k_cu_2a8b0140_28014cuda3std3__45__cpo4cendE - _ZN39_INTERNAL_2dfba717_4_k_cu_2a8b0140_28014cuda3std3__419piecewise_constructE)
_ZN39_INTERNAL_2dfba717_4_k_cu_2a8b0140_28014cuda3std3__419piecewise_constructE:
	.zero		1
	.type		_ZN39_INTERNAL_2dfba717_4_k_cu_2a8b0140_28014cuda3std3__45__cpo4cendE,@object
	.size		_ZN39_INTERNAL_2dfba717_4_k_cu_2a8b0140_28014cuda3std3__45__cpo4cendE,(_ZN39_INTERNAL_2dfba717_4_k_cu_2a8b0140_28014cuda3std6ranges3__45__cpo4swapE - _ZN39_INTERNAL_2dfba717_4_k_cu_2a8b0140_28014cuda3std3__45__cpo4cendE)
_ZN39_INTERNAL_2dfba717_4_k_cu_2a8b0140_28014cuda3std3__45__cpo4cendE:
	.zero		1
	.type		_ZN39_INTERNAL_2dfba717_4_k_cu_2a8b0140_28014cuda3std6ranges3__45__cpo4swapE,@object
	.size		_ZN39_INTERNAL_2dfba717_4_k_cu_2a8b0140_28014cuda3std6ranges3__45__cpo4swapE,(.L_8 - _ZN39_INTERNAL_2dfba717_4_k_cu_2a8b0140_28014cuda3std6ranges3__45__cpo4swapE)
_ZN39_INTERNAL_2dfba717_4_k_cu_2a8b0140_28014cuda3std6ranges3__45__cpo4swapE:
	.zero		1
.L_8:


//--------------------- .nv.constant0._ZN7cutlass13device_kernelINS_4gemm6kernel13GemmUniversalINS1_17GroupProblemShapeIN4cute5tupleIJiiiEEEEENS1_10collective13CollectiveMmaINS1_39MainloopSm90ArrayTmaGmmaWarpSpecializedILi4ENS6_IJNS5_1CILi2EEENSC_ILi1EEESE_EEENS1_52KernelPtrArrayTmaWarpSpecializedPingpongFP8FastAccumEEENS6_IJNSC_ILi256EEENSC_ILi128EEESJ_EEENS_12float_e4m3_tEPNS6_IJlSE_NSC_ILi0EEEEEESL_SO_NS5_8TiledMMAINS5_8MMA_AtomIJNS5_4SM904GMMA31MMA_64x128x32_F32E4M3E4M3_SS_TNILNSS_7ScaleInE1ELSU_1EEEEEENS5_6LayoutINS6_IJSE_SE_SE_EEENS6_IJSM_SM_SM_EEEEENS6_IJNS5_10UnderscoreES11_S11_EEEEENS5_13SM90_TMA_LOADENS5_14ComposedLayoutINS5_7SwizzleILi3ELi4ELi3EEENS5_18smem_ptr_flag_bitsILi8EEENSX_INS6_IJNSC_ILi8EEESJ_EEENS6_IJSJ_SE_EEEEEEEvNS5_8identityENS5_23SM90_TMA_LOAD_MULTICASTES1E_vS1F_EENS_8epilogue10collective18CollectiveEpilogueINS1I_30Sm90PtrArrayTmaWarpSpecializedILi4ELi2ELi16ELb1ELb0ELi2EEEJSK_NS6_IJNSC_ILi64EEENSC_ILi32EEEEEENS_6half_tEPNS6_IJSE_lSM_EEES1Q_S1S_NS1I_6fusion15FusionCallbacksIS1M_NS1T_17LinearCombinationIS1Q_fS1Q_fLNS_15FloatRoundStyleE2EEESK_S1P_JEEES14_NS15_IS17_NS18_ILi16EEENSX_INS6_IJS1N_S1A_EEENS6_IJSE_S1N_EEEEEEENS5_17SM75_U16x8_LDSM_TENS5_14SM90_TMA_STOREES23_NS5_17SM90_U16x8_STSM_TENS5_9Copy_AtomIJNS5_17SM90_U32x4_STSM_NES1Q_EEEvEEEvvEEEEvNT_6ParamsE --------------------------
	.section	.nv.constant0._ZN7cutlass13device_kernelINS_4gemm6kernel13GemmUniversalINS1_17GroupProblemShapeIN4cute5tupleIJiiiEEEEENS1_10collective13CollectiveMmaINS1_39MainloopSm90ArrayTmaGmmaWarpSpecializedILi4ENS6_IJNS5_1CILi2EEENSC_ILi1EEESE_EEENS1_52KernelPtrArrayTmaWarpSpecializedPingpongFP8FastAccumEEENS6_IJNSC_ILi256EEENSC_ILi128EEESJ_EEENS_12float_e4m3_tEPNS6_IJlSE_NSC_ILi0EEEEEESL_SO_NS5_8TiledMMAINS5_8MMA_AtomIJNS5_4SM904GMMA31MMA_64x128x32_F32E4M3E4M3_SS_TNILNSS_7ScaleInE1ELSU_1EEEEEENS5_6LayoutINS6_IJSE_SE_SE_EEENS6_IJSM_SM_SM_EEEEENS6_IJNS5_10UnderscoreES11_S11_EEEEENS5_13SM90_TMA_LOADENS5_14ComposedLayoutINS5_7SwizzleILi3ELi4ELi3EEENS5_18smem_ptr_flag_bitsILi8EEENSX_INS6_IJNSC_ILi8EEESJ_EEENS6_IJSJ_SE_EEEEEEEvNS5_8identityENS5_23SM90_TMA_LOAD_MULTICASTES1E_vS1F_EENS_8epilogue10collective18CollectiveEpilogueINS1I_30Sm90PtrArrayTmaWarpSpecializedILi4ELi2ELi16ELb1ELb0ELi2EEEJSK_NS6_IJNSC_ILi64EEENSC_ILi32EEEEEENS_6half_tEPNS6_IJSE_lSM_EEES1Q_S1S_NS1I_6fusion15FusionCallbacksIS1M_NS1T_17LinearCombinationIS1Q_fS1Q_fLNS_15FloatRoundStyleE2EEESK_S1P_JEEES14_NS15_IS17_NS18_ILi16EEENSX_INS6_IJS1N_S1A_EEENS6_IJSE_S1N_EEEEEEENS5_17SM75_U16x8_LDSM_TENS5_14SM90_TMA_STOREES23_NS5_17SM90_U16x8_STSM_TENS5_9Copy_AtomIJNS5_17SM90_U32x4_STSM_NES1Q_EEEvEEEvvEEEEvNT_6ParamsE,"a",@progbits
	.sectionflags	@""
	.align	4
.nv.constant0._ZN7cutlass13device_kernelINS_4gemm6kernel13GemmUniversalINS1_17GroupProblemShapeIN4cute5tupleIJiiiEEEEENS1_10collective13CollectiveMmaINS1_39MainloopSm90ArrayTmaGmmaWarpSpecializedILi4ENS6_IJNS5_1CILi2EEENSC_ILi1EEESE_EEENS1_52KernelPtrArrayTmaWarpSpecializedPingpongFP8FastAccumEEENS6_IJNSC_ILi256EEENSC_ILi128EEESJ_EEENS_12float_e4m3_tEPNS6_IJlSE_NSC_ILi0EEEEEESL_SO_NS5_8TiledMMAINS5_8MMA_AtomIJNS5_4SM904GMMA31MMA_64x128x32_F32E4M3E4M3_SS_TNILNSS_7ScaleInE1ELSU_1EEEEEENS5_6LayoutINS6_IJSE_SE_SE_EEENS6_IJSM_SM_SM_EEEEENS6_IJNS5_10UnderscoreES11_S11_EEEEENS5_13SM90_TMA_LOADENS5_14ComposedLayoutINS5_7SwizzleILi3ELi4ELi3EEENS5_18smem_ptr_flag_bitsILi8EEENSX_INS6_IJNSC_ILi8EEESJ_EEENS6_IJSJ_SE_EEEEEEEvNS5_8identityENS5_23SM90_TMA_LOAD_MULTICASTES1E_vS1F_EENS_8epilogue10collective18CollectiveEpilogueINS1I_30Sm90PtrArrayTmaWarpSpecializedILi4ELi2ELi16ELb1ELb0ELi2EEEJSK_NS6_IJNSC_ILi64EEENSC_ILi32EEEEEENS_6half_tEPNS6_IJSE_lSM_EEES1Q_S1S_NS1I_6fusion15FusionCallbacksIS1M_NS1T_17LinearCombinationIS1Q_fS1Q_fLNS_15FloatRoundStyleE2EEESK_S1P_JEEES14_NS15_IS17_NS18_ILi16EEENSX_INS6_IJS1N_S1A_EEENS6_IJSE_S1N_EEEEEEENS5_17SM75_U16x8_LDSM_TENS5_14SM90_TMA_STOREES23_NS5_17SM90_U16x8_STSM_TENS5_9Copy_AtomIJNS5_17SM90_U32x4_STSM_NES1Q_EEEvEEEvvEEEEvNT_6ParamsE:
	.zero		2432


//--------------------- SYMBOLS --------------------------

	.type		.nv.reservedSmem.offset0,@object
	.size		.nv.reservedSmem.offset0,0x4
	.type		__assertfail,@function
